def matmul_kernel(
    a_ptr,
    b_ptr,
    c_ptr,
    M,
    N,
    K,
    stride_am,
    stride_ak,
    stride_bk,
    stride_bn,
    stride_cm,
    stride_cn,
    BLOCK_M: tl.constexpr,
    BLOCK_N: tl.constexpr,
    BLOCK_K: tl.constexpr,
    GROUP_M: tl.constexpr,
):
    pid = tl.program_id(axis=0)
    num_pid_m = tl.cdiv(M, BLOCK_M)
    num_pid_n = tl.cdiv(N, BLOCK_N)
    num_pid_in_group = GROUP_M * num_pid_n
    group_id = pid // num_pid_in_group
    first_pid_m = group_id * GROUP_M
    group_size_m = min(num_pid_m - first_pid_m, GROUP_M)
    pid_m = first_pid_m + ((pid % num_pid_in_group) % group_size_m)
    pid_n = (pid % num_pid_in_group) // group_size_m

    offs_am = (pid_m * BLOCK_M + tl.arange(0, BLOCK_M)) % M
    offs_bn = (pid_n * BLOCK_N + tl.arange(0, BLOCK_N)) % N
    offs_k = tl.arange(0, BLOCK_K)
    a_ptrs = a_ptr + offs_am[:, None] * stride_am + offs_k[None, :] * stride_ak
    b_ptrs = b_ptr + offs_k[:, None] * stride_bk + offs_bn[None, :] * stride_bn

    acc = tl.zeros((BLOCK_M, BLOCK_N), dtype=tl.float32)
    for kk in range(0, tl.cdiv(K, BLOCK_K)):
        a = tl.load(a_ptrs, mask=offs_k[None, :] < K - kk * BLOCK_K, other=0.0)
        b = tl.load(b_ptrs, mask=offs_k[:, None] < K - kk * BLOCK_K, other=0.0)
        acc = tl.dot(a, b, acc)
        a_ptrs += BLOCK_K * stride_ak
        b_ptrs += BLOCK_K * stride_bk

    c = acc.to(c_ptr.dtype.element_ty)
    offs_cm = pid_m * BLOCK_M + tl.arange(0, BLOCK_M)
    offs_cn = pid_n * BLOCK_N + tl.arange(0, BLOCK_N)
    c_ptrs = c_ptr + offs_cm[:, None] * stride_cm + offs_cn[None, :] * stride_cn
    mask = (offs_cm[:, None] < M) & (offs_cn[None, :] < N)
    tl.store(c_ptrs, c, mask=mask)

# config = {"BLOCK_K": 128, "BLOCK_M": 128, "BLOCK_N": 256, "GROUP_M": 8, "arch": "sm_100", "dtype": "fp32", "num_ctas": 2, "num_stages": 3, "num_warps": 4}
# arch = sm_100


// ===== COMPILED SASS (sm_100a) =====

	.target	sm_100a

	.elftype	@"ET_EXEC"


//--------------------- .note.nv.tkinfo           --------------------------
	.section	.note.nv.tkinfo,"",@"SHT_NOTE"
	.sectionflags	@"SHF_NOTE_NV_TKINFO"
	.tkinfo
        /*0018*/ 	.word	0x00000081
        /*0030*/ 	.string	""
        /*0030*/ 	.string	"ptxas-blackwell"
        /*0030*/ 	.string	"Cuda compilation tools, release 12.9, V12.9.86"
        /*0030*/ 	.string	"Build cuda_12.9.r12.9/compiler.36037853_0"
        /*0030*/ 	.string	"-v  -suppress-debug-info  -lineinfo  -arch sm_100a "



//--------------------- .note.nv.cuver            --------------------------
	.section	.note.nv.cuver,"",@"SHT_NOTE"
	.sectionflags	@"SHF_NOTE_NV_CUVER"
        /*0018*/ 	.short	0x0001
        /*001a*/ 	.short	0x0064
        /*001c*/ 	.short	0x0001
        /*001e*/ 	.short	0x0000
        /*0020*/ 	.short	0x0001
        /*0022*/ 	.short	0x0000


//--------------------- .nv.info                  --------------------------
	.section	.nv.info,"",@"SHT_CUDA_INFO"
	.align	4


	//----- nvinfo : EIATTR_REGCOUNT
	.align		4
        /*0000*/ 	.byte	0x04, 0x2f
        /*0002*/ 	.short	(.L_4 - .L_3)
	.align		4
.L_3:
        /*0004*/ 	.word	index@(matmul_kernel)
        /*0008*/ 	.word	0x000000ff


	//----- nvinfo : EIATTR_FRAME_SIZE
	.align		4
.L_4:
        /*000c*/ 	.byte	0x04, 0x11
        /*000e*/ 	.short	(.L_6 - .L_5)
	.align		4
.L_5:
        /*0010*/ 	.word	index@($__internal_2_$__cuda_sm10x_tcgen05_guardrail_trap_unallocated_columns_being_dealloced)
        /*0014*/ 	.word	0x00000ce8


	//----- nvinfo : EIATTR_FRAME_SIZE
	.align		4
.L_6:
        /*0018*/ 	.byte	0x04, 0x11
        /*001a*/ 	.short	(.L_8 - .L_7)
	.align		4
.L_7:
        /*001c*/ 	.word	index@($__internal_1_$__cuda_sm10x_tcgen05_guardrail_trap_phase_invalid_during_alloc)
        /*0020*/ 	.word	0x00000ce8


	//----- nvinfo : EIATTR_FRAME_SIZE
	.align		4
.L_8:
        /*0024*/ 	.byte	0x04, 0x11
        /*0026*/ 	.short	(.L_10 - .L_9)
	.align		4
.L_9:
        /*0028*/ 	.word	index@($__internal_0_$__cuda_sm10x_tcgen05_guardrail_trap_col_being_dealloced_not_returned_by_alloc)
        /*002c*/ 	.word	0x00000ce8


	//----- nvinfo : EIATTR_FRAME_SIZE
	.align		4
.L_10:
        /*0030*/ 	.byte	0x04, 0x11
        /*0032*/ 	.short	(.L_12 - .L_11)
	.align		4
.L_11:
        /*0034*/ 	.word	index@(matmul_kernel)
        /*0038*/ 	.word	0x00000ce8


	//----- nvinfo : EIATTR_MIN_STACK_SIZE
	.align		4
.L_12:
        /*003c*/ 	.byte	0x04, 0x12
        /*003e*/ 	.short	(.L_14 - .L_13)
	.align		4
.L_13:
        /*0040*/ 	.word	index@(matmul_kernel)
        /*0044*/ 	.word	0x00000ce8
.L_14:


//--------------------- .nv.info.matmul_kernel    --------------------------
	.section	.nv.info.matmul_kernel,"",@"SHT_CUDA_INFO"
	.sectionflags	@""
	.align	4


	//----- nvinfo : EIATTR_CUDA_API_VERSION
	.align		4
        /*0000*/ 	.byte	0x04, 0x37
        /*0002*/ 	.short	(.L_16 - .L_15)
.L_15:
        /*0004*/ 	.word	0x00000081


	//----- nvinfo : EIATTR_KPARAM_INFO
	.align		4
.L_16:
        /*0008*/ 	.byte	0x04, 0x17
        /*000a*/ 	.short	(.L_18 - .L_17)
.L_17:
        /*000c*/ 	.word	0x00000000
        /*0010*/ 	.short	0x000d
        /*0012*/ 	.short	0x0048
        /*0014*/ 	.byte	0x00, 0xf4, 0x21, 0x00


	//----- nvinfo : EIATTR_KPARAM_INFO
	.align		4
.L_18:
        /*0018*/ 	.byte	0x04, 0x17
        /*001a*/ 	.short	(.L_20 - .L_19)
.L_19:
        /*001c*/ 	.word	0x00000000
        /*0020*/ 	.short	0x000c
        /*0022*/ 	.short	0x0040
        /*0024*/ 	.byte	0x00, 0xf4, 0x21, 0x00


	//----- nvinfo : EIATTR_KPARAM_INFO
	.align		4
.L_20:
        /*0028*/ 	.byte	0x04, 0x17
        /*002a*/ 	.short	(.L_22 - .L_21)
.L_21:
        /*002c*/ 	.word	0x00000000
        /*0030*/ 	.short	0x000b
        /*0032*/ 	.short	0x0038
        /*0034*/ 	.byte	0x00, 0xf0, 0x11, 0x00


	//----- nvinfo : EIATTR_KPARAM_INFO
	.align		4
.L_22:
        /*0038*/ 	.byte	0x04, 0x17
        /*003a*/ 	.short	(.L_24 - .L_23)
.L_23:
        /*003c*/ 	.word	0x00000000
        /*0040*/ 	.short	0x000a
        /*0042*/ 	.short	0x0034
        /*0044*/ 	.byte	0x00, 0xf0, 0x11, 0x00


	//----- nvinfo : EIATTR_KPARAM_INFO
	.align		4
.L_24:
        /*0048*/ 	.byte	0x04, 0x17
        /*004a*/ 	.short	(.L_26 - .L_25)
.L_25:
        /*004c*/ 	.word	0x00000000
        /*0050*/ 	.short	0x0009
        /*0052*/ 	.short	0x0030
        /*0054*/ 	.byte	0x00, 0xf0, 0x11, 0x00


	//----- nvinfo : EIATTR_KPARAM_INFO
	.align		4
.L_26:
        /*0058*/ 	.byte	0x04, 0x17
        /*005a*/ 	.short	(.L_28 - .L_27)
.L_27:
        /*005c*/ 	.word	0x00000000
        /*0060*/ 	.short	0x0008
        /*0062*/ 	.short	0x002c
        /*0064*/ 	.byte	0x00, 0xf0, 0x11, 0x00


	//----- nvinfo : EIATTR_KPARAM_INFO
	.align		4
.L_28:
        /*0068*/ 	.byte	0x04, 0x17
        /*006a*/ 	.short	(.L_30 - .L_29)
.L_29:
        /*006c*/ 	.word	0x00000000
        /*0070*/ 	.short	0x0007
        /*0072*/ 	.short	0x0028
        /*0074*/ 	.byte	0x00, 0xf0, 0x11, 0x00


	//----- nvinfo : EIATTR_KPARAM_INFO
	.align		4
.L_30:
        /*0078*/ 	.byte	0x04, 0x17
        /*007a*/ 	.short	(.L_32 - .L_31)
.L_31:
        /*007c*/ 	.word	0x00000000
        /*0080*/ 	.short	0x0006
        /*0082*/ 	.short	0x0024
        /*0084*/ 	.byte	0x00, 0xf0, 0x11, 0x00


	//----- nvinfo : EIATTR_KPARAM_INFO
	.align		4
.L_32:
        /*0088*/ 	.byte	0x04, 0x17
        /*008a*/ 	.short	(.L_34 - .L_33)
.L_33:
        /*008c*/ 	.word	0x00000000
        /*0090*/ 	.short	0x0005
        /*0092*/ 	.short	0x0020
        /*0094*/ 	.byte	0x00, 0xf0, 0x11, 0x00


	//----- nvinfo : EIATTR_KPARAM_INFO
	.align		4
.L_34:
        /*0098*/ 	.byte	0x04, 0x17
        /*009a*/ 	.short	(.L_36 - .L_35)
.L_35:
        /*009c*/ 	.word	0x00000000
        /*00a0*/ 	.short	0x0004
        /*00a2*/ 	.short	0x001c
        /*00a4*/ 	.byte	0x00, 0xf0, 0x11, 0x00


	//----- nvinfo : EIATTR_KPARAM_INFO
	.align		4
.L_36:
        /*00a8*/ 	.byte	0x04, 0x17
        /*00aa*/ 	.short	(.L_38 - .L_37)
.L_37:
        /*00ac*/ 	.word	0x00000000
        /*00b0*/ 	.short	0x0003
        /*00b2*/ 	.short	0x0018
        /*00b4*/ 	.byte	0x00, 0xf0, 0x11, 0x00


	//----- nvinfo : EIATTR_KPARAM_INFO
	.align		4
.L_38:
        /*00b8*/ 	.byte	0x04, 0x17
        /*00ba*/ 	.short	(.L_40 - .L_39)
.L_39:
        /*00bc*/ 	.word	0x00000000
        /*00c0*/ 	.short	0x0002
        /*00c2*/ 	.short	0x0010
        /*00c4*/ 	.byte	0x00, 0xf4, 0x21, 0x00


	//----- nvinfo : EIATTR_KPARAM_INFO
	.align		4
.L_40:
        /*00c8*/ 	.byte	0x04, 0x17
        /*00ca*/ 	.short	(.L_42 - .L_41)
.L_41:
        /*00cc*/ 	.word	0x00000000
        /*00d0*/ 	.short	0x0001
        /*00d2*/ 	.short	0x0008
        /*00d4*/ 	.byte	0x00, 0xf4, 0x21, 0x00


	//----- nvinfo : EIATTR_KPARAM_INFO
	.align		4
.L_42:
        /*00d8*/ 	.byte	0x04, 0x17
        /*00da*/ 	.short	(.L_44 - .L_43)
.L_43:
        /*00dc*/ 	.word	0x00000000
        /*00e0*/ 	.short	0x0000
        /*00e2*/ 	.short	0x0000
        /*00e4*/ 	.byte	0x00, 0xf4, 0x21, 0x00


	//----- nvinfo : EIATTR_EXPLICIT_CLUSTER
	.align		4
.L_44:
        /*00e8*/ 	.byte	0x01, 0x3e
	.zero		2


	//----- nvinfo : EIATTR_CTA_PER_CLUSTER
	.align		4
        /*00ec*/ 	.byte	0x04, 0x3d
        /*00ee*/ 	.short	(.L_46 - .L_45)
.L_45:
        /*00f0*/ 	.word	0x00000002
        /*00f4*/ 	.word	0x00000001
        /*00f8*/ 	.word	0x00000001


	//----- nvinfo : EIATTR_AT_ENTRY_FRAGMENTS
	.align		4
.L_46:
        /*00fc*/ 	.byte	0x04, 0x4f
        /*00fe*/ 	.short	(.L_48 - .L_47)


	//   ....[0]....
.L_47:
        /*0100*/ 	.word	0x00000004


	//----- nvinfo : EIATTR_RESERVED_SMEM_USED
	.align		4
.L_48:
        /*0104*/ 	.byte	0x01, 0x41
	.zero		2


	//----- nvinfo : EIATTR_SPARSE_MMA_MASK
	.align		4
        /*0108*/ 	.byte	0x03, 0x50
        /*010a*/ 	.short	0x0000


	//----- nvinfo : EIATTR_TCGEN05_1CTA_USED
	.align		4
        /*010c*/ 	.byte	0x01, 0x51
	.zero		2


	//----- nvinfo : EIATTR_MAXREG_COUNT
	.align		4
        /*0110*/ 	.byte	0x03, 0x1b
        /*0112*/ 	.short	0x00ff


	//----- nvinfo : EIATTR_NUM_BARRIERS
	.align		4
        /*0114*/ 	.byte	0x02, 0x4c
        /*0116*/ 	.byte	0x01
	.zero		1


	//----- nvinfo : EIATTR_ANNOTATIONS
	.align		4
        /*0118*/ 	.byte	0x04, 0x55
        /*011a*/ 	.short	(.L_50 - .L_49)


	//   ....[0]....
.L_49:
        /*011c*/ 	.word	0x00000001
        /*0120*/ 	.byte	0xf0, 0x09, 0x00, 0x00, 0x01, 0x00, 0x00, 0x00, 0x00, 0x0b, 0x00, 0x00, 0x01, 0x00, 0x00, 0x00
        /* <DEDUP_REMOVED lines=1399> */
        /*58a0*/ 	.byte	0xf0, 0xbd, 0x02, 0x00, 0x01, 0x00, 0x00, 0x00, 0x00, 0xbe, 0x02, 0x00


	//----- nvinfo : EIATTR_INT_WARP_WIDE_INSTR_OFFSETS
	.align		4
.L_50:
        /*58ac*/ 	.byte	0x04, 0x31
        /*58ae*/ 	.short	(.L_52 - .L_51)


	//   ....[0]....
.L_51:
        /*58b0*/ 	.word	0x0000b5a0


	//   ....[1]....
        /*58b4*/ 	.word	0x0000b670


	//   ....[2]....
        /*58b8*/ 	.word	0x0000b6e0


	//   ....[3]....
        /*58bc*/ 	.word	0x0002c2f0


	//   ....[4]....
        /*58c0*/ 	.word	0x0002c340


	//----- nvinfo : EIATTR_COOP_GROUP_MASK_REGIDS
	.align		4
.L_52:
        /*58c4*/ 	.byte	0x04, 0x29
        /*58c6*/ 	.short	(.L_54 - .L_53)


	//   ....[0]....
.L_53:
        /*58c8*/ 	.word	0xffffffff


	//   ....[1]....
        /*58cc*/ 	.word	0xffffffff


	//   ....[2]....
        /*58d0*/ 	.word	0xffffffff


	//   ....[3]....
        /*58d4*/ 	.word	0xffffffff


	//----- nvinfo : EIATTR_COOP_GROUP_INSTR_OFFSETS
	.align		4
.L_54:
        /*58d8*/ 	.byte	0x04, 0x28
        /*58da*/ 	.short	(.L_56 - .L_55)


	//   ....[0]....
.L_55:
        /*58dc*/ 	.word	0x00000070


	//   ....[1]....
        /*58e0*/ 	.word	0x00000330


	//   ....[2]....
        /*58e4*/ 	.word	0x0002c180


	//   ....[3]....
        /*58e8*/ 	.word	0x0002c3f0


	//----- nvinfo : EIATTR_VRC_CTA_INIT_COUNT
	.align		4
.L_56:
        /*58ec*/ 	.byte	0x02, 0x4a
        /*58ee*/ 	.byte	0x80
	.zero		1


	//----- nvinfo : EIATTR_MBARRIER_INSTR_OFFSETS
	.align		4
        /*58f0*/ 	.byte	0x04, 0x39
        /*58f2*/ 	.short	(.L_58 - .L_57)


	//   ....[0]....
.L_57:
        /*58f4*/ 	.word	0x0000b730
        /*58f8*/ 	.word	0x000000ff
        /*58fc*/ 	.word	0x00000000
        /*5900*/ 	.short	0x0100
        /*5902*/ 	.byte	0x04
	.zero		1


	//   ....[1]....
        /*5904*/ 	.word	0x0000b790
        /*5908*/ 	.word	0x000000ff
        /*590c*/ 	.word	0x00050008
        /*5910*/ 	.short	0x0100
        /*5912*/ 	.byte	0x09
	.zero		1


	//   ....[2]....
        /*5914*/ 	.word	0x0001dbb0
        /*5918*/ 	.word	0x000000ff
        /*591c*/ 	.word	0x00000000
        /*5920*/ 	.short	0x010a
        /*5922*/ 	.byte	0x04
	.zero		1


	//   ....[3]....
        /*5924*/ 	.word	0x00028a40
        /*5928*/ 	.word	0x000000ff
        /*592c*/ 	.word	0x00000000
        /*5930*/ 	.short	0x010a
        /*5932*/ 	.byte	0x04
	.zero		1


	//   ....[4]....
        /*5934*/ 	.word	0x00028b50
        /*5938*/ 	.word	0x000000ff
        /*593c*/ 	.word	0x00050000
        /*5940*/ 	.short	0x0108
        /*5942*/ 	.byte	0x09
	.zero		1


	//   ....[5]....
        /*5944*/ 	.word	0x00028c90
        /*5948*/ 	.word	0x000000ff
        /*594c*/ 	.word	0x00050008
        /*5950*/ 	.short	0x0108
        /*5952*/ 	.byte	0x09
	.zero		1


	//   ....[6]....
        /*5954*/ 	.word	0x0002c410
        /*5958*/ 	.word	0x000000ff
        /*595c*/ 	.word	0x00000000
        /*5960*/ 	.short	0x010a
        /*5962*/ 	.byte	0x04
	.zero		1


	//   ....[7]....
        /*5964*/ 	.word	0x0002c440
        /*5968*/ 	.word	0x000000ff
        /*596c*/ 	.word	0x00000000
        /*5970*/ 	.short	0x010a
        /*5972*/ 	.byte	0x04
	.zero		1


	//----- nvinfo : EIATTR_NUM_MBARRIERS
	.align		4
.L_58:
        /*5974*/ 	.byte	0x03, 0x38
        /*5976*/ 	.short	0x0002


	//----- nvinfo : EIATTR_EXIT_INSTR_OFFSETS
	.align		4
        /*5978*/ 	.byte	0x04, 0x1c
        /*597a*/ 	.short	(.L_60 - .L_59)


	//   ....[0]....
.L_59:
        /*597c*/ 	.word	0x0002c400


	//----- nvinfo : EIATTR_REQNTID
	.align		4
.L_60:
        /*5980*/ 	.byte	0x04, 0x10
        /*5982*/ 	.short	(.L_62 - .L_61)
.L_61:
        /*5984*/ 	.word	0x00000080
        /*5988*/ 	.word	0x00000001
        /*598c*/ 	.word	0x00000001


	//----- nvinfo : EIATTR_CRS_STACK_SIZE
	.align		4
.L_62:
        /*5990*/ 	.byte	0x04, 0x1e
        /*5992*/ 	.short	(.L_64 - .L_63)
.L_63:
        /*5994*/ 	.word	0x00000000


	//----- nvinfo : EIATTR_CBANK_PARAM_SIZE
	.align		4
.L_64:
        /*5998*/ 	.byte	0x03, 0x19
        /*599a*/ 	.short	0x0050


	//----- nvinfo : EIATTR_PARAM_CBANK
	.align		4
        /*599c*/ 	.byte	0x04, 0x0a
        /*599e*/ 	.short	(.L_66 - .L_65)
	.align		4
.L_65:
        /*59a0*/ 	.word	index@(.nv.constant0.matmul_kernel)
        /*59a4*/ 	.short	0x0380
        /*59a6*/ 	.short	0x0050


	//----- nvinfo : EIATTR_SW_WAR
	.align		4
.L_66:
        /*59a8*/ 	.byte	0x04, 0x36
        /*59aa*/ 	.short	(.L_68 - .L_67)
.L_67:
        /*59ac*/ 	.word	0x00000008
.L_68:


//--------------------- .nv.compat                --------------------------
	.section	.nv.compat,"",@"SHT_CUDA_COMPAT_INFO"
	.align	4
        /*0000*/ 	.byte	0x02, 0x02, 0x02, 0x00, 0x02, 0x05, 0x05, 0x00, 0x02, 0x03, 0x00, 0x00, 0x02, 0x06, 0x01, 0x00


//--------------------- .nv.callgraph             --------------------------
	.section	.nv.callgraph,"",@"SHT_CUDA_CALLGRAPH"
	.align	4
	.sectionentsize	8
	.align		4
        /*0000*/ 	.word	0x00000000
	.align		4
        /*0004*/ 	.word	0xffffffff
	.align		4
        /*0008*/ 	.word	0x00000000
	.align		4
        /*000c*/ 	.word	0xfffffffe
	.align		4
        /*0010*/ 	.word	0x00000000
	.align		4
        /*0014*/ 	.word	0xfffffffd
	.align		4
        /*0018*/ 	.word	0x00000000
	.align		4
        /*001c*/ 	.word	0xfffffffc


//--------------------- .text.matmul_kernel       --------------------------
	.section	.text.matmul_kernel,"ax",@progbits
	.align	128
        .global         matmul_kernel
        .type           matmul_kernel,@function
        .size           matmul_kernel,(.L_x_21 - matmul_kernel)
        .other          matmul_kernel,@"STO_CUDA_ENTRY STV_DEFAULT"
matmul_kernel:
.text.matmul_kernel:
[----:B------:R-:W1:Y:S01]  /*0000*/  LDC R1, c[0x0][0x37c] ;  /* 0x0000df00ff017b82 */ /* 0x000e620000000800 */
[----:B------:R-:W2:Y:S01]  /*0010*/  S2R R247, SR_TID.X ;  /* 0x0000000000f77919 */ /* 0x000ea20000002100 */
[----:B-1----:R-:W-:Y:S01]  /*0020*/  VIADD R1, R1, 0xfffff318 ;  /* 0xfffff31801017836 */ /* 0x002fe20000000000 */
[----:B--2---:R-:W-:-:S13]  /*0030*/  ISETP.GE.U32.AND P0, PT, R247, 0x20, PT ;  /* 0x00000020f700780c */ /* 0x004fda0003f06070 */
[----:B------:R-:W-:Y:S02]  /*0040*/  VOTEU.ANY UP0, P0 ;  /* 0x0000000000ff7886 */ /* 0x000fe40000000100 */
[----:B------:R-:W-:Y:S05]  /*0050*/  BRA.U UP0, `(.L_x_0) ;  /* 0x0000000100b87547 */ /* 0x000fea000b800000 */
[----:B------:R-:W1:Y:S01]  /*0060*/  S2UR UR6, SR_CgaCtaId ;  /* 0x00000000000679c3 */ /* 0x000e620000008800 */
[----:B------:R-:W-:Y:S01]  /*0070*/  NOP ;  /* 0x0000000000007918 */ /* 0x000fe20000000000 */
[----:B------:R-:W-:Y:S02]  /*0080*/  UMOV UR4, 0x40 ;  /* 0x0000004000047882 */ /* 0x000fe40000000000 */
[----:B-1----:R-:W-:-:S09]  /*0090*/  ULEA UR4, UR6, UR4, 0x18 ;  /* 0x0000000406047291 */ /* 0x002fd2000f8ec0ff */
[----:B------:R-:W1:Y:S01]  /*00a0*/  LDS.U8 R0, [UR4] ;  /* 0x00000004ff007984 */ /* 0x000e620008000000 */
[----:B------:R-:W-:Y:S02]  /*00b0*/  UMOV UR4, 0x400 ;  /* 0x0000040000047882 */ /* 0x000fe40000000000 */
[----:B------:R-:W-:Y:S01]  /*00c0*/  ULEA UR4, UR6, UR4, 0x18 ;  /* 0x0000000406047291 */ /* 0x000fe2000f8ec0ff */
[----:B-1----:R-:W-:-:S13]  /*00d0*/  ISETP.NE.AND P0, PT, R0, RZ, PT ;  /* 0x000000ff0000720c */ /* 0x002fda0003f05270 */
[----:B------:R-:W-:Y:S05]  /*00e0*/  @P0 BRA `(.L_x_1) ;  /* 0x00000000007c0947 */ /* 0x000fea0003800000 */
[----:B------:R-:W-:-:S13]  /*00f0*/  ELECT P0, URZ, PT ;  /* 0x0000000000ff782f */ /* 0x000fda0003800000 */
[----:B------:R-:W-:Y:S05]  /*0100*/  @!P0 BRA `(.L_x_2) ;  /* 0x0000000000848947 */ /* 0x000fea0003800000 */
[----:B------:R-:W-:Y:S01]  /*0110*/  UMOV UR5, 0x8 ;  /* 0x0000000800057882 */ /* 0x000fe20000000000 */
[----:B------:R-:W-:Y:S02]  /*0120*/  IMAD.MOV.U32 R4, RZ, RZ, 0x1 ;  /* 0x00000001ff047424 */ /* 0x000fe400078e00ff */
[----:B------:R-:W-:Y:S02]  /*0130*/  IMAD.MOV.U32 R5, RZ, RZ, 0xff ;  /* 0x000000ffff057424 */ /* 0x000fe400078e00ff */
[----:B------:R-:W-:Y:S04]  /*0140*/  DEPBAR.LE SB1, 0x36 ;  /* 0x00009d800000791a */ /* 0x000fe80000000000 */
[----:B------:R-:W1:Y:S02]  /*0150*/  UTCATOMSWS.FIND_AND_SET.ALIGN UP1, UR5, UR5 ;  /* 0x00000005000575e3 */ /* 0x000e640008020800 */
[----:B-1----:R-:W-:-:S04]  /*0160*/  PLOP3.LUT P0, PT, PT, PT, UP1, 0x80, 0x8 ;  /* 0x000000000008781c */ /* 0x002fc80003f0f018 */
[----:B------:R-:W-:-:S04]  /*0170*/  SEL R0, RZ, 0xffffffff, !P0 ;  /* 0xffffffffff007807 */ /* 0x000fc80004000000 */
[----:B------:R-:W-:Y:S01]  /*0180*/  ISETP.NE.AND P0, PT, R0, RZ, PT ;  /* 0x000000ff0000720c */ /* 0x000fe20003f05270 */
[----:B------:R-:W-:-:S12]  /*0190*/  IMAD.U32 R0, RZ, RZ, UR5 ;  /* 0x00000005ff007e24 */ /* 0x000fd8000f8e00ff */
[----:B------:R-:W-:Y:S05]  /*01a0*/  @P0 BRA `(.L_x_3) ;  /* 0x0000000000240947 */ /* 0x000fea0003800000 */
.L_x_4:
[----:B------:R-:W-:Y:S05]  /*01b0*/  NANOSLEEP 0x64 ;  /* 0x000000640000795d */ /* 0x000fea0003800000 */
[----:B------:R-:W-:-:S05]  /*01c0*/  UMOV UR5, 0x8 ;  /* 0x0000000800057882 */ /* 0x000fca0000000000 */
[----:B------:R-:W-:Y:S04]  /*01d0*/  DEPBAR.LE SB1, 0x36 ;  /* 0x00009d800000791a */ /* 0x000fe80000000000 */
[----:B------:R-:W1:Y:S02]  /*01e0*/  UTCATOMSWS.FIND_AND_SET.ALIGN UP1, UR5, UR5 ;  /* 0x00000005000575e3 */ /* 0x000e640008020800 */
[----:B-1----:R-:W-:-:S04]  /*01f0*/  PLOP3.LUT P0, PT, PT, PT, UP1, 0x80, 0x8 ;  /* 0x000000000008781c */ /* 0x002fc80003f0f018 */
[----:B------:R-:W-:-:S04]  /*0200*/  SEL R0, RZ, 0xffffffff, !P0 ;  /* 0xffffffffff007807 */ /* 0x000fc80004000000 */
[----:B------:R-:W-:Y:S01]  /*0210*/  ISETP.NE.AND P0, PT, R0, RZ, PT ;  /* 0x000000ff0000720c */ /* 0x000fe20003f05270 */
[----:B------:R-:W-:-:S12]  /*0220*/  IMAD.U32 R0, RZ, RZ, UR5 ;  /* 0x00000005ff007e24 */ /* 0x000fd8000f8e00ff */
[----:B------:R-:W-:Y:S05]  /*0230*/  @!P0 BRA `(.L_x_4) ;  /* 0xfffffffc00dc8947 */ /* 0x000fea000383ffff */
.L_x_3:
[C---:B------:R-:W-:Y:S01]  /*0240*/  VIADD R3, R0.reuse, 0x10 ;  /* 0x0000001000037836 */ /* 0x040fe20000000000 */
[----:B------:R-:W-:Y:S01]  /*0250*/  UMOV UR5, 0x50 ;  /* 0x0000005000057882 */ /* 0x000fe20000000000 */
[----:B------:R-:W-:Y:S01]  /*0260*/  SHF.L.U32 R2, R5, R0, RZ ;  /* 0x0000000005027219 */ /* 0x000fe200000006ff */
[----:B------:R-:W-:Y:S01]  /*0270*/  ULEA UR5, UR6, UR5, 0x18 ;  /* 0x0000000506057291 */ /* 0x000fe2000f8ec0ff */
[----:B------:R-:W-:Y:S01]  /*0280*/  IMAD.SHL.U32 R0, R0, 0x20, RZ ;  /* 0x0000002000007824 */ /* 0x000fe200078e00ff */
[----:B------:R-:W-:-:S04]  /*0290*/  SHF.L.U32 R3, R4, R3, RZ ;  /* 0x0000000304037219 */ /* 0x000fc800000006ff */
[----:B------:R-:W-:-:S05]  /*02a0*/  LOP3.LUT R2, R3, R2, RZ, 0xfc, !PT ;  /* 0x0000000203027212 */ /* 0x000fca00078efcff */
[----:B------:R1:W-:Y:S04]  /*02b0*/  ATOMS.OR RZ, [UR5], R2 ;  /* 0x00000002ffff798c */ /* 0x0003e8000b000005 */
[----:B------:R1:W-:Y:S01]  /*02c0*/  STS [UR4], R0 ;  /* 0x00000000ff007988 */ /* 0x0003e20008000804 */
[----:B------:R-:W-:Y:S05]  /*02d0*/  BRA `(.L_x_2) ;  /* 0x0000000000107947 */ /* 0x000fea0003800000 */
.L_x_1:
[----:B------:R-:W-:Y:S01]  /*02e0*/  IMAD.MOV.U32 R0, RZ, RZ, -0x1 ;  /* 0xffffffffff007424 */ /* 0x000fe200078e00ff */
[----:B------:R-:W-:-:S04]  /*02f0*/  MOV R2, 0x320 ;  /* 0x0000032000027802 */ /* 0x000fc80000000f00 */
[----:B------:R1:W-:Y:S03]  /*0300*/  STS [UR4], R0 ;  /* 0x00000000ff007988 */ /* 0x0003e60008000804 */
[----:B-1----:R-:W-:Y:S05]  /*0310*/  CALL.REL.NOINC `($__internal_1_$__cuda_sm10x_tcgen05_guardrail_trap_phase_invalid_during_alloc) ;  /* 0x000002c000607944 */ /* 0x002fea0003c00000 */
.L_x_2:
[----:B------:R-:W-:Y:S05]  /*0320*/  WARPSYNC.ALL ;  /* 0x0000000000007948 */ /* 0x000fea0003800000 */
[----:B------:R-:W-:Y:S01]  /*0330*/  NOP ;  /* 0x0000000000007918 */ /* 0x000fe20000000000 */
.L_x_0:
[----:B------:R-:W2:Y:S08]  /*0340*/  LDC.64 R20, c[0x0][0x398] ;  /* 0x0000e600ff147b82 */ /* 0x000eb00000000a00 */
[----:B------:R-:W3:Y:S02]  /*0350*/  S2UR UR5, SR_CgaSize ;  /* 0x00000000000579c3 */ /* 0x000ee40000008a00 */
[----:B---3--:R-:W-:-:S12]  /*0360*/  UIMAD UR5, UR5, -0xa0, URZ ;  /* 0xffffff60050578a4 */ /* 0x008fd8000f8e02ff */
[----:B------:R-:W3:Y:S01]  /*0370*/  LDCU UR5, c[0x0][UR5+0x2b0] ;  /* 0x00005600050577ac */ /* 0x000ee20008000800 */
[----:B------:R-:W-:Y:S02]  /*0380*/  LOP3.LUT R133, R247, 0x7f, RZ, 0xc0, !PT ;  /* 0x0000007ff7857812 */ /* 0x000fe400078ec0ff */
[----:B------:R-:W-:Y:S01]  /*0390*/  SHF.R.U32.HI R138, RZ, 0x5, R247 ;  /* 0x00000005ff8a7819 */ /* 0x000fe200000116f7 */
[----:B------:R-:W-:Y:S01]  /*03a0*/  UMOV UR9, 0x400 ;  /* 0x0000040000097882 */ /* 0x000fe20000000000 */
[----:B------:R-:W4:Y:S01]  /*03b0*/  LDCU UR6, c[0x0][0x3b0] ;  /* 0x00007600ff0677ac */ /* 0x000f220008000800 */
[----:B------:R-:W5:Y:S01]  /*03c0*/  S2UR UR4, SR_CTAID.X ;  /* 0x00000000000479c3 */ /* 0x000f620000002500 */
[----:B------:R-:W1:Y:S02]  /*03d0*/  LDCU.128 UR12, c[0x0][0x380] ;  /* 0x00007000ff0c77ac */ /* 0x000e640008000c00 */
[----:B-12---:R-:W-:-:S05]  /*03e0*/  VIADD R0, R21, 0xff ;  /* 0x000000ff15007836 */ /* 0x006fca0000000000 */
[----:B------:R-:W-:Y:S02]  /*03f0*/  SHF.R.S32.HI R3, RZ, 0x1f, R0 ;  /* 0x0000001fff037819 */ /* 0x000fe40000011400 */
[----:B-----5:R-:W-:Y:S02]  /*0400*/  I2FP.F32.U32 R5, UR4 ;  /* 0x0000000400057c45 */ /* 0x020fe40008201000 */
[----:B------:R-:W-:-:S03]  /*0410*/  LEA.HI R3, R3, R0, RZ, 0x8 ;  /* 0x0000000003037211 */ /* 0x000fc600078f40ff */
[----:B---3--:R-:W-:Y:S01]  /*0420*/  FMUL R5, R5, UR5 ;  /* 0x0000000505057c20 */ /* 0x008fe20008400000 */
[----:B------:R-:W-:Y:S01]  /*0430*/  SHF.R.S32.HI R3, RZ, 0x8, R3 ;  /* 0x00000008ff037819 */ /* 0x000fe20000011403 */
[----:B------:R-:W1:Y:S02]  /*0440*/  S2UR UR5, SR_CgaCtaId ;  /* 0x00000000000579c3 */ /* 0x000e640000008800 */
[----:B------:R-:W-:Y:S02]  /*0450*/  F2I.U32.TRUNC.NTZ R7, R5 ;  /* 0x0000000500077305 */ /* 0x000fe4000020f000 */
[----:B------:R-:W-:-:S05]  /*0460*/  IMAD.SHL.U32 R4, R3, 0x8, RZ ;  /* 0x0000000803047824 */ /* 0x000fca00078e00ff */
[----:B------:R-:W-:-:S04]  /*0470*/  IABS R9, R4 ;  /* 0x0000000400097213 */ /* 0x000fc80000000000 */
[----:B------:R-:W2:Y:S01]  /*0480*/  I2F.RP R0, R9 ;  /* 0x0000000900007306 */ /* 0x000ea20000209400 */
[----:B-1----:R-:W-:Y:S02]  /*0490*/  USHF.L.U32 UR4, UR5, 0x7, URZ ;  /* 0x0000000705047899 */ /* 0x002fe400080006ff */
[----:B------:R-:W-:-:S05]  /*04a0*/  ULEA UR9, UR5, UR9, 0x18 ;  /* 0x0000000905097291 */ /* 0x000fca000f8ec0ff */
[----:B--2---:R-:W1:Y:S01]  /*04b0*/  MUFU.RCP R0, R0 ;  /* 0x0000000000007308 */ /* 0x004e620000001000 */
[----:B------:R-:W-:Y:S01]  /*04c0*/  ULOP3.LUT UR4, UR4, 0x80, URZ, 0xc0, !UPT ;  /* 0x0000008004047892 */ /* 0x000fe2000f8ec0ff */
[----:B-1----:R-:W-:Y:S01]  /*04d0*/  VIADD R2, R0, 0xffffffe ;  /* 0x0ffffffe00027836 */ /* 0x002fe20000000000 */
[----:B------:R-:W-:-:S05]  /*04e0*/  IABS R0, R7 ;  /* 0x0000000700007213 */ /* 0x000fca0000000000 */
[----:B------:R1:W2:Y:S02]  /*04f0*/  F2I.FTZ.U32.TRUNC.NTZ R3, R2 ;  /* 0x0000000200037305 */ /* 0x0002a4000021f000 */
[----:B-1----:R-:W-:Y:S02]  /*0500*/  HFMA2 R2, -RZ, RZ, 0, 0 ;  /* 0x00000000ff027431 */ /* 0x002fe400000001ff */
[----:B--2---:R-:W-:-:S04]  /*0510*/  IMAD.MOV R6, RZ, RZ, -R3 ;  /* 0x000000ffff067224 */ /* 0x004fc800078e0a03 */
[----:B------:R-:W-:Y:S01]  /*0520*/  IMAD R11, R6, R9, RZ ;  /* 0x00000009060b7224 */ /* 0x000fe200078e02ff */
[----:B------:R-:W-:-:S03]  /*0530*/  IABS R6, R4 ;  /* 0x0000000400067213 */ /* 0x000fc60000000000 */
[----:B------:R-:W-:-:S04]  /*0540*/  IMAD.HI.U32 R3, R3, R11, R2 ;  /* 0x0000000b03037227 */ /* 0x000fc800078e0002 */
[----:B------:R-:W-:Y:S02]  /*0550*/  IMAD.MOV R2, RZ, RZ, -R6 ;  /* 0x000000ffff027224 */ /* 0x000fe400078e0a06 */
[----:B------:R-:W-:-:S04]  /*0560*/  IMAD.HI.U32 R3, R3, R0, RZ ;  /* 0x0000000003037227 */ /* 0x000fc800078e00ff */
[----:B------:R-:W-:Y:S01]  /*0570*/  IMAD R0, R3, R2, R0 ;  /* 0x0000000203007224 */ /* 0x000fe200078e0200 */
[----:B------:R-:W-:Y:S04]  /*0580*/  BAR.SYNC.DEFER_BLOCKING 0x0 ;  /* 0x0000000000007b1d */ /* 0x000fe80000010000 */
[----:B------:R-:W-:-:S13]  /*0590*/  ISETP.GT.U32.AND P1, PT, R9, R0, PT ;  /* 0x000000000900720c */ /* 0x000fda0003f24070 */
[----:B------:R-:W-:Y:S02]  /*05a0*/  @!P1 IMAD.IADD R0, R0, 0x1, -R9 ;  /* 0x0000000100009824 */ /* 0x000fe400078e0a09 */
[----:B------:R-:W-:Y:S01]  /*05b0*/  @!P1 VIADD R3, R3, 0x1 ;  /* 0x0000000103039836 */ /* 0x000fe20000000000 */
[----:B------:R-:W-:Y:S02]  /*05c0*/  ISETP.NE.AND P1, PT, R4, RZ, PT ;  /* 0x000000ff0400720c */ /* 0x000fe40003f25270 */
[----:B------:R-:W-:Y:S02]  /*05d0*/  ISETP.GE.U32.AND P0, PT, R0, R9, PT ;  /* 0x000000090000720c */ /* 0x000fe40003f06070 */
[----:B------:R-:W-:-:S04]  /*05e0*/  LOP3.LUT R0, R7, R4, RZ, 0x3c, !PT ;  /* 0x0000000407007212 */ /* 0x000fc800078e3cff */
[----:B------:R-:W-:Y:S01]  /*05f0*/  ISETP.GE.AND P2, PT, R0, RZ, PT ;  /* 0x000000ff0000720c */ /* 0x000fe20003f46270 */
[----:B------:R-:W-:-:S06]  /*0600*/  VIADD R0, R20, 0x7f ;  /* 0x0000007f14007836 */ /* 0x000fcc0000000000 */
[----:B------:R-:W-:-:S04]  /*0610*/  @P0 VIADD R3, R3, 0x1 ;  /* 0x0000000103030836 */ /* 0x000fc80000000000 */
[----:B------:R-:W-:Y:S01]  /*0620*/  IMAD.MOV.U32 R2, RZ, RZ, R3 ;  /* 0x000000ffff027224 */ /* 0x000fe200078e0003 */
[----:B------:R-:W-:-:S03]  /*0630*/  SHF.R.S32.HI R3, RZ, 0x1f, R0 ;  /* 0x0000001fff037819 */ /* 0x000fc60000011400 */
[----:B------:R-:W-:Y:S01]  /*0640*/  @!P2 IMAD.MOV R2, RZ, RZ, -R2 ;  /* 0x000000ffff02a224 */ /* 0x000fe200078e0a02 */
[----:B------:R-:W-:Y:S02]  /*0650*/  @!P1 LOP3.LUT R2, RZ, R4, RZ, 0x33, !PT ;  /* 0x00000004ff029212 */ /* 0x000fe400078e33ff */
[----:B------:R-:W-:Y:S02]  /*0660*/  LEA.HI R3, R3, R0, RZ, 0x7 ;  /* 0x0000000003037211 */ /* 0x000fe400078f38ff */
[----:B------:R-:W-:Y:S01]  /*0670*/  IABS R0, R21 ;  /* 0x0000001500007213 */ /* 0x000fe20000000000 */
[----:B------:R-:W-:Y:S02]  /*0680*/  IMAD.SHL.U32 R12, R2, 0x8, RZ ;  /* 0x00000008020c7824 */ /* 0x000fe400078e00ff */
[----:B------:R-:W-:Y:S01]  /*0690*/  IMAD.MOV R2, RZ, RZ, -R2 ;  /* 0x000000ffff027224 */ /* 0x000fe200078e0a02 */
[----:B------:R-:W1:Y:S02]  /*06a0*/  I2F.RP R8, R0 ;  /* 0x0000000000087306 */ /* 0x000e640000209400 */
[----:B------:R-:W-:Y:S01]  /*06b0*/  LEA.HI.SX32 R3, R3, -R12, 0x19 ;  /* 0x8000000c03037211 */ /* 0x000fe200078fcaff */
[----:B------:R-:W-:Y:S01]  /*06c0*/  IMAD R14, R4, R2, R7 ;  /* 0x00000002040e7224 */ /* 0x000fe200078e0207 */
[----:B------:R-:W-:Y:S01]  /*06d0*/  IABS R7, R20 ;  /* 0x0000001400077213 */ /* 0x000fe20000000000 */
[----:B------:R-:W-:Y:S01]  /*06e0*/  IMAD.MOV.U32 R2, RZ, RZ, RZ ;  /* 0x000000ffff027224 */ /* 0x000fe200078e00ff */
[----:B------:R-:W-:-:S02]  /*06f0*/  VIMNMX R13, PT, PT, R3, 0x8, PT ;  /* 0x00000008030d7848 */ /* 0x000fc40003fe0100 */
[----:B------:R-:W-:Y:S02]  /*0700*/  IABS R4, R14 ;  /* 0x0000000e00047213 */ /* 0x000fe40000000000 */
[-C--:B------:R-:W-:Y:S02]  /*0710*/  IABS R10, R13.reuse ;  /* 0x0000000d000a7213 */ /* 0x080fe40000000000 */
[----:B------:R-:W-:Y:S02]  /*0720*/  IABS R6, R13 ;  /* 0x0000000d00067213 */ /* 0x000fe40000000000 */
[----:B------:R-:W2:Y:S03]  /*0730*/  I2F.RP R5, R10 ;  /* 0x0000000a00057306 */ /* 0x000ea60000209400 */
[----:B------:R-:W-:-:S05]  /*0740*/  IMAD.MOV R6, RZ, RZ, -R6 ;  /* 0x000000ffff067224 */ /* 0x000fca00078e0a06 */
[----:B-1----:R-:W-:Y:S08]  /*0750*/  MUFU.RCP R8, R8 ;  /* 0x0000000800087308 */ /* 0x002ff00000001000 */
[----:B--2---:R-:W1:Y:S02]  /*0760*/  MUFU.RCP R5, R5 ;  /* 0x0000000500057308 */ /* 0x004e640000001000 */
[----:B-1----:R-:W-:-:S06]  /*0770*/  VIADD R3, R5, 0xffffffe ;  /* 0x0ffffffe05037836 */ /* 0x002fcc0000000000 */
[----:B------:R-:W1:Y:S02]  /*0780*/  F2I.FTZ.U32.TRUNC.NTZ R3, R3 ;  /* 0x0000000300037305 */ /* 0x000e64000021f000 */
[----:B-1----:R-:W-:-:S04]  /*0790*/  IMAD.MOV R9, RZ, RZ, -R3 ;  /* 0x000000ffff097224 */ /* 0x002fc800078e0a03 */
[----:B------:R-:W-:-:S04]  /*07a0*/  IMAD R5, R9, R10, RZ ;  /* 0x0000000a09057224 */ /* 0x000fc800078e02ff */
[----:B------:R-:W-:Y:S01]  /*07b0*/  IMAD.HI.U32 R2, R3, R5, R2 ;  /* 0x0000000503027227 */ /* 0x000fe200078e0002 */
[----:B------:R-:W-:-:S03]  /*07c0*/  MOV R5, R7 ;  /* 0x0000000700057202 */ /* 0x000fc60000000f00 */
[----:B------:R-:W-:Y:S02]  /*07d0*/  IMAD.MOV.U32 R3, RZ, RZ, R4 ;  /* 0x000000ffff037224 */ /* 0x000fe400078e0004 */
[----:B------:R-:W1:Y:S02]  /*07e0*/  I2F.RP R4, R5 ;  /* 0x0000000500047306 */ /* 0x000e640000209400 */
[----:B------:R-:W-:-:S04]  /*07f0*/  IMAD.HI.U32 R2, R2, R3, RZ ;  /* 0x0000000302027227 */ /* 0x000fc800078e00ff */
[----:B------:R-:W-:Y:S02]  /*0800*/  IMAD R3, R2, R6, R3 ;  /* 0x0000000602037224 */ /* 0x000fe400078e0203 */
[----:B------:R-:W-:-:S03]  /*0810*/  VIADD R6, R8, 0xffffffe ;  /* 0x0ffffffe08067836 */ /* 0x000fc60000000000 */
[----:B------:R-:W-:Y:S01]  /*0820*/  ISETP.GT.U32.AND P1, PT, R10, R3, PT ;  /* 0x000000030a00720c */ /* 0x000fe20003f24070 */
[----:B------:R2:W3:Y:S08]  /*0830*/  F2I.FTZ.U32.TRUNC.NTZ R7, R6 ;  /* 0x0000000600077305 */ /* 0x0004f0000021f000 */
[----:B-1----:R-:W1:Y:S01]  /*0840*/  MUFU.RCP R4, R4 ;  /* 0x0000000400047308 */ /* 0x002e620000001000 */
[----:B--2---:R-:W-:-:S03]  /*0850*/  IMAD.MOV.U32 R6, RZ, RZ, RZ ;  /* 0x000000ffff067224 */ /* 0x004fc600078e00ff */
[----:B------:R-:W-:Y:S02]  /*0860*/  @!P1 IMAD.IADD R3, R3, 0x1, -R10 ;  /* 0x0000000103039824 */ /* 0x000fe400078e0a0a */
[----:B------:R-:W-:Y:S01]  /*0870*/  @!P1 VIADD R2, R2, 0x1 ;  /* 0x0000000102029836 */ /* 0x000fe20000000000 */
[----:B------:R-:W-:Y:S01]  /*0880*/  ISETP.NE.AND P1, PT, R13, RZ, PT ;  /* 0x000000ff0d00720c */ /* 0x000fe20003f25270 */
[----:B---3--:R-:W-:Y:S01]  /*0890*/  IMAD.MOV R9, RZ, RZ, -R7 ;  /* 0x000000ffff097224 */ /* 0x008fe200078e0a07 */
[----:B------:R-:W-:Y:S02]  /*08a0*/  ISETP.GE.U32.AND P0, PT, R3, R10, PT ;  /* 0x0000000a0300720c */ /* 0x000fe40003f06070 */
[----:B------:R-:W-:Y:S01]  /*08b0*/  LOP3.LUT R3, R14, R13, RZ, 0x3c, !PT ;  /* 0x0000000d0e037212 */ /* 0x000fe200078e3cff */
[----:B------:R-:W-:-:S03]  /*08c0*/  IMAD R9, R9, R0, RZ ;  /* 0x0000000009097224 */ /* 0x000fc600078e02ff */
[----:B------:R-:W-:Y:S01]  /*08d0*/  ISETP.GE.AND P2, PT, R3, RZ, PT ;  /* 0x000000ff0300720c */ /* 0x000fe20003f46270 */
[----:B-1----:R-:W-:Y:S02]  /*08e0*/  VIADD R3, R4, 0xffffffe ;  /* 0x0ffffffe04037836 */ /* 0x002fe40000000000 */
[----:B------:R-:W-:-:S04]  /*08f0*/  IMAD.HI.U32 R4, R7, R9, R6 ;  /* 0x0000000907047227 */ /* 0x000fc800078e0006 */
[----:B------:R-:W1:Y:S01]  /*0900*/  F2I.FTZ.U32.TRUNC.NTZ R3, R3 ;  /* 0x0000000300037305 */ /* 0x000e62000021f000 */
[----:B------:R-:W-:-:S05]  /*0910*/  @P0 VIADD R2, R2, 0x1 ;  /* 0x0000000102020836 */ /* 0x000fca0000000000 */
[----:B------:R-:W-:Y:S01]  /*0920*/  @!P2 IMAD.MOV R2, RZ, RZ, -R2 ;  /* 0x000000ffff02a224 */ /* 0x000fe200078e0a02 */
[----:B------:R-:W-:-:S04]  /*0930*/  @!P1 LOP3.LUT R2, RZ, R13, RZ, 0x33, !PT ;  /* 0x0000000dff029212 */ /* 0x000fc800078e33ff */
[C---:B------:R-:W-:Y:S01]  /*0940*/  LEA R132, R2.reuse, UR4, 0x8 ;  /* 0x0000000402847c11 */ /* 0x040fe2000f8e40ff */
[----:B------:R-:W2:Y:S01]  /*0950*/  LDCU UR4, c[0x0][0x3a4] ;  /* 0x00007480ff0477ac */ /* 0x000ea20008000800 */
[----:B------:R-:W-:Y:S02]  /*0960*/  IADD3 R6, PT, PT, -R2, RZ, RZ ;  /* 0x000000ff02067210 */ /* 0x000fe40007ffe1ff */
[----:B------:R-:W-:Y:S01]  /*0970*/  IABS R137, R132 ;  /* 0x0000008400897213 */ /* 0x000fe20000000000 */
[----:B-1----:R-:W-:Y:S01]  /*0980*/  IMAD.MOV R7, RZ, RZ, -R3 ;  /* 0x000000ffff077224 */ /* 0x002fe200078e0a03 */
[C---:B------:R-:W-:Y:S01]  /*0990*/  IADD3 R240, PT, PT, R132.reuse, 0x19, RZ ;  /* 0x0000001984f07810 */ /* 0x040fe20007ffe0ff */
[C---:B------:R-:W-:Y:S01]  /*09a0*/  VIADD R15, R132.reuse, 0x7f ;  /* 0x0000007f840f7836 */ /* 0x040fe20000000000 */
[----:B------:R-:W-:Y:S01]  /*09b0*/  IADD3 R223, PT, PT, R132, 0x2a, RZ ;  /* 0x0000002a84df7810 */ /* 0x000fe20007ffe0ff */
[----:B------:R-:W-:Y:S01]  /*09c0*/  IMAD.MOV.U32 R2, RZ, RZ, R7 ;  /* 0x000000ffff027224 */ /* 0x000fe200078e0007 */
[----:B------:R-:W-:Y:S01]  /*09d0*/  IABS R109, R240 ;  /* 0x000000f0006d7213 */ /* 0x000fe20000000000 */
[----:B------:R-:W-:Y:S01]  /*09e0*/  IMAD.HI.U32 R7, R4, R137, RZ ;  /* 0x0000008904077227 */ /* 0x000fe200078e00ff */
[----:B------:R1:W-:Y:S01]  /*09f0*/  STL [R1+0xa00], R15 ;  /* 0x000a000f01007387 */ /* 0x0003e20000100800 */
[----:B------:R-:W-:-:S02]  /*0a00*/  IABS R11, R15 ;  /* 0x0000000f000b7213 */ /* 0x000fc40000000000 */
[----:B------:R-:W-:Y:S01]  /*0a10*/  IMAD R9, R2, R5, RZ ;  /* 0x0000000502097224 */ /* 0x000fe200078e02ff */
[C---:B------:R-:W-:Y:S01]  /*0a20*/  IADD3 R216, PT, PT, R132.reuse, 0x31, RZ ;  /* 0x0000003184d87810 */ /* 0x040fe20007ffe0ff */
[----:B------:R-:W-:Y:S01]  /*0a30*/  IMAD.MOV.U32 R2, RZ, RZ, RZ ;  /* 0x000000ffff027224 */ /* 0x000fe200078e00ff */
[C---:B------:R-:W-:Y:S01]  /*0a40*/  IADD3 R198, PT, PT, R132.reuse, 0x43, RZ ;  /* 0x0000004384c67810 */ /* 0x040fe20007ffe0ff */
[----:B------:R-:W-:Y:S01]  /*0a50*/  IMAD.MOV R10, RZ, RZ, -R7 ;  /* 0x000000ffff0a7224 */ /* 0x000fe200078e0a07 */
[----:B------:R-:W-:Y:S01]  /*0a60*/  IABS R85, R216 ;  /* 0x000000d800557213 */ /* 0x000fe20000000000 */
[----:B------:R-:W-:Y:S01]  /*0a70*/  IMAD.HI.U32 R7, R3, R9, R2 ;  /* 0x0000000903077227 */ /* 0x000fe200078e0002 */
[----:B------:R-:W-:Y:S02]  /*0a80*/  IABS R67, R198 ;  /* 0x000000c600437213 */ /* 0x000fe40000000000 */
[C---:B------:R-:W-:Y:S01]  /*0a90*/  IADD3 R191, PT, PT, R132.reuse, 0x4a, RZ ;  /* 0x0000004a84bf7810 */ /* 0x040fe20007ffe0ff */
[C---:B-1----:R-:W-:Y:S01]  /*0aa0*/  VIADD R15, R132.reuse, 0x1 ;  /* 0x00000001840f7836 */ /* 0x042fe20000000000 */
[----:B------:R-:W-:Y:S01]  /*0ab0*/  IADD3 R162, PT, PT, R132, 0x67, RZ ;  /* 0x0000006784a27810 */ /* 0x000fe20007ffe0ff */
[----:B------:R-:W-:Y:S01]  /*0ac0*/  IMAD.HI.U32 R8, R4, R11, RZ ;  /* 0x0000000b04087227 */ /* 0x000fe200078e00ff */
[----:B------:R-:W-:-:S02]  /*0ad0*/  IADD3 R156, PT, PT, R132, 0x6d, RZ ;  /* 0x0000006d849c7810 */ /* 0x000fc40007ffe0ff */
[----:B------:R-:W-:Y:S01]  /*0ae0*/  IABS R135, R15 ;  /* 0x0000000f00877213 */ /* 0x000fe20000000000 */
[C---:B------:R-:W-:Y:S01]  /*0af0*/  VIADD R2, R132.reuse, 0x2 ;  /* 0x0000000284027836 */ /* 0x040fe20000000000 */
[----:B------:R-:W-:Y:S01]  /*0b00*/  STL [R1+0x9fc], R15 ;  /* 0x0009fc0f01007387 */ /* 0x000fe20000100800 */
[----:B------:R-:W-:Y:S02]  /*0b10*/  IMAD R6, R13, R6, R14 ;  /* 0x000000060d067224 */ /* 0x000fe400078e020e */
[C---:B------:R-:W-:Y:S01]  /*0b20*/  VIADD R13, R132.reuse, 0x3 ;  /* 0x00000003840d7836 */ /* 0x040fe20000000000 */
[----:B------:R1:W-:Y:S01]  /*0b30*/  STL [R1+0x9f8], R2 ;  /* 0x0009f80201007387 */ /* 0x0003e20000100800 */
[----:B------:R-:W-:Y:S01]  /*0b40*/  IMAD.MOV R8, RZ, RZ, -R8 ;  /* 0x000000ffff087224 */ /* 0x000fe200078e0a08 */
[----:B------:R-:W-:Y:S01]  /*0b50*/  IABS R9, R2 ;  /* 0x0000000200097213 */ /* 0x000fe20000000000 */
[----:B------:R-:W-:Y:S01]  /*0b60*/  VIADD R3, R132, 0x4 ;  /* 0x0000000484037836 */ /* 0x000fe20000000000 */
[----:B------:R3:W-:Y:S01]  /*0b70*/  STL [R1+0x9f4], R13 ;  /* 0x0009f40d01007387 */ /* 0x0007e20000100800 */
[----:B------:R-:W-:Y:S01]  /*0b80*/  IMAD R136, R0, R8, R11 ;  /* 0x0000000800887224 */ /* 0x000fe200078e020b */
[----:B------:R-:W-:Y:S01]  /*0b90*/  IABS R131, R13 ;  /* 0x0000000d00837213 */ /* 0x000fe20000000000 */
[----:B------:R-:W-:Y:S01]  /*0ba0*/  VIADD R8, R132, 0x5 ;  /* 0x0000000584087836 */ /* 0x000fe20000000000 */
[----:B------:R5:W-:Y:S01]  /*0bb0*/  STL [R1+0x9f0], R3 ;  /* 0x0009f00301007387 */ /* 0x000be20000100800 */
[----:B------:R-:W-:Y:S01]  /*0bc0*/  IABS R11, R3 ;  /* 0x00000003000b7213 */ /* 0x000fe20000000000 */
[----:B-1----:R-:W-:Y:S01]  /*0bd0*/  IMAD.HI.U32 R2, R4, R135, RZ ;  /* 0x0000008704027227 */ /* 0x002fe200078e00ff */
[C---:B------:R-:W-:Y:S01]  /*0be0*/  ISETP.GT.U32.AND P6, PT, R0.reuse, R136, PT ;  /* 0x000000880000720c */ /* 0x040fe20003fc4070 */
[----:B------:R1:W-:Y:S01]  /*0bf0*/  STL [R1+0x9ec], R8 ;  /* 0x0009ec0801007387 */ /* 0x0003e20000100800 */
[----:B------:R-:W-:Y:S01]  /*0c00*/  IABS R129, R8 ;  /* 0x0000000800817213 */ /* 0x000fe20000000000 */
[----:B------:R-:W-:Y:S01]  /*0c10*/  IMAD R137, R0, R10, R137 ;  /* 0x0000000a00897224 */ /* 0x000fe200078e0289 */
[C---:B------:R-:W-:Y:S01]  /*0c20*/  IADD3 R10, PT, PT, R132.reuse, 0x6, RZ ;  /* 0x00000006840a7810 */ /* 0x040fe20007ffe0ff */
[----:B---3--:R-:W-:-:S02]  /*0c30*/  VIADD R13, R132, 0x7 ;  /* 0x00000007840d7836 */ /* 0x008fc40000000000 */
[----:B-----5:R-:W-:Y:S01]  /*0c40*/  IMAD.MOV R3, RZ, RZ, -R2 ;  /* 0x000000ffff037224 */ /* 0x020fe200078e0a02 */
[----:B------:R-:W-:Y:S01]  /*0c50*/  ISETP.GT.U32.AND P2, PT, R0, R137, PT ;  /* 0x000000890000720c */ /* 0x000fe20003f44070 */
[----:B------:R-:W-:Y:S01]  /*0c60*/  IMAD.HI.U32 R2, R4, R9, RZ ;  /* 0x0000000904027227 */ /* 0x000fe200078e00ff */
[----:B------:R-:W-:Y:S01]  /*0c70*/  IABS R127, R13 ;  /* 0x0000000d007f7213 */ /* 0x000fe20000000000 */
[----:B------:R-:W-:Y:S02]  /*0c80*/  STL [R1+0xaa8], R10 ;  /* 0x000aa80a01007387 */ /* 0x000fe40000100800 */
[----:B------:R-:W-:Y:S02]  /*0c90*/  IMAD R135, R0, R3, R135 ;  /* 0x0000000300877224 */ /* 0x000fe400078e0287 */
[----:B------:R-:W-:Y:S01]  /*0ca0*/  IMAD.MOV R134, RZ, RZ, -R2 ;  /* 0x000000ffff867224 */ /* 0x000fe200078e0a02 */
[----:B------:R3:W-:Y:S01]  /*0cb0*/  STL [R1+0xaac], R13 ;  /* 0x000aac0d01007387 */ /* 0x0007e20000100800 */
[----:B------:R-:W-:-:S04]  /*0cc0*/  IMAD.HI.U32 R3, R4, R131, RZ ;  /* 0x0000008304037227 */ /* 0x000fc800078e00ff */
[----:B------:R-:W-:Y:S01]  /*0cd0*/  IMAD R134, R0, R134, R9 ;  /* 0x0000008600867224 */ /* 0x000fe200078e0209 */
[----:B------:R-:W-:Y:S01]  /*0ce0*/  IABS R9, R10 ;  /* 0x0000000a00097213 */ /* 0x000fe20000000000 */
[----:B------:R-:W-:-:S03]  /*0cf0*/  IMAD.HI.U32 R2, R4, R129, RZ ;  /* 0x0000008104027227 */ /* 0x000fc600078e00ff */
[----:B------:R-:W-:Y:S01]  /*0d00*/  ISETP.GT.U32.AND P5, PT, R0, R134, PT ;  /* 0x000000860000720c */ /* 0x000fe20003fa4070 */
[----:B------:R-:W-:Y:S02]  /*0d10*/  IMAD.MOV R3, RZ, RZ, -R3 ;  /* 0x000000ffff037224 */ /* 0x000fe400078e0a03 */
[----:B-1----:R-:W-:-:S04]  /*0d20*/  IMAD.HI.U32 R8, R4, R11, RZ ;  /* 0x0000000b04087227 */ /* 0x002fc800078e00ff */
[----:B------:R-:W-:Y:S02]  /*0d30*/  IMAD.MOV R2, RZ, RZ, -R2 ;  /* 0x000000ffff027224 */ /* 0x000fe400078e0a02 */
[C---:B------:R-:W-:Y:S02]  /*0d40*/  IMAD R131, R0.reuse, R3, R131 ;  /* 0x0000000300837224 */ /* 0x040fe400078e0283 */
[----:B------:R-:W-:Y:S02]  /*0d50*/  IMAD.MOV R8, RZ, RZ, -R8 ;  /* 0x000000ffff087224 */ /* 0x000fe400078e0a08 */
[----:B------:R-:W-:Y:S01]  /*0d60*/  IMAD.MOV.U32 R3, RZ, RZ, R9 ;  /* 0x000000ffff037224 */ /* 0x000fe200078e0009 */
[C---:B------:R-:W-:Y:S01]  /*0d70*/  ISETP.GT.U32.AND P4, PT, R0.reuse, R131, PT ;  /* 0x000000830000720c */ /* 0x040fe20003f84070 */
[C---:B------:R-:W-:Y:S02]  /*0d80*/  IMAD R129, R0.reuse, R2, R129 ;  /* 0x0000000200817224 */ /* 0x040fe400078e0281 */
[----:B------:R-:W-:-:S02]  /*0d90*/  IMAD R130, R0, R8, R11 ;  /* 0x0000000800827224 */ /* 0x000fc400078e020b */
[----:B------:R-:W-:Y:S01]  /*0da0*/  IMAD.HI.U32 R2, R4, R3, RZ ;  /* 0x0000000304027227 */ /* 0x000fe200078e00ff */
[----:B------:R-:W-:-:S03]  /*0db0*/  ISETP.GT.U32.AND P3, PT, R0, R129, PT ;  /* 0x000000810000720c */ /* 0x000fc60003f64070 */
[----:B------:R-:W-:Y:S02]  /*0dc0*/  VIADD R8, R132, 0xa ;  /* 0x0000000a84087836 */ /* 0x000fe40000000000 */
[----:B------:R-:W-:Y:S02]  /*0dd0*/  IMAD.IADD R6, R12, 0x1, R6 ;  /* 0x000000010c067824 */ /* 0x000fe400078e0206 */
[C---:B------:R-:W-:Y:S01]  /*0de0*/  VIADD R12, R132.reuse, 0x8 ;  /* 0x00000008840c7836 */ /* 0x040fe20000000000 */
[----:B---3--:R-:W-:Y:S01]  /*0df0*/  IABS R13, R8 ;  /* 0x00000008000d7213 */ /* 0x008fe20000000000 */
[----:B------:R-:W-:Y:S02]  /*0e00*/  VIADD R10, R132, 0x9 ;  /* 0x00000009840a7836 */ /* 0x000fe40000000000 */
[----:B------:R-:W-:Y:S01]  /*0e10*/  IMAD.MOV R128, RZ, RZ, -R2 ;  /* 0x000000ffff807224 */ /* 0x000fe200078e0a02 */
[----:B------:R-:W-:Y:S01]  /*0e20*/  STL [R1+0xaa4], R12 ;  /* 0x000aa40c01007387 */ /* 0x000fe20000100800 */
[----:B------:R-:W-:Y:S01]  /*0e30*/  IMAD.HI.U32 R2, R4, R127, RZ ;  /* 0x0000007f04027227 */ /* 0x000fe200078e00ff */
[----:B------:R-:W-:-:S02]  /*0e40*/  IABS R125, R10 ;  /* 0x0000000a007d7213 */ /* 0x000fc40000000000 */
[----:B------:R1:W-:Y:S01]  /*0e50*/  STL [R1+0xab0], R10 ;  /* 0x000ab00a01007387 */ /* 0x0003e20000100800 */
[----:B------:R-:W-:Y:S01]  /*0e60*/  IMAD.MOV R9, RZ, RZ, -R2 ;  /* 0x000000ffff097224 */ /* 0x000fe200078e0a02 */
[----:B------:R-:W-:Y:S01]  /*0e70*/  IABS R11, R12 ;  /* 0x0000000c000b7213 */ /* 0x000fe20000000000 */
[----:B------:R-:W-:Y:S01]  /*0e80*/  IMAD.HI.U32 R2, R4, R13, RZ ;  /* 0x0000000d04027227 */ /* 0x000fe200078e00ff */
[----:B------:R-:W-:Y:S01]  /*0e90*/  STL [R1+0xaa0], R8 ;  /* 0x000aa00801007387 */ /* 0x000fe20000100800 */
[----:B------:R-:W-:Y:S02]  /*0ea0*/  @!P3 IADD3 R129, PT, PT, R129, -R0, RZ ;  /* 0x800000008181b210 */ /* 0x000fe40007ffe0ff */
[C---:B------:R-:W-:Y:S02]  /*0eb0*/  IMAD R127, R0.reuse, R9, R127 ;  /* 0x00000009007f7224 */ /* 0x040fe400078e027f */
[----:B------:R-:W-:Y:S02]  /*0ec0*/  IMAD R128, R0, R128, R3 ;  /* 0x0000008000807224 */ /* 0x000fe400078e0203 */
[----:B-1----:R-:W-:-:S02]  /*0ed0*/  VIADD R10, R132, 0xb ;  /* 0x0000000b840a7836 */ /* 0x002fc40000000000 */
[----:B------:R-:W-:Y:S02]  /*0ee0*/  VIADD R9, R132, 0xc ;  /* 0x0000000c84097836 */ /* 0x000fe40000000000 */
[----:B------:R-:W-:Y:S01]  /*0ef0*/  IMAD.HI.U32 R3, R4, R11, RZ ;  /* 0x0000000b04037227 */ /* 0x000fe200078e00ff */
[----:B------:R-:W-:Y:S01]  /*0f00*/  IABS R123, R10 ;  /* 0x0000000a007b7213 */ /* 0x000fe20000000000 */
[----:B------:R1:W-:Y:S02]  /*0f10*/  STL [R1+0xab4], R10 ;  /* 0x000ab40a01007387 */ /* 0x0003e40000100800 */
[----:B------:R-:W-:Y:S02]  /*0f20*/  IMAD.MOV R2, RZ, RZ, -R2 ;  /* 0x000000ffff027224 */ /* 0x000fe400078e0a02 */
[----:B------:R-:W-:Y:S01]  /*0f30*/  IMAD.MOV R3, RZ, RZ, -R3 ;  /* 0x000000ffff037224 */ /* 0x000fe200078e0a03 */
[----:B------:R3:W-:Y:S01]  /*0f40*/  STL [R1+0xa9c], R9 ;  /* 0x000a9c0901007387 */ /* 0x0007e20000100800 */
[----:B------:R-:W-:-:S02]  /*0f50*/  IMAD R124, R0, R2, R13 ;  /* 0x00000002007c7224 */ /* 0x000fc400078e020d */
[----:B------:R-:W-:-:S04]  /*0f60*/  IMAD.HI.U32 R2, R4, R123, RZ ;  /* 0x0000007b04027227 */ /* 0x000fc800078e00ff */
[----:B-1----:R-:W-:Y:S02]  /*0f70*/  VIADD R10, R132, 0xd ;  /* 0x0000000d840a7836 */ /* 0x002fe40000000000 */
[----:B------:R-:W-:Y:S01]  /*0f80*/  IMAD R126, R0, R3, R11 ;  /* 0x00000003007e7224 */ /* 0x000fe200078e020b */
[----:B---3--:R-:W-:Y:S01]  /*0f90*/  IABS R9, R9 ;  /* 0x0000000900097213 */ /* 0x008fe20000000000 */
[----:B------:R-:W-:Y:S01]  /*0fa0*/  VIADD R251, R132, 0xf ;  /* 0x0000000f84fb7836 */ /* 0x000fe20000000000 */
[----:B------:R-:W-:Y:S01]  /*0fb0*/  IABS R121, R10 ;  /* 0x0000000a00797213 */ /* 0x000fe20000000000 */
[----:B------:R-:W-:Y:S01]  /*0fc0*/  IMAD.MOV R3, RZ, RZ, -R2 ;  /* 0x000000ffff037224 */ /* 0x000fe200078e0a02 */
[----:B------:R1:W-:Y:S01]  /*0fd0*/  STL [R1+0xb94], R10 ;  /* 0x000b940a01007387 */ /* 0x0003e20000100800 */
[----:B------:R-:W-:Y:S01]  /*0fe0*/  IMAD.HI.U32 R2, R4, R9, RZ ;  /* 0x0000000904027227 */ /* 0x000fe200078e00ff */
[----:B------:R-:W-:-:S03]  /*0ff0*/  IABS R119, R251 ;  /* 0x000000fb00777213 */ /* 0x000fc60000000000 */
[----:B------:R-:W-:Y:S02]  /*1000*/  IMAD R123, R0, R3, R123 ;  /* 0x00000003007b7224 */ /* 0x000fe400078e027b */
[----:B------:R-:W-:-:S04]  /*1010*/  IMAD.HI.U32 R3, R4, R121, RZ ;  /* 0x0000007904037227 */ /* 0x000fc800078e00ff */
[----:B------:R-:W-:Y:S02]  /*1020*/  IMAD.MOV R122, RZ, RZ, -R2 ;  /* 0x000000ffff7a7224 */ /* 0x000fe400078e0a02 */
[----:B------:R-:W-:Y:S02]  /*1030*/  VIADD R250, R132, 0x10 ;  /* 0x0000001084fa7836 */ /* 0x000fe40000000000 */
[----:B------:R-:W-:-:S04]  /*1040*/  IMAD.HI.U32 R8, R4, R125, RZ ;  /* 0x0000007d04087227 */ /* 0x000fc800078e00ff */
[----:B------:R-:W-:Y:S01]  /*1050*/  VIADD R252, R132, 0xe ;  /* 0x0000000e84fc7836 */ /* 0x000fe20000000000 */
[----:B------:R-:W-:Y:S01]  /*1060*/  IADD3 R8, PT, PT, -R8, RZ, RZ ;  /* 0x000000ff08087210 */ /* 0x000fe20007ffe1ff */
[----:B------:R-:W-:Y:S02]  /*1070*/  IMAD.MOV R3, RZ, RZ, -R3 ;  /* 0x000000ffff037224 */ /* 0x000fe400078e0a03 */
[----:B------:R-:W-:Y:S01]  /*1080*/  IMAD R122, R0, R122, R9 ;  /* 0x0000007a007a7224 */ /* 0x000fe200078e0209 */
[----:B------:R-:W-:Y:S01]  /*1090*/  IABS R9, R250 ;  /* 0x000000fa00097213 */ /* 0x000fe20000000000 */
[----:B------:R-:W-:Y:S01]  /*10a0*/  IMAD.HI.U32 R2, R4, R119, RZ ;  /* 0x0000007704027227 */ /* 0x000fe200078e00ff */
[----:B------:R-:W-:Y:S01]  /*10b0*/  IABS R11, R252 ;  /* 0x000000fc000b7213 */ /* 0x000fe20000000000 */
[----:B------:R-:W-:Y:S01]  /*10c0*/  STL [R1+0xb90], R252 ;  /* 0x000b90fc01007387 */ /* 0x000fe20000100800 */
[C---:B------:R-:W-:Y:S01]  /*10d0*/  ISETP.GT.U32.AND P3, PT, R0.reuse, R122, PT ;  /* 0x0000007a0000720c */ /* 0x040fe20003f64070 */
[----:B------:R-:W-:Y:S01]  /*10e0*/  IMAD R121, R0, R3, R121 ;  /* 0x0000000300797224 */ /* 0x000fe200078e0279 */
[----:B------:R-:W-:Y:S01]  /*10f0*/  MOV R3, R9 ;  /* 0x0000000900037202 */ /* 0x000fe20000000f00 */
[----:B------:R-:W-:Y:S01]  /*1100*/  IMAD.MOV R2, RZ, RZ, -R2 ;  /* 0x000000ffff027224 */ /* 0x000fe200078e0a02 */
[----:B------:R3:W-:Y:S01]  /*1110*/  STL [R1+0xbe8], R252 ;  /* 0x000be8fc01007387 */ /* 0x0007e20000100800 */
[----:B------:R-:W-:-:S02]  /*1120*/  VIADD R249, R132, 0x11 ;  /* 0x0000001184f97836 */ /* 0x000fc40000000000 */
[C---:B------:R-:W-:Y:S01]  /*1130*/  IMAD R125, R0.reuse, R8, R125 ;  /* 0x00000008007d7224 */ /* 0x040fe200078e027d */
[----:B------:R-:W-:Y:S01]  /*1140*/  STL [R1+0xb8c], R251 ;  /* 0x000b8cfb01007387 */ /* 0x000fe20000100800 */
[----:B------:R-:W-:Y:S01]  /*1150*/  IMAD R119, R0, R2, R119 ;  /* 0x0000000200777224 */ /* 0x000fe200078e0277 */
[----:B------:R-:W-:Y:S01]  /*1160*/  IABS R117, R249 ;  /* 0x000000f900757213 */ /* 0x000fe20000000000 */
[C---:B------:R-:W-:Y:S01]  /*1170*/  IMAD.HI.U32 R8, R4.reuse, R11, RZ ;  /* 0x0000000b04087227 */ /* 0x040fe200078e00ff */
[----:B------:R-:W-:Y:S03]  /*1180*/  STL [R1+0xbec], R251 ;  /* 0x000becfb01007387 */ /* 0x000fe60000100800 */
[----:B------:R-:W-:Y:S01]  /*1190*/  IMAD.HI.U32 R2, R4, R3, RZ ;  /* 0x0000000304027227 */ /* 0x000fe200078e00ff */
[----:B------:R-:W-:Y:S03]  /*11a0*/  STL [R1+0xb88], R250 ;  /* 0x000b88fa01007387 */ /* 0x000fe60000100800 */
[----:B------:R-:W-:Y:S01]  /*11b0*/  VIADD R245, R132, 0x14 ;  /* 0x0000001484f57836 */ /* 0x000fe20000000000 */
[----:B------:R-:W-:Y:S01]  /*11c0*/  STL [R1+0xbf0], R250 ;  /* 0x000bf0fa01007387 */ /* 0x000fe20000100800 */
[----:B------:R-:W-:-:S02]  /*11d0*/  IMAD.MOV R8, RZ, RZ, -R8 ;  /* 0x000000ffff087224 */ /* 0x000fc400078e0a08 */
[----:B------:R-:W-:Y:S01]  /*11e0*/  VIADD R248, R132, 0x12 ;  /* 0x0000001284f87836 */ /* 0x000fe20000000000 */
[----:B------:R-:W-:Y:S01]  /*11f0*/  IABS R13, R245 ;  /* 0x000000f5000d7213 */ /* 0x000fe20000000000 */
[----:B------:R-:W-:Y:S01]  /*1200*/  IMAD.MOV R118, RZ, RZ, -R2 ;  /* 0x000000ffff767224 */ /* 0x000fe200078e0a02 */
[----:B------:R-:W-:Y:S01]  /*1210*/  STL [R1+0xb84], R249 ;  /* 0x000b84f901007387 */ /* 0x000fe20000100800 */
[----:B------:R-:W-:-:S03]  /*1220*/  IMAD.HI.U32 R2, R4, R117, RZ ;  /* 0x0000007504027227 */ /* 0x000fc600078e00ff */
[----:B------:R-:W-:Y:S01]  /*1230*/  STL [R1+0xbf4], R249 ;  /* 0x000bf4f901007387 */ /* 0x000fe20000100800 */
[----:B------:R-:W-:Y:S01]  /*1240*/  IMAD R120, R0, R8, R11 ;  /* 0x0000000800787224 */ /* 0x000fe200078e020b */
[----:B------:R-:W-:Y:S01]  /*1250*/  IABS R11, R248 ;  /* 0x000000f8000b7213 */ /* 0x000fe20000000000 */
[----:B------:R-:W-:Y:S01]  /*1260*/  IMAD.MOV R9, RZ, RZ, -R2 ;  /* 0x000000ffff097224 */ /* 0x000fe200078e0a02 */
[----:B------:R-:W-:Y:S01]  /*1270*/  STL [R1+0xb80], R248 ;  /* 0x000b80f801007387 */ /* 0x000fe20000100800 */
[----:B------:R-:W-:Y:S02]  /*1280*/  VIADD R244, R132, 0x15 ;  /* 0x0000001584f47836 */ /* 0x000fe40000000000 */
[----:B------:R-:W-:-:S03]  /*1290*/  IMAD.HI.U32 R2, R4, R13, RZ ;  /* 0x0000000d04027227 */ /* 0x000fc600078e00ff */
[----:B------:R-:W-:Y:S01]  /*12a0*/  IABS R113, R244 ;  /* 0x000000f400717213 */ /* 0x000fe20000000000 */
[----:B------:R-:W-:Y:S02]  /*12b0*/  IMAD R118, R0, R118, R3 ;  /* 0x0000007600767224 */ /* 0x000fe400078e0203 */
[----:B------:R-:W-:-:S04]  /*12c0*/  IMAD.HI.U32 R3, R4, R11, RZ ;  /* 0x0000000b04037227 */ /* 0x000fc800078e00ff */
[----:B------:R-:W-:Y:S02]  /*12d0*/  IMAD.MOV R2, RZ, RZ, -R2 ;  /* 0x000000ffff027224 */ /* 0x000fe400078e0a02 */
[----:B------:R-:W-:Y:S02]  /*12e0*/  VIADD R243, R132, 0x16 ;  /* 0x0000001684f37836 */ /* 0x000fe40000000000 */
[----:B------:R-:W-:Y:S02]  /*12f0*/  IMAD.MOV R3, RZ, RZ, -R3 ;  /* 0x000000ffff037224 */ /* 0x000fe400078e0a03 */
[C---:B------:R-:W-:Y:S01]  /*1300*/  IMAD R117, R0.reuse, R9, R117 ;  /* 0x0000000900757224 */ /* 0x040fe200078e0275 */
[----:B------:R-:W-:Y:S01]  /*1310*/  IABS R9, R243 ;  /* 0x000000f300097213 */ /* 0x000fe20000000000 */
[----:B------:R-:W-:Y:S02]  /*1320*/  IMAD R114, R0, R2, R13 ;  /* 0x0000000200727224 */ /* 0x000fe400078e020d */
[----:B------:R-:W-:-:S02]  /*1330*/  VIADD R242, R132, 0x17 ;  /* 0x0000001784f27836 */ /* 0x000fc40000000000 */
[----:B------:R-:W-:-:S03]  /*1340*/  IMAD.HI.U32 R2, R4, R113, RZ ;  /* 0x0000007104027227 */ /* 0x000fc600078e00ff */
[----:B------:R-:W-:Y:S01]  /*1350*/  IABS R111, R242 ;  /* 0x000000f2006f7213 */ /* 0x000fe20000000000 */
[----:B------:R-:W-:Y:S02]  /*1360*/  IMAD R116, R0, R3, R11 ;  /* 0x0000000300747224 */ /* 0x000fe400078e020b */
[----:B------:R-:W-:Y:S02]  /*1370*/  IMAD.MOV R3, RZ, RZ, -R2 ;  /* 0x000000ffff037224 */ /* 0x000fe400078e0a02 */
[----:B------:R-:W-:Y:S02]  /*1380*/  VIADD R246, R132, 0x13 ;  /* 0x0000001384f67836 */ /* 0x000fe40000000000 */
[----:B------:R-:W-:-:S03]  /*1390*/  IMAD.HI.U32 R2, R4, R9, RZ ;  /* 0x0000000904027227 */ /* 0x000fc600078e00ff */
[----:B------:R-:W-:Y:S01]  /*13a0*/  IABS R115, R246 ;  /* 0x000000f600737213 */ /* 0x000fe20000000000 */
[----:B------:R-:W-:Y:S01]  /*13b0*/  IMAD R113, R0, R3, R113 ;  /* 0x0000000300717224 */ /* 0x000fe200078e0271 */
[----:B------:R-:W-:Y:S01]  /*13c0*/  STL [R1+0xb7c], R246 ;  /* 0x000b7cf601007387 */ /* 0x000fe20000100800 */
[----:B------:R-:W-:Y:S02]  /*13d0*/  IMAD.MOV R112, RZ, RZ, -R2 ;  /* 0x000000ffff707224 */ /* 0x000fe400078e0a02 */
[----:B------:R-:W-:Y:S01]  /*13e0*/  VIADD R239, R132, 0x1a ;  /* 0x0000001a84ef7836 */ /* 0x000fe20000000000 */
[----:B------:R-:W-:Y:S01]  /*13f0*/  STL [R1+0xbf8], R248 ;  /* 0x000bf8f801007387 */ /* 0x000fe20000100800 */
[----:B------:R-:W-:-:S03]  /*1400*/  IMAD.HI.U32 R3, R4, R111, RZ ;  /* 0x0000006f04037227 */ /* 0x000fc600078e00ff */
[----:B------:R5:W-:Y:S01]  /*1410*/  STL [R1+0xbfc], R246 ;  /* 0x000bfcf601007387 */ /* 0x000be20000100800 */
[----:B------:R-:W-:Y:S01]  /*1420*/  IMAD R112, R0, R112, R9 ;  /* 0x0000007000707224 */ /* 0x000fe200078e0209 */
[----:B------:R-:W-:Y:S01]  /*1430*/  IABS R9, R239 ;  /* 0x000000ef00097213 */ /* 0x000fe20000000000 */
[----:B------:R-:W-:Y:S01]  /*1440*/  VIADD R241, R132, 0x18 ;  /* 0x0000001884f17836 */ /* 0x000fe20000000000 */
[----:B------:R-:W-:Y:S01]  /*1450*/  STL [R1+0xb78], R245 ;  /* 0x000b78f501007387 */ /* 0x000fe20000100800 */
[----:B------:R-:W-:-:S03]  /*1460*/  IMAD.HI.U32 R2, R4, R109, RZ ;  /* 0x0000006d04027227 */ /* 0x000fc600078e00ff */
[----:B------:R-:W-:Y:S01]  /*1470*/  IABS R11, R241 ;  /* 0x000000f1000b7213 */ /* 0x000fe20000000000 */
[----:B------:R-:W-:Y:S01]  /*1480*/  IMAD.MOV R3, RZ, RZ, -R3 ;  /* 0x000000ffff037224 */ /* 0x000fe200078e0a03 */
[----:B------:R-:W-:Y:S01]  /*1490*/  STL [R1+0xb74], R244 ;  /* 0x000b74f401007387 */ /* 0x000fe20000100800 */
[----:B------:R-:W-:-:S03]  /*14a0*/  IMAD.HI.U32 R8, R4, R115, RZ ;  /* 0x0000007304087227 */ /* 0x000fc600078e00ff */
[----:B------:R-:W-:Y:S01]  /*14b0*/  STL [R1+0xb70], R243 ;  /* 0x000b70f301007387 */ /* 0x000fe20000100800 */
[----:B------:R-:W-:Y:S02]  /*14c0*/  IMAD.MOV R2, RZ, RZ, -R2 ;  /* 0x000000ffff027224 */ /* 0x000fe400078e0a02 */
[----:B------:R-:W-:Y:S01]  /*14d0*/  IMAD R111, R0, R3, R111 ;  /* 0x00000003006f7224 */ /* 0x000fe200078e026f */
[----:B------:R-:W-:Y:S01]  /*14e0*/  STL [R1+0xb6c], R242 ;  /* 0x000b6cf201007387 */ /* 0x000fe20000100800 */
[----:B------:R-:W-:Y:S02]  /*14f0*/  VIADD R238, R132, 0x1b ;  /* 0x0000001b84ee7836 */ /* 0x000fe40000000000 */
[----:B------:R-:W-:Y:S01]  /*1500*/  IMAD.MOV R8, RZ, RZ, -R8 ;  /* 0x000000ffff087224 */ /* 0x000fe200078e0a08 */
[----:B------:R-:W-:Y:S01]  /*1510*/  STL [R1+0xb68], R241 ;  /* 0x000b68f101007387 */ /* 0x000fe20000100800 */
[----:B------:R-:W-:Y:S01]  /*1520*/  IMAD.MOV.U32 R3, RZ, RZ, R9 ;  /* 0x000000ffff037224 */ /* 0x000fe200078e0009 */
[----:B------:R-:W-:Y:S01]  /*1530*/  IABS R107, R238 ;  /* 0x000000ee006b7213 */ /* 0x000fe20000000000 */
[C---:B------:R-:W-:Y:S01]  /*1540*/  IMAD R109, R0.reuse, R2, R109 ;  /* 0x00000002006d7224 */ /* 0x040fe200078e026d */
[----:B------:R-:W-:Y:S01]  /*1550*/  STL [R1+0xb64], R240 ;  /* 0x000b64f001007387 */ /* 0x000fe20000100800 */
[----:B------:R-:W-:-:S02]  /*1560*/  IMAD R115, R0, R8, R115 ;  /* 0x0000000800737224 */ /* 0x000fc400078e0273 */
[C---:B------:R-:W-:Y:S01]  /*1570*/  IMAD.HI.U32 R2, R4.reuse, R3, RZ ;  /* 0x0000000304027227 */ /* 0x040fe200078e00ff */
[----:B------:R-:W-:Y:S03]  /*1580*/  STL [R1+0xb60], R239 ;  /* 0x000b60ef01007387 */ /* 0x000fe60000100800 */
[----:B------:R-:W-:Y:S01]  /*1590*/  IMAD.HI.U32 R8, R4, R11, RZ ;  /* 0x0000000b04087227 */ /* 0x000fe200078e00ff */
[----:B------:R-:W-:Y:S03]  /*15a0*/  STL [R1+0xb5c], R238 ;  /* 0x000b5cee01007387 */ /* 0x000fe60000100800 */
[----:B------:R-:W-:Y:S02]  /*15b0*/  VIADD R235, R132, 0x1e ;  /* 0x0000001e84eb7836 */ /* 0x000fe40000000000 */
[----:B------:R-:W-:-:S02]  /*15c0*/  IMAD.MOV R108, RZ, RZ, -R2 ;  /* 0x000000ffff6c7224 */ /* 0x000fc400078e0a02 */
[----:B------:R-:W-:Y:S01]  /*15d0*/  IMAD.MOV R8, RZ, RZ, -R8 ;  /* 0x000000ffff087224 */ /* 0x000fe200078e0a08 */
[----:B------:R-:W-:Y:S01]  /*15e0*/  IABS R13, R235 ;  /* 0x000000eb000d7213 */ /* 0x000fe20000000000 */
[----:B------:R-:W-:Y:S02]  /*15f0*/  VIADD R237, R132, 0x1c ;  /* 0x0000001c84ed7836 */ /* 0x000fe40000000000 */
[----:B------:R-:W-:-:S03]  /*1600*/  IMAD.HI.U32 R2, R4, R107, RZ ;  /* 0x0000006b04027227 */ /* 0x000fc600078e00ff */
[----:B------:R-:W-:Y:S01]  /*1610*/  STL [R1+0xb58], R237 ;  /* 0x000b58ed01007387 */ /* 0x000fe20000100800 */
[----:B------:R-:W-:Y:S01]  /*1620*/  IMAD R110, R0, R8, R11 ;  /* 0x00000008006e7224 */ /* 0x000fe200078e020b */
[----:B------:R-:W-:Y:S01]  /*1630*/  IABS R11, R237 ;  /* 0x000000ed000b7213 */ /* 0x000fe20000000000 */
[----:B------:R-:W-:Y:S01]  /*1640*/  VIADD R234, R132, 0x1f ;  /* 0x0000001f84ea7836 */ /* 0x000fe20000000000 */
[----:B------:R-:W-:Y:S01]  /*1650*/  IADD3 R9, PT, PT, -R2, RZ, RZ ;  /* 0x000000ff02097210 */ /* 0x000fe20007ffe1ff */
        /* <DEDUP_REMOVED lines=13> */
[----:B------:R-:W-:Y:S02]  /*1730*/  VIADD R236, R132, 0x1d ;  /* 0x0000001d84ec7836 */ /* 0x000fe40000000000 */
[----:B------:R-:W-:Y:S02]  /*1740*/  IMAD R106, R0, R3, R11 ;  /* 0x00000003006a7224 */ /* 0x000fe400078e020b */
[----:B------:R-:W-:Y:S01]  /*1750*/  VIADD R230, R132, 0x23 ;  /* 0x0000002384e67836 */ /* 0x000fe20000000000 */
[----:B------:R-:W-:Y:S01]  /*1760*/  IABS R105, R236 ;  /* 0x000000ec00697213 */ /* 0x000fe20000000000 */
[----:B------:R-:W-:Y:S01]  /*1770*/  IMAD.MOV R3, RZ, RZ, -R2 ;  /* 0x000000ffff037224 */ /* 0x000fe200078e0a02 */
[----:B------:R-:W-:Y:S01]  /*1780*/  STL [R1+0xb54], R236 ;  /* 0x000b54ec01007387 */ /* 0x000fe20000100800 */
[----:B------:R-:W-:Y:S01]  /*1790*/  IMAD.HI.U32 R2, R4, R9, RZ ;  /* 0x0000000904027227 */ /* 0x000fe200078e00ff */
[----:B------:R-:W-:-:S02]  /*17a0*/  IABS R99, R230 ;  /* 0x000000e600637213 */ /* 0x000fc40000000000 */
[----:B------:R-:W-:Y:S01]  /*17b0*/  STL [R1+0xb50], R235 ;  /* 0x000b50eb01007387 */ /* 0x000fe20000100800 */
[----:B------:R-:W-:Y:S02]  /*17c0*/  IMAD R103, R0, R3, R103 ;  /* 0x0000000300677224 */ /* 0x000fe400078e0267 */
[----:B------:R-:W-:Y:S01]  /*17d0*/  IMAD.MOV R102, RZ, RZ, -R2 ;  /* 0x000000ffff667224 */ /* 0x000fe200078e0a02 */
[----:B------:R-:W-:Y:S01]  /*17e0*/  STL [R1+0xb4c], R234 ;  /* 0x000b4cea01007387 */ /* 0x000fe20000100800 */
[----:B------:R-:W-:Y:S02]  /*17f0*/  VIADD R229, R132, 0x24 ;  /* 0x0000002484e57836 */ /* 0x000fe40000000000 */
[----:B------:R-:W-:Y:S01]  /*1800*/  IMAD.HI.U32 R3, R4, R101, RZ ;  /* 0x0000006504037227 */ /* 0x000fe200078e00ff */
[----:B------:R-:W-:Y:S03]  /*1810*/  STL [R1+0xb48], R233 ;  /* 0x000b48e901007387 */ /* 0x000fe60000100800 */
[----:B------:R-:W-:Y:S01]  /*1820*/  VIADD R231, R132, 0x22 ;  /* 0x0000002284e77836 */ /* 0x000fe20000000000 */
[----:B------:R-:W-:Y:S01]  /*1830*/  STL [R1+0xb44], R232 ;  /* 0x000b44e801007387 */ /* 0x000fe20000100800 */
[----:B------:R-:W-:-:S03]  /*1840*/  IMAD.HI.U32 R8, R4, R105, RZ ;  /* 0x0000006904087227 */ /* 0x000fc600078e00ff */
[----:B------:R-:W-:Y:S01]  /*1850*/  IABS R11, R231 ;  /* 0x000000e7000b7213 */ /* 0x000fe20000000000 */
[----:B------:R-:W-:Y:S01]  /*1860*/  IMAD R102, R0, R102, R9 ;  /* 0x0000006600667224 */ /* 0x000fe200078e0209 */
[----:B------:R-:W-:Y:S01]  /*1870*/  IABS R9, R229 ;  /* 0x000000e500097213 */ /* 0x000fe20000000000 */
[----:B------:R-:W-:Y:S01]  /*1880*/  IMAD.HI.U32 R2, R4, R99, RZ ;  /* 0x0000006304027227 */ /* 0x000fe200078e00ff */
[----:B------:R-:W-:Y:S03]  /*1890*/  STL [R1+0xb40], R231 ;  /* 0x000b40e701007387 */ /* 0x000fe60000100800 */
[----:B------:R-:W-:Y:S01]  /*18a0*/  IMAD.MOV R3, RZ, RZ, -R3 ;  /* 0x000000ffff037224 */ /* 0x000fe200078e0a03 */
[----:B------:R-:W-:Y:S01]  /*18b0*/  STL [R1+0xb9c], R230 ;  /* 0x000b9ce601007387 */ /* 0x000fe20000100800 */
[----:B------:R-:W-:Y:S02]  /*18c0*/  IMAD.MOV R8, RZ, RZ, -R8 ;  /* 0x000000ffff087224 */ /* 0x000fe400078e0a08 */
[----:B------:R-:W-:Y:S01]  /*18d0*/  IMAD.MOV R2, RZ, RZ, -R2 ;  /* 0x000000ffff027224 */ /* 0x000fe200078e0a02 */
[----:B------:R-:W-:Y:S01]  /*18e0*/  STL [R1+0xba0], R229 ;  /* 0x000ba0e501007387 */ /* 0x000fe20000100800 */
[----:B------:R-:W-:-:S02]  /*18f0*/  IMAD R101, R0, R3, R101 ;  /* 0x0000000300657224 */ /* 0x000fc400078e0265 */
[----:B------:R-:W-:Y:S02]  /*1900*/  VIADD R228, R132, 0x25 ;  /* 0x0000002584e47836 */ /* 0x000fe40000000000 */
[----:B------:R-:W-:Y:S02]  /*1910*/  IMAD.MOV.U32 R3, RZ, RZ, R9 ;  /* 0x000000ffff037224 */ /* 0x000fe400078e0009 */
[----:B------:R-:W-:Y:S01]  /*1920*/  IMAD R105, R0, R8, R105 ;  /* 0x0000000800697224 */ /* 0x000fe200078e0269 */
[----:B------:R-:W-:Y:S01]  /*1930*/  IABS R97, R228 ;  /* 0x000000e400617213 */ /* 0x000fe20000000000 */
[----:B------:R-:W-:Y:S01]  /*1940*/  IMAD.HI.U32 R8, R4, R11, RZ ;  /* 0x0000000b04087227 */ /* 0x000fe200078e00ff */
[----:B------:R-:W-:Y:S03]  /*1950*/  STL [R1+0xba8], R228 ;  /* 0x000ba8e401007387 */ /* 0x000fe60000100800 */
[----:B------:R-:W-:Y:S01]  /*1960*/  IMAD R99, R0, R2, R99 ;  /* 0x0000000200637224 */ /* 0x000fe200078e0263 */
[----:B------:R-:W-:Y:S01]  /*1970*/  IADD3 R8, PT, PT, -R8, RZ, RZ ;  /* 0x000000ff08087210 */ /* 0x000fe20007ffe1ff */
[----:B------:R-:W-:-:S04]  /*1980*/  IMAD.HI.U32 R2, R4, R3, RZ ;  /* 0x0000000304027227 */ /* 0x000fc800078e00ff */
[C---:B------:R-:W-:Y:S02]  /*1990*/  VIADD R225, R132.reuse, 0x28 ;  /* 0x0000002884e17836 */ /* 0x040fe40000000000 */
[----:B------:R-:W-:Y:S02]  /*19a0*/  VIADD R227, R132, 0x26 ;  /* 0x0000002684e37836 */ /* 0x000fe40000000000 */
[----:B------:R-:W-:Y:S01]  /*19b0*/  IMAD.MOV R98, RZ, RZ, -R2 ;  /* 0x000000ffff627224 */ /* 0x000fe200078e0a02 */
[----:B------:R-:W-:Y:S01]  /*19c0*/  IABS R13, R225 ;  /* 0x000000e1000d7213 */ /* 0x000fe20000000000 */
[----:B------:R-:W-:Y:S01]  /*19d0*/  IMAD.HI.U32 R2, R4, R97, RZ ;  /* 0x0000006104027227 */ /* 0x000fe200078e00ff */
[----:B------:R-:W-:Y:S03]  /*19e0*/  STL [R1+0xbac], R227 ;  /* 0x000bace301007387 */ /* 0x000fe60000100800 */
[----:B------:R-:W-:Y:S01]  /*19f0*/  IMAD R100, R0, R8, R11 ;  /* 0x0000000800647224 */ /* 0x000fe200078e020b */
[----:B------:R-:W-:Y:S01]  /*1a00*/  IABS R11, R227 ;  /* 0x000000e3000b7213 */ /* 0x000fe20000000000 */
[----:B------:R-:W-:-:S02]  /*1a10*/  IMAD.MOV R9, RZ, RZ, -R2 ;  /* 0x000000ffff097224 */ /* 0x000fc400078e0a02 */
[----:B------:R-:W-:Y:S02]  /*1a20*/  VIADD R224, R132, 0x29 ;  /* 0x0000002984e07836 */ /* 0x000fe40000000000 */
[----:B------:R-:W-:-:S03]  /*1a30*/  IMAD.HI.U32 R2, R4, R13, RZ ;  /* 0x0000000d04027227 */ /* 0x000fc600078e00ff */
[----:B------:R-:W-:Y:S01]  /*1a40*/  IABS R93, R224 ;  /* 0x000000e0005d7213 */ /* 0x000fe20000000000 */
[----:B------:R-:W-:Y:S02]  /*1a50*/  IMAD R98, R0, R98, R3 ;  /* 0x0000006200627224 */ /* 0x000fe400078e0203 */
[----:B------:R-:W-:-:S04]  /*1a60*/  IMAD.HI.U32 R3, R4, R11, RZ ;  /* 0x0000000b04037227 */ /* 0x000fc800078e00ff */
[----:B------:R-:W-:Y:S02]  /*1a70*/  IMAD.MOV R2, RZ, RZ, -R2 ;  /* 0x000000ffff027224 */ /* 0x000fe400078e0a02 */
[----:B------:R-:W-:Y:S02]  /*1a80*/  IMAD.MOV R3, RZ, RZ, -R3 ;  /* 0x000000ffff037224 */ /* 0x000fe400078e0a03 */
[C---:B------:R-:W-:Y:S01]  /*1a90*/  IMAD R97, R0.reuse, R9, R97 ;  /* 0x0000000900617224 */ /* 0x040fe200078e0261 */
[----:B------:R-:W-:Y:S01]  /*1aa0*/  IABS R9, R223 ;  /* 0x000000df00097213 */ /* 0x000fe20000000000 */
[----:B------:R-:W-:Y:S02]  /*1ab0*/  IMAD R94, R0, R2, R13 ;  /* 0x00000002005e7224 */ /* 0x000fe400078e020d */
[----:B------:R-:W-:Y:S02]  /*1ac0*/  VIADD R222, R132, 0x2b ;  /* 0x0000002b84de7836 */ /* 0x000fe40000000000 */
[----:B------:R-:W-:-:S03]  /*1ad0*/  IMAD.HI.U32 R2, R4, R93, RZ ;  /* 0x0000005d04027227 */ /* 0x000fc600078e00ff */
[----:B------:R-:W-:Y:S01]  /*1ae0*/  IABS R91, R222 ;  /* 0x000000de005b7213 */ /* 0x000fe20000000000 */
[----:B------:R-:W-:Y:S02]  /*1af0*/  IMAD R96, R0, R3, R11 ;  /* 0x0000000300607224 */ /* 0x000fe400078e020b */
[C---:B------:R-:W-:Y:S02]  /*1b00*/  VIADD R226, R132.reuse, 0x27 ;  /* 0x0000002784e27836 */ /* 0x040fe40000000000 */
[----:B------:R-:W-:Y:S02]  /*1b10*/  VIADD R220, R132, 0x2d ;  /* 0x0000002d84dc7836 */ /* 0x000fe40000000000 */
[----:B------:R-:W-:Y:S01]  /*1b20*/  IMAD.MOV R3, RZ, RZ, -R2 ;  /* 0x000000ffff037224 */ /* 0x000fe200078e0a02 */
[----:B------:R-:W-:Y:S01]  /*1b30*/  IABS R95, R226 ;  /* 0x000000e2005f7213 */ /* 0x000fe20000000000 */
[----:B------:R-:W-:Y:S01]  /*1b40*/  IMAD.HI.U32 R2, R4, R9, RZ ;  /* 0x0000000904027227 */ /* 0x000fe200078e00ff */
[----:B------:R-:W-:Y:S01]  /*1b50*/  IABS R89, R220 ;  /* 0x000000dc00597213 */ /* 0x000fe20000000000 */
[----:B------:R-:W-:Y:S02]  /*1b60*/  STL [R1+0xbb4], R226 ;  /* 0x000bb4e201007387 */ /* 0x000fe40000100800 */
[----:B------:R-:W-:-:S02]  /*1b70*/  IMAD R93, R0, R3, R93 ;  /* 0x00000003005d7224 */ /* 0x000fc400078e025d */
[----:B------:R-:W-:Y:S01]  /*1b80*/  IMAD.MOV R92, RZ, RZ, -R2 ;  /* 0x000000ffff5c7224 */ /* 0x000fe200078e0a02 */
[----:B------:R-:W-:Y:S01]  /*1b90*/  STL [R1+0xbb8], R225 ;  /* 0x000bb8e101007387 */ /* 0x000fe20000100800 */
[----:B------:R-:W-:Y:S02]  /*1ba0*/  VIADD R219, R132, 0x2e ;  /* 0x0000002e84db7836 */ /* 0x000fe40000000000 */
[----:B------:R-:W-:Y:S01]  /*1bb0*/  IMAD.HI.U32 R3, R4, R91, RZ ;  /* 0x0000005b04037227 */ /* 0x000fe200078e00ff */
[----:B------:R-:W-:Y:S03]  /*1bc0*/  STL [R1+0xbc0], R224 ;  /* 0x000bc0e001007387 */ /* 0x000fe60000100800 */
[----:B------:R-:W-:Y:S01]  /*1bd0*/  VIADD R221, R132, 0x2c ;  /* 0x0000002c84dd7836 */ /* 0x000fe20000000000 */
[----:B------:R-:W-:Y:S01]  /*1be0*/  STL [R1+0xbc4], R223 ;  /* 0x000bc4df01007387 */ /* 0x000fe20000100800 */
[----:B------:R-:W-:Y:S01]  /*1bf0*/  IMAD R92, R0, R92, R9 ;  /* 0x0000005c005c7224 */ /* 0x000fe200078e0209 */
[----:B------:R-:W-:Y:S01]  /*1c00*/  IABS R9, R219 ;  /* 0x000000db00097213 */ /* 0x000fe20000000000 */
[C---:B------:R-:W-:Y:S01]  /*1c10*/  IMAD.HI.U32 R8, R4.reuse, R95, RZ ;  /* 0x0000005f04087227 */ /* 0x040fe200078e00ff */
[----:B------:R-:W-:Y:S01]  /*1c20*/  IABS R11, R221 ;  /* 0x000000dd000b7213 */ /* 0x000fe20000000000 */
[----:B------:R-:W-:Y:S02]  /*1c30*/  STL [R1+0xbcc], R222 ;  /* 0x000bccde01007387 */ /* 0x000fe40000100800 */
[----:B------:R-:W-:-:S02]  /*1c40*/  IMAD.HI.U32 R2, R4, R89, RZ ;  /* 0x0000005904027227 */ /* 0x000fc400078e00ff */
[----:B------:R-:W-:Y:S02]  /*1c50*/  STL [R1+0xbd0], R221 ;  /* 0x000bd0dd01007387 */ /* 0x000fe40000100800 */
[----:B------:R-:W-:Y:S02]  /*1c60*/  IMAD.MOV R3, RZ, RZ, -R3 ;  /* 0x000000ffff037224 */ /* 0x000fe400078e0a03 */
[----:B------:R-:W-:Y:S01]  /*1c70*/  IMAD.MOV R8, RZ, RZ, -R8 ;  /* 0x000000ffff087224 */ /* 0x000fe200078e0a08 */
[----:B------:R-:W-:Y:S01]  /*1c80*/  STL [R1+0xbd8], R220 ;  /* 0x000bd8dc01007387 */ /* 0x000fe20000100800 */
[----:B------:R-:W-:Y:S02]  /*1c90*/  IMAD.MOV R2, RZ, RZ, -R2 ;  /* 0x000000ffff027224 */ /* 0x000fe400078e0a02 */
[----:B------:R-:W-:Y:S01]  /*1ca0*/  IMAD R91, R0, R3, R91 ;  /* 0x00000003005b7224 */ /* 0x000fe200078e025b */
[----:B------:R-:W-:Y:S01]  /*1cb0*/  STL [R1+0xbdc], R219 ;  /* 0x000bdcdb01007387 */ /* 0x000fe20000100800 */
[----:B------:R-:W-:-:S02]  /*1cc0*/  VIADD R218, R132, 0x2f ;  /* 0x0000002f84da7836 */ /* 0x000fc40000000000 */
[----:B------:R-:W-:Y:S02]  /*1cd0*/  IMAD.MOV.U32 R3, RZ, RZ, R9 ;  /* 0x000000ffff037224 */ /* 0x000fe400078e0009 */
[C---:B------:R-:W-:Y:S01]  /*1ce0*/  IMAD R95, R0.reuse, R8, R95 ;  /* 0x00000008005f7224 */ /* 0x040fe200078e025f */
[----:B------:R-:W-:Y:S01]  /*1cf0*/  IABS R87, R218 ;  /* 0x000000da00577213 */ /* 0x000fe20000000000 */
[----:B------:R-:W-:Y:S01]  /*1d00*/  IMAD R89, R0, R2, R89 ;  /* 0x0000000200597224 */ /* 0x000fe200078e0259 */
[----:B------:R-:W-:Y:S01]  /*1d10*/  STL [R1+0xbe4], R218 ;  /* 0x000be4da01007387 */ /* 0x000fe20000100800 */
[----:B------:R-:W-:-:S04]  /*1d20*/  IMAD.HI.U32 R8, R4, R11, RZ ;  /* 0x0000000b04087227 */ /* 0x000fc800078e00ff */
[----:B------:R-:W-:-:S04]  /*1d30*/  IMAD.HI.U32 R2, R4, R3, RZ ;  /* 0x0000000304027227 */ /* 0x000fc800078e00ff */
[C---:B------:R-:W-:Y:S02]  /*1d40*/  VIADD R215, R132.reuse, 0x32 ;  /* 0x0000003284d77836 */ /* 0x040fe40000000000 */
[----:B------:R-:W-:Y:S02]  /*1d50*/  IMAD.MOV R8, RZ, RZ, -R8 ;  /* 0x000000ffff087224 */ /* 0x000fe400078e0a08 */
[----:B------:R-:W-:Y:S01]  /*1d60*/  VIADD R217, R132, 0x30 ;  /* 0x0000003084d97836 */ /* 0x000fe20000000000 */
[----:B------:R-:W-:Y:S01]  /*1d70*/  IABS R13, R215 ;  /* 0x000000d7000d7213 */ /* 0x000fe20000000000 */
[----:B------:R-:W-:Y:S02]  /*1d80*/  IMAD.MOV R88, RZ, RZ, -R2 ;  /* 0x000000ffff587224 */ /* 0x000fe400078e0a02 */
[----:B------:R-:W-:Y:S01]  /*1d90*/  IMAD.HI.U32 R2, R4, R87, RZ ;  /* 0x0000005704027227 */ /* 0x000fe200078e00ff */
[----:B------:R-:W-:Y:S03]  /*1da0*/  STL [R1+0xbe0], R217 ;  /* 0x000be0d901007387 */ /* 0x000fe60000100800 */
[----:B------:R-:W-:Y:S01]  /*1db0*/  IMAD R90, R0, R8, R11 ;  /* 0x00000008005a7224 */ /* 0x000fe200078e020b */
[----:B------:R-:W-:Y:S01]  /*1dc0*/  IABS R11, R217 ;  /* 0x000000d9000b7213 */ /* 0x000fe20000000000 */
[----:B------:R-:W-:Y:S01]  /*1dd0*/  IMAD.MOV R9, RZ, RZ, -R2 ;  /* 0x000000ffff097224 */ /* 0x000fe200078e0a02 */
[----:B------:R-:W-:Y:S01]  /*1de0*/  STL [R1+0xbd4], R216 ;  /* 0x000bd4d801007387 */ /* 0x000fe20000100800 */
[----:B------:R-:W-:-:S02]  /*1df0*/  VIADD R214, R132, 0x33 ;  /* 0x0000003384d67836 */ /* 0x000fc40000000000 */
[----:B------:R-:W-:Y:S01]  /*1e00*/  IMAD.HI.U32 R2, R4, R13, RZ ;  /* 0x0000000d04027227 */ /* 0x000fe200078e00ff */
[----:B------:R-:W-:Y:S02]  /*1e10*/  STL [R1+0xbc8], R215 ;  /* 0x000bc8d701007387 */ /* 0x000fe40000100800 */
[----:B------:R-:W-:Y:S01]  /*1e20*/  IABS R83, R214 ;  /* 0x000000d600537213 */ /* 0x000fe20000000000 */
[----:B------:R-:W-:Y:S01]  /*1e30*/  IMAD R88, R0, R88, R3 ;  /* 0x0000005800587224 */ /* 0x000fe200078e0203 */
[----:B------:R-:W-:Y:S01]  /*1e40*/  STL [R1+0xbbc], R214 ;  /* 0x000bbcd601007387 */ /* 0x000fe20000100800 */
[----:B------:R-:W-:-:S04]  /*1e50*/  IMAD.HI.U32 R3, R4, R11, RZ ;  /* 0x0000000b04037227 */ /* 0x000fc800078e00ff */
[----:B------:R-:W-:Y:S02]  /*1e60*/  IMAD.MOV R2, RZ, RZ, -R2 ;  /* 0x000000ffff027224 */ /* 0x000fe400078e0a02 */
[----:B------:R-:W-:Y:S02]  /*1e70*/  VIADD R213, R132, 0x34 ;  /* 0x0000003484d57836 */ /* 0x000fe40000000000 */
[----:B------:R-:W-:Y:S02]  /*1e80*/  IMAD.MOV R3, RZ, RZ, -R3 ;  /* 0x000000ffff037224 */ /* 0x000fe400078e0a03 */
[C---:B------:R-:W-:Y:S01]  /*1e90*/  IMAD R87, R0.reuse, R9, R87 ;  /* 0x0000000900577224 */ /* 0x040fe200078e0257 */
[----:B------:R-:W-:Y:S01]  /*1ea0*/  IABS R9, R213 ;  /* 0x000000d500097213 */ /* 0x000fe20000000000 */
[----:B------:R-:W-:Y:S01]  /*1eb0*/  IMAD R84, R0, R2, R13 ;  /* 0x0000000200547224 */ /* 0x000fe200078e020d */
[----:B------:R-:W-:Y:S01]  /*1ec0*/  STL [R1+0xbb0], R213 ;  /* 0x000bb0d501007387 */ /* 0x000fe20000100800 */
[----:B------:R-:W-:-:S04]  /*1ed0*/  IMAD.HI.U32 R2, R4, R83, RZ ;  /* 0x0000005304027227 */ /* 0x000fc800078e00ff */
[----:B------:R-:W-:Y:S02]  /*1ee0*/  VIADD R212, R132, 0x35 ;  /* 0x0000003584d47836 */ /* 0x000fe40000000000 */
[----:B------:R-:W-:Y:S02]  /*1ef0*/  IMAD R86, R0, R3, R11 ;  /* 0x0000000300567224 */ /* 0x000fe400078e020b */
[----:B------:R-:W-:Y:S01]  /*1f00*/  IMAD.MOV R3, RZ, RZ, -R2 ;  /* 0x000000ffff037224 */ /* 0x000fe200078e0a02 */
[----:B------:R-:W-:Y:S01]  /*1f10*/  IABS R81, R212 ;  /* 0x000000d400517213 */ /* 0x000fe20000000000 */
[----:B------:R-:W-:Y:S01]  /*1f20*/  IMAD.HI.U32 R2, R4, R9, RZ ;  /* 0x0000000904027227 */ /* 0x000fe200078e00ff */
[----:B------:R-:W-:Y:S03]  /*1f30*/  STL [R1+0xba4], R212 ;  /* 0x000ba4d401007387 */ /* 0x000fe60000100800 */
[----:B------:R-:W-:Y:S01]  /*1f40*/  VIADD R210, R132, 0x37 ;  /* 0x0000003784d27836 */ /* 0x000fe20000000000 */
[----:B------:R-:W-:Y:S01]  /*1f50*/  IADD3 R82, PT, PT, -R2, RZ, RZ ;  /* 0x000000ff02527210 */ /* 0x000fe20007ffe1ff */
[----:B------:R-:W-:-:S02]  /*1f60*/  IMAD R83, R0, R3, R83 ;  /* 0x0000000300537224 */ /* 0x000fc400078e0253 */
[----:B------:R-:W-:Y:S01]  /*1f70*/  VIADD R209, R132, 0x38 ;  /* 0x0000003884d17836 */ /* 0x000fe20000000000 */
[----:B------:R-:W-:Y:S01]  /*1f80*/  IABS R79, R210 ;  /* 0x000000d2004f7213 */ /* 0x000fe20000000000 */
[----:B------:R-:W-:-:S04]  /*1f90*/  IMAD.HI.U32 R3, R4, R81, RZ ;  /* 0x0000005104037227 */ /* 0x000fc800078e00ff */
[----:B------:R-:W-:Y:S02]  /*1fa0*/  VIADD R211, R132, 0x36 ;  /* 0x0000003684d37836 */ /* 0x000fe40000000000 */
        /* <DEDUP_REMOVED lines=18> */
[----:B------:R-:W-:-:S02]  /*20d0*/  IMAD R79, R0, R2, R79 ;  /* 0x00000002004f7224 */ /* 0x000fc400078e024f */
        /* <DEDUP_REMOVED lines=16> */
[----:B------:R-:W-:Y:S01]  /*21e0*/  IMAD.MOV R2, RZ, RZ, -R2 ;  /* 0x000000ffff027224 */ /* 0x000fe200078e0a02 */
[----:B------:R-:W-:Y:S01]  /*21f0*/  IADD3 R3, PT, PT, -R3, RZ, RZ ;  /* 0x000000ff03037210 */ /* 0x000fe20007ffe1ff */
[----:B------:R-:W-:Y:S02]  /*2200*/  VIADD R203, R132, 0x3e ;  /* 0x0000003e84cb7836 */ /* 0x000fe40000000000 */
[C---:B------:R-:W-:Y:S02]  /*2210*/  IMAD R77, R0.reuse, R9, R77 ;  /* 0x00000009004d7224 */ /* 0x040fe400078e024d */
[----:B------:R-:W-:Y:S01]  /*2220*/  IMAD R74, R0, R2, R13 ;  /* 0x00000002004a7224 */ /* 0x000fe200078e020d */
[----:B------:R-:W-:Y:S01]  /*2230*/  IABS R9, R203 ;  /* 0x000000cb00097213 */ /* 0x000fe20000000000 */
        /* <DEDUP_REMOVED lines=32> */
[----:B------:R-:W-:-:S02]  /*2440*/  IMAD.MOV.U32 R3, RZ, RZ, R9 ;  /* 0x000000ffff037224 */ /* 0x000fc400078e0009 */
[C---:B------:R-:W-:Y:S01]  /*2450*/  IMAD R75, R0.reuse, R8, R75 ;  /* 0x00000008004b7224 */ /* 0x040fe200078e024b */
[----:B------:R-:W-:Y:S01]  /*2460*/  STL [R1+0xb0c], R198 ;  /* 0x000b0cc601007387 */ /* 0x000fe20000100800 */
[----:B------:R-:W-:Y:S02]  /*2470*/  IMAD R69, R0, R2, R69 ;  /* 0x0000000200457224 */ /* 0x000fe400078e0245 */
        /* <DEDUP_REMOVED lines=26> */
[----:B------:R-:W-:Y:S01]  /*2620*/  IMAD R66, R0, R3, R11 ;  /* 0x0000000300427224 */ /* 0x000fe200078e020b */
[----:B------:R-:W-:Y:S01]  /*2630*/  IABS R11, R191 ;  /* 0x000000bf000b7213 */ /* 0x000fe20000000000 */
[C---:B------:R-:W-:Y:S02]  /*2640*/  VIADD R190, R132.reuse, 0x4b ;  /* 0x0000004b84be7836 */ /* 0x040fe40000000000 */
[----:B------:R-:W-:Y:S02]  /*2650*/  IMAD.MOV R3, RZ, RZ, -R2 ;  /* 0x000000ffff037224 */ /* 0x000fe400078e0a02 */
[----:B------:R-:W-:Y:S01]  /*2660*/  VIADD R196, R132, 0x45 ;  /* 0x0000004584c47836 */ /* 0x000fe20000000000 */
[----:B------:R-:W-:Y:S01]  /*2670*/  IABS R59, R190 ;  /* 0x000000be003b7213 */ /* 0x000fe20000000000 */
        /* <DEDUP_REMOVED lines=8> */
[----:B------:R-:W-:Y:S01]  /*2700*/  STL [R1+0xafc], R194 ;  /* 0x000afcc201007387 */ /* 0x000fe20000100800 */
[----:B------:R-:W-:Y:S01]  /*2710*/  IMAD R62, R0, R62, R9 ;  /* 0x0000003e003e7224 */ /* 0x000fe200078e0209 */
[----:B------:R-:W-:Y:S01]  /*2720*/  IABS R9, R189 ;  /* 0x000000bd00097213 */ /* 0x000fe20000000000 */
[C---:B------:R-:W-:Y:S01]  /*2730*/  IMAD.HI.U32 R2, R4.reuse, R59, RZ ;  /* 0x0000003b04027227 */ /* 0x040fe200078e00ff */
[----:B------:R-:W-:Y:S03]  /*2740*/  STL [R1+0xaf8], R193 ;  /* 0x000af8c101007387 */ /* 0x000fe60000100800 */
[----:B------:R-:W-:Y:S01]  /*2750*/  IMAD.MOV R3, RZ, RZ, -R3 ;  /* 0x000000ffff037224 */ /* 0x000fe200078e0a03 */
[----:B------:R-:W-:Y:S01]  /*2760*/  STL [R1+0xaf4], R192 ;  /* 0x000af4c001007387 */ /* 0x000fe20000100800 */
[----:B------:R-:W-:-:S03]  /*2770*/  IMAD.HI.U32 R8, R4, R65, RZ ;  /* 0x0000004104087227 */ /* 0x000fc600078e00ff */
[----:B------:R-:W-:Y:S01]  /*2780*/  STL [R1+0xaf0], R191 ;  /* 0x000af0bf01007387 */ /* 0x000fe20000100800 */
[----:B------:R-:W-:Y:S02]  /*2790*/  IMAD.MOV R2, RZ, RZ, -R2 ;  /* 0x000000ffff027224 */ /* 0x000fe400078e0a02 */
[----:B------:R-:W-:Y:S01]  /*27a0*/  IMAD R61, R0, R3, R61 ;  /* 0x00000003003d7224 */ /* 0x000fe200078e023d */
[----:B------:R-:W-:Y:S01]  /*27b0*/  STL [R1+0xaec], R190 ;  /* 0x000aecbe01007387 */ /* 0x000fe20000100800 */
[----:B------:R-:W-:Y:S02]  /*27c0*/  IMAD.MOV R8, RZ, RZ, -R8 ;  /* 0x000000ffff087224 */ /* 0x000fe400078e0a08 */
[----:B------:R-:W-:Y:S01]  /*27d0*/  VIADD R188, R132, 0x4d ;  /* 0x0000004d84bc7836 */ /* 0x000fe20000000000 */
[----:B------:R-:W-:Y:S01]  /*27e0*/  STL [R1+0xae8], R189 ;  /* 0x000ae8bd01007387 */ /* 0x000fe20000100800 */
[----:B------:R-:W-:Y:S02]  /*27f0*/  IMAD.MOV.U32 R3, RZ, RZ, R9 ;  /* 0x000000ffff037224 */ /* 0x000fe400078e0009 */
[C---:B------:R-:W-:Y:S01]  /*2800*/  IMAD R59, R0.reuse, R2, R59 ;  /* 0x00000002003b7224 */ /* 0x040fe200078e023b */
[----:B------:R-:W-:Y:S01]  /*2810*/  IABS R57, R188 ;  /* 0x000000bc00397213 */ /* 0x000fe20000000000 */
[----:B------:R-:W-:Y:S01]  /*2820*/  IMAD R65, R0, R8, R65 ;  /* 0x0000000800417224 */ /* 0x000fe200078e0241 */
[----:B------:R-:W-:Y:S01]  /*2830*/  STL [R1+0xae4], R188 ;  /* 0x000ae4bc01007387 */ /* 0x000fe20000100800 */
[----:B------:R-:W-:-:S04]  /*2840*/  IMAD.HI.U32 R2, R4, R3, RZ ;  /* 0x0000000304027227 */ /* 0x000fc800078e00ff */
[----:B------:R-:W-:Y:S01]  /*2850*/  IMAD.HI.U32 R8, R4, R11, RZ ;  /* 0x0000000b04087227 */ /* 0x000fe200078e00ff */
[----:B------:R-:W-:-:S03]  /*2860*/  IADD3 R58, PT, PT, -R2, RZ, RZ ;  /* 0x000000ff023a7210 */ /* 0x000fc60007ffe1ff */
[C---:B------:R-:W-:Y:S02]  /*2870*/  VIADD R185, R132.reuse, 0x50 ;  /* 0x0000005084b97836 */ /* 0x040fe40000000000 */
[----:B------:R-:W-:Y:S02]  /*2880*/  IMAD.MOV R8, RZ, RZ, -R8 ;  /* 0x000000ffff087224 */ /* 0x000fe400078e0a08 */
[----:B------:R-:W-:Y:S01]  /*2890*/  VIADD R187, R132, 0x4e ;  /* 0x0000004e84bb7836 */ /* 0x000fe20000000000 */
[----:B------:R-:W-:Y:S01]  /*28a0*/  IABS R13, R185 ;  /* 0x000000b9000d7213 */ /* 0x000fe20000000000 */
[----:B------:R-:W-:-:S03]  /*28b0*/  IMAD.HI.U32 R2, R4, R57, RZ ;  /* 0x0000003904027227 */ /* 0x000fc600078e00ff */
[----:B------:R-:W-:Y:S01]  /*28c0*/  STL [R1+0xae0], R187 ;  /* 0x000ae0bb01007387 */ /* 0x000fe20000100800 */
[----:B------:R-:W-:Y:S01]  /*28d0*/  IMAD R60, R0, R8, R11 ;  /* 0x00000008003c7224 */ /* 0x000fe200078e020b */
[----:B------:R-:W-:Y:S01]  /*28e0*/  IABS R11, R187 ;  /* 0x000000bb000b7213 */ /* 0x000fe20000000000 */
[----:B------:R-:W-:Y:S02]  /*28f0*/  IMAD.MOV R9, RZ, RZ, -R2 ;  /* 0x000000ffff097224 */ /* 0x000fe400078e0a02 */
        /* <DEDUP_REMOVED lines=8> */
[----:B------:R-:W-:Y:S02]  /*2980*/  IMAD R54, R0, R2, R13 ;  /* 0x0000000200367224 */ /* 0x000fe400078e020d */
[----:B------:R-:W-:Y:S02]  /*2990*/  VIADD R182, R132, 0x53 ;  /* 0x0000005384b67836 */ /* 0x000fe40000000000 */
[----:B------:R-:W-:Y:S01]  /*29a0*/  IMAD R57, R0, R9, R57 ;  /* 0x0000000900397224 */ /* 0x000fe200078e0239 */
[----:B------:R-:W-:Y:S01]  /*29b0*/  IABS R9, R183 ;  /* 0x000000b700097213 */ /* 0x000fe20000000000 */
[----:B------:R-:W-:Y:S01]  /*29c0*/  IMAD.HI.U32 R2, R4, R53, RZ ;  /* 0x0000003504027227 */ /* 0x000fe200078e00ff */
[----:B------:R-:W-:-:S03]  /*29d0*/  IABS R51, R182 ;  /* 0x000000b600337213 */ /* 0x000fc60000000000 */
[----:B------:R-:W-:Y:S02]  /*29e0*/  IMAD R56, R0, R3, R11 ;  /* 0x0000000300387224 */ /* 0x000fe400078e020b */
[----:B------:R-:W-:Y:S02]  /*29f0*/  IMAD.MOV R3, RZ, RZ, -R2 ;  /* 0x000000ffff037224 */ /* 0x000fe400078e0a02 */
[----:B------:R-:W-:Y:S02]  /*2a00*/  VIADD R180, R132, 0x55 ;  /* 0x0000005584b47836 */ /* 0x000fe40000000000 */
[----:B------:R-:W-:-:S03]  /*2a10*/  IMAD.HI.U32 R2, R4, R9, RZ ;  /* 0x0000000904027227 */ /* 0x000fc600078e00ff */
[----:B------:R-:W-:Y:S01]  /*2a20*/  IABS R49, R180 ;  /* 0x000000b400317213 */ /* 0x000fe20000000000 */
[----:B------:R-:W-:Y:S02]  /*2a30*/  VIADD R186, R132, 0x4f ;  /* 0x0000004f84ba7836 */ /* 0x000fe40000000000 */
[----:B------:R-:W-:Y:S02]  /*2a40*/  IMAD R53, R0, R3, R53 ;  /* 0x0000000300357224 */ /* 0x000fe400078e0235 */
[----:B------:R-:W-:Y:S01]  /*2a50*/  IMAD.HI.U32 R3, R4, R51, RZ ;  /* 0x0000003304037227 */ /* 0x000fe200078e00ff */
[----:B------:R-:W-:Y:S01]  /*2a60*/  IABS R55, R186 ;  /* 0x000000ba00377213 */ /* 0x000fe20000000000 */
[----:B------:R-:W-:Y:S02]  /*2a70*/  STL [R1+0xadc], R186 ;  /* 0x000adcba01007387 */ /* 0x000fe40000100800 */
[----:B------:R-:W-:Y:S01]  /*2a80*/  IMAD.MOV R52, RZ, RZ, -R2 ;  /* 0x000000ffff347224 */ /* 0x000fe200078e0a02 */
[----:B------:R-:W-:Y:S01]  /*2a90*/  IADD3 R3, PT, PT, -R3, RZ, RZ ;  /* 0x000000ff03037210 */ /* 0x000fe20007ffe1ff */
[----:B------:R-:W-:Y:S01]  /*2aa0*/  VIADD R179, R132, 0x56 ;  /* 0x0000005684b37836 */ /* 0x000fe20000000000 */
[----:B------:R-:W-:Y:S01]  /*2ab0*/  STL [R1+0xad8], R185 ;  /* 0x000ad8b901007387 */ /* 0x000fe20000100800 */
[----:B------:R-:W-:-:S02]  /*2ac0*/  IMAD R52, R0, R52, R9 ;  /* 0x0000003400347224 */ /* 0x000fc400078e0209 */
[----:B------:R-:W-:Y:S01]  /*2ad0*/  IMAD.HI.U32 R2, R4, R49, RZ ;  /* 0x0000003104027227 */ /* 0x000fe200078e00ff */
[----:B------:R-:W-:Y:S01]  /*2ae0*/  IABS R9, R179 ;  /* 0x000000b300097213 */ /* 0x000fe20000000000 */
[----:B------:R-:W-:Y:S02]  /*2af0*/  STL [R1+0xad4], R184 ;  /* 0x000ad4b801007387 */ /* 0x000fe40000100800 */
[----:B------:R-:W-:Y:S02]  /*2b00*/  VIADD R181, R132, 0x54 ;  /* 0x0000005484b57836 */ /* 0x000fe40000000000 */
[----:B------:R-:W-:Y:S01]  /*2b10*/  IMAD.HI.U32 R8, R4, R55, RZ ;  /* 0x0000003704087227 */ /* 0x000fe200078e00ff */
[----:B------:R-:W-:Y:S02]  /*2b20*/  STL [R1+0xad0], R183 ;  /* 0x000ad0b701007387 */ /* 0x000fe40000100800 */
[----:B------:R-:W-:Y:S01]  /*2b30*/  IABS R11, R181 ;  /* 0x000000b5000b7213 */ /* 0x000fe20000000000 */
[----:B------:R-:W-:Y:S01]  /*2b40*/  IMAD.MOV R2, RZ, RZ, -R2 ;  /* 0x000000ffff027224 */ /* 0x000fe200078e0a02 */
[----:B------:R-:W-:Y:S01]  /*2b50*/  STL [R1+0xacc], R182 ;  /* 0x000accb601007387 */ /* 0x000fe20000100800 */
[----:B------:R-:W-:-:S02]  /*2b60*/  IMAD R51, R0, R3, R51 ;  /* 0x0000000300337224 */ /* 0x000fc400078e0233 */
[----:B------:R-:W-:Y:S01]  /*2b70*/  VIADD R178, R132, 0x57 ;  /* 0x0000005784b27836 */ /* 0x000fe20000000000 */
[----:B------:R-:W-:Y:S01]  /*2b80*/  STL [R1+0xac8], R181 ;  /* 0x000ac8b501007387 */ /* 0x000fe20000100800 */
[----:B------:R-:W-:Y:S02]  /*2b90*/  IMAD.MOV.U32 R3, RZ, RZ, R9 ;  /* 0x000000ffff037224 */ /* 0x000fe400078e0009 */
[----:B------:R-:W-:Y:S01]  /*2ba0*/  IMAD.MOV R8, RZ, RZ, -R8 ;  /* 0x000000ffff087224 */ /* 0x000fe200078e0a08 */
[----:B------:R-:W-:Y:S01]  /*2bb0*/  IABS R47, R178 ;  /* 0x000000b2002f7213 */ /* 0x000fe20000000000 */
[----:B------:R-:W-:Y:S01]  /*2bc0*/  IMAD R49, R0, R2, R49 ;  /* 0x0000000200317224 */ /* 0x000fe200078e0231 */
[----:B------:R-:W-:Y:S01]  /*2bd0*/  STL [R1+0xac4], R180 ;  /* 0x000ac4b401007387 */ /* 0x000fe20000100800 */
[----:B------:R-:W-:-:S03]  /*2be0*/  IMAD.HI.U32 R2, R4, R3, RZ ;  /* 0x0000000304027227 */ /* 0x000fc600078e00ff */
[----:B------:R-:W-:Y:S01]  /*2bf0*/  STL [R1+0xac0], R179 ;  /* 0x000ac0b301007387 */ /* 0x000fe20000100800 */
[----:B------:R-:W-:Y:S02]  /*2c00*/  VIADD R175, R132, 0x5a ;  /* 0x0000005a84af7836 */ /* 0x000fe40000000000 */
[----:B------:R-:W-:Y:S01]  /*2c10*/  IMAD R55, R0, R8, R55 ;  /* 0x0000000800377224 */ /* 0x000fe200078e0237 */
[----:B------:R-:W-:Y:S01]  /*2c20*/  STL [R1+0xabc], R178 ;  /* 0x000abcb201007387 */ /* 0x000fe20000100800 */
[----:B------:R-:W-:Y:S01]  /*2c30*/  IMAD.HI.U32 R8, R4, R11, RZ ;  /* 0x0000000b04087227 */ /* 0x000fe200078e00ff */
[----:B------:R-:W-:-:S03]  /*2c40*/  IABS R13, R175 ;  /* 0x000000af000d7213 */ /* 0x000fc60000000000 */
[----:B------:R-:W-:Y:S02]  /*2c50*/  IMAD.MOV R48, RZ, RZ, -R2 ;  /* 0x000000ffff307224 */ /* 0x000fe400078e0a02 */
[----:B------:R-:W-:-:S04]  /*2c60*/  IMAD.HI.U32 R2, R4, R47, RZ ;  /* 0x0000002f04027227 */ /* 0x000fc800078e00ff */
[----:B------:R-:W-:Y:S02]  /*2c70*/  IMAD.MOV R8, RZ, RZ, -R8 ;  /* 0x000000ffff087224 */ /* 0x000fe400078e0a08 */
[----:B------:R-:W-:Y:S02]  /*2c80*/  VIADD R177, R132, 0x58 ;  /* 0x0000005884b17836 */ /* 0x000fe40000000000 */
[----:B------:R-:W-:Y:S02]  /*2c90*/  IMAD.MOV R9, RZ, RZ, -R2 ;  /* 0x000000ffff097224 */ /* 0x000fe400078e0a02 */
[----:B------:R-:W-:Y:S01]  /*2ca0*/  IMAD R50, R0, R8, R11 ;  /* 0x0000000800327224 */ /* 0x000fe200078e020b */
[----:B------:R-:W-:Y:S01]  /*2cb0*/  IABS R11, R177 ;  /* 0x000000b1000b7213 */ /* 0x000fe20000000000 */
[----:B------:R-:W-:Y:S01]  /*2cc0*/  IMAD.HI.U32 R2, R4, R13, RZ ;  /* 0x0000000d04027227 */ /* 0x000fe200078e00ff */
[----:B------:R-:W-:Y:S03]  /*2cd0*/  STL [R1+0xab8], R177 ;  /* 0x000ab8b101007387 */ /* 0x000fe60000100800 */
[----:B------:R-:W-:Y:S01]  /*2ce0*/  VIADD R174, R132, 0x5b ;  /* 0x0000005b84ae7836 */ /* 0x000fe20000000000 */
[----:B------:R-:W-:Y:S01]  /*2cf0*/  IADD3 R2, PT, PT, -R2, RZ, RZ ;  /* 0x000000ff02027210 */ /* 0x000fe20007ffe1ff */
[----:B------:R-:W-:-:S02]  /*2d00*/  IMAD R48, R0, R48, R3 ;  /* 0x0000003000307224 */ /* 0x000fc400078e0203 */
[----:B------:R-:W-:Y:S01]  /*2d10*/  IMAD.HI.U32 R3, R4, R11, RZ ;  /* 0x0000000b04037227 */ /* 0x000fe200078e00ff */
[----:B------:R-:W-:-:S03]  /*2d20*/  IABS R43, R174 ;  /* 0x000000ae002b7213 */ /* 0x000fc60000000000 */
[----:B------:R-:W-:Y:S02]  /*2d30*/  VIADD R173, R132, 0x5c ;  /* 0x0000005c84ad7836 */ /* 0x000fe40000000000 */
[----:B------:R-:W-:Y:S02]  /*2d40*/  IMAD.MOV R3, RZ, RZ, -R3 ;  /* 0x000000ffff037224 */ /* 0x000fe400078e0a03 */
[C---:B------:R-:W-:Y:S01]  /*2d50*/  IMAD R47, R0.reuse, R9, R47 ;  /* 0x00000009002f7224 */ /* 0x040fe200078e022f */
[----:B------:R-:W-:Y:S01]  /*2d60*/  IABS R9, R173 ;  /* 0x000000ad00097213 */ /* 0x000fe20000000000 */
[----:B------:R-:W-:Y:S02]  /*2d70*/  IMAD R44, R0, R2, R13 ;  /* 0x00000002002c7224 */ /* 0x000fe400078e020d */
[C---:B------:R-:W-:Y:S02]  /*2d80*/  VIADD R172, R132.reuse, 0x5d ;  /* 0x0000005d84ac7836 */ /* 0x040fe40000000000 */
[----:B------:R-:W-:-:S02]  /*2d90*/  VIADD R176, R132, 0x59 ;  /* 0x0000005984b07836 */ /* 0x000fc40000000000 */
[----:B------:R-:W-:Y:S01]  /*2da0*/  IMAD.HI.U32 R2, R4, R43, RZ ;  /* 0x0000002b04027227 */ /* 0x000fe200078e00ff */
[----:B------:R-:W-:Y:S02]  /*2db0*/  IABS R41, R172 ;  /* 0x000000ac00297213 */ /* 0x000fe40000000000 */
[----:B------:R-:W-:Y:S01]  /*2dc0*/  IABS R45, R176 ;  /* 0x000000b0002d7213 */ /* 0x000fe20000000000 */
[----:B------:R-:W-:Y:S01]  /*2dd0*/  IMAD R46, R0, R3, R11 ;  /* 0x00000003002e7224 */ /* 0x000fe200078e020b */
[----:B------:R-:W-:Y:S01]  /*2de0*/  STL [R1+0xa98], R176 ;  /* 0x000a98b001007387 */ /* 0x000fe20000100800 */
[----:B------:R-:W-:Y:S02]  /*2df0*/  VIADD R170, R132, 0x5f ;  /* 0x0000005f84aa7836 */ /* 0x000fe40000000000 */
[----:B------:R-:W-:Y:S01]  /*2e00*/  IMAD.MOV R3, RZ, RZ, -R2 ;  /* 0x000000ffff037224 */ /* 0x000fe200078e0a02 */
[----:B------:R-:W-:Y:S01]  /*2e10*/  STL [R1+0xa94], R175 ;  /* 0x000a94af01007387 */ /* 0x000fe20000100800 */
[----:B------:R-:W-:Y:S01]  /*2e20*/  IMAD.HI.U32 R2, R4, R9, RZ ;  /* 0x0000000904027227 */ /* 0x000fe200078e00ff */
[----:B------:R-:W-:-:S02]  /*2e30*/  IABS R39, R170 ;  /* 0x000000aa00277213 */ /* 0x000fc40000000000 */
[----:B------:R-:W-:Y:S01]  /*2e40*/  STL [R1+0xa90], R174 ;  /* 0x000a90ae01007387 */ /* 0x000fe20000100800 */
[----:B------:R-:W-:Y:S02]  /*2e50*/  IMAD R43, R0, R3, R43 ;  /* 0x00000003002b7224 */ /* 0x000fe400078e022b */
[----:B------:R-:W-:Y:S01]  /*2e60*/  VIADD R171, R132, 0x5e ;  /* 0x0000005e84ab7836 */ /* 0x000fe20000000000 */
[----:B------:R-:W-:Y:S01]  /*2e70*/  STL [R1+0xa8c], R173 ;  /* 0x000a8cad01007387 */ /* 0x000fe20000100800 */
[----:B------:R-:W-:-:S03]  /*2e80*/  IMAD.HI.U32 R3, R4, R41, RZ ;  /* 0x0000002904037227 */ /* 0x000fc600078e00ff */
[----:B------:R-:W-:Y:S01]  /*2e90*/  IABS R11, R171 ;  /* 0x000000ab000b7213 */ /* 0x000fe20000000000 */
[----:B------:R-:W-:Y:S01]  /*2ea0*/  IMAD.MOV R42, RZ, RZ, -R2 ;  /* 0x000000ffff2a7224 */ /* 0x000fe200078e0a02 */
[----:B------:R-:W-:Y:S01]  /*2eb0*/  STL [R1+0xa88], R172 ;  /* 0x000a88ac01007387 */ /* 0x000fe20000100800 */
[----:B------:R-:W-:Y:S02]  /*2ec0*/  VIADD R169, R132, 0x60 ;  /* 0x0000006084a97836 */ /* 0x000fe40000000000 */
[----:B------:R-:W-:Y:S01]  /*2ed0*/  IMAD.HI.U32 R8, R4, R45, RZ ;  /* 0x0000002d04087227 */ /* 0x000fe200078e00ff */
[----:B------:R-:W-:Y:S03]  /*2ee0*/  STL [R1+0xa84], R171 ;  /* 0x000a84ab01007387 */ /* 0x000fe60000100800 */
[----:B------:R-:W-:Y:S01]  /*2ef0*/  IMAD.MOV R3, RZ, RZ, -R3 ;  /* 0x000000ffff037224 */ /* 0x000fe200078e0a03 */
[----:B------:R-:W-:Y:S01]  /*2f00*/  STL [R1+0xa80], R170 ;  /* 0x000a80aa01007387 */ /* 0x000fe20000100800 */
[----:B------:R-:W-:Y:S01]  /*2f10*/  IMAD R42, R0, R42, R9 ;  /* 0x0000002a002a7224 */ /* 0x000fe200078e0209 */
[----:B------:R-:W-:Y:S01]  /*2f20*/  IABS R9, R169 ;  /* 0x000000a900097213 */ /* 0x000fe20000000000 */
[----:B------:R-:W-:Y:S01]  /*2f30*/  IMAD.MOV R8, RZ, RZ, -R8 ;  /* 0x000000ffff087224 */ /* 0x000fe200078e0a08 */
[----:B------:R-:W-:Y:S01]  /*2f40*/  STL [R1+0xa7c], R169 ;  /* 0x000a7ca901007387 */ /* 0x000fe20000100800 */
[----:B------:R-:W-:-:S04]  /*2f50*/  IMAD.HI.U32 R2, R4, R39, RZ ;  /* 0x0000002704027227 */ /* 0x000fc800078e00ff */
[C---:B------:R-:W-:Y:S01]  /*2f60*/  IMAD R41, R0.reuse, R3, R41 ;  /* 0x0000000300297224 */ /* 0x040fe200078e0229 */
[----:B------:R-:W-:Y:S01]  /*2f70*/  MOV R3, R9 ;  /* 0x0000000900037202 */ /* 0x000fe20000000f00 */
        /* <DEDUP_REMOVED lines=8> */
[----:B------:R-:W-:Y:S02]  /*3000*/  VIADD R167, R132, 0x62 ;  /* 0x0000006284a77836 */ /* 0x000fe40000000000 */
[----:B------:R-:W-:-:S03]  /*3010*/  IMAD.HI.U32 R2, R4, R3, RZ ;  /* 0x0000000304027227 */ /* 0x000fc600078e00ff */
[----:B------:R-:W-:Y:S01]  /*3020*/  STL [R1+0xa74], R167 ;  /* 0x000a74a701007387 */ /* 0x000fe20000100800 */
[----:B------:R-:W-:Y:S01]  /*3030*/  IMAD R40, R0, R8, R11 ;  /* 0x0000000800287224 */ /* 0x000fe200078e020b */
[----:B------:R-:W-:Y:S01]  /*3040*/  IABS R11, R167 ;  /* 0x000000a7000b7213 */ /* 0x000fe20000000000 */
[----:B------:R-:W-:Y:S02]  /*3050*/  VIADD R165, R132, 0x64 ;  /* 0x0000006484a57836 */ /* 0x000fe40000000000 */
[----:B------:R-:W-:Y:S02]  /*3060*/  IMAD.MOV R38, RZ, RZ, -R2 ;  /* 0x000000ffff267224 */ /* 0x000fe400078e0a02 */
[----:B------:R-:W-:Y:S01]  /*3070*/  IMAD.HI.U32 R2, R4, R37, RZ ;  /* 0x0000002504027227 */ /* 0x000fe200078e00ff */
[----:B------:R-:W-:-:S03]  /*3080*/  IABS R13, R165 ;  /* 0x000000a5000d7213 */ /* 0x000fc60000000000 */
[----:B------:R-:W-:Y:S02]  /*3090*/  IMAD R38, R0, R38, R3 ;  /* 0x0000002600267224 */ /* 0x000fe400078e0203 */
[----:B------:R-:W-:Y:S02]  /*30a0*/  IMAD.MOV R9, RZ, RZ, -R2 ;  /* 0x000000ffff097224 */ /* 0x000fe400078e0a02 */
[----:B------:R-:W-:Y:S02]  /*30b0*/  VIADD R164, R132, 0x65 ;  /* 0x0000006584a47836 */ /* 0x000fe40000000000 */
[----:B------:R-:W-:-:S04]  /*30c0*/  IMAD.HI.U32 R3, R4, R11, RZ ;  /* 0x0000000b04037227 */ /* 0x000fc800078e00ff */
[----:B------:R-:W-:Y:S01]  /*30d0*/  IMAD R37, R0, R9, R37 ;  /* 0x0000000900257224 */ /* 0x000fe200078e0225 */
[----:B------:R-:W-:Y:S01]  /*30e0*/  IABS R9, R164 ;  /* 0x000000a400097213 */ /* 0x000fe20000000000 */
[----:B------:R-:W-:-:S04]  /*30f0*/  IMAD.HI.U32 R2, R4, R13, RZ ;  /* 0x0000000d04027227 */ /* 0x000fc800078e00ff */
[----:B------:R-:W-:Y:S02]  /*3100*/  IMAD.MOV R3, RZ, RZ, -R3 ;  /* 0x000000ffff037224 */ /* 0x000fe400078e0a03 */
[----:B------:R-:W-:Y:S02]  /*3110*/  IMAD.MOV R2, RZ, RZ, -R2 ;  /* 0x000000ffff027224 */ /* 0x000fe400078e0a02 */
[----:B------:R-:W-:Y:S01]  /*3120*/  IMAD R36, R0, R3, R11 ;  /* 0x0000000300247224 */ /* 0x000fe200078e020b */
[----:B------:R-:W-:Y:S01]  /*3130*/  IABS R11, R162 ;  /* 0x000000a2000b7213 */ /* 0x000fe20000000000 */
[----:B------:R-:W-:Y:S02]  /*3140*/  VIADD R163, R132, 0x66 ;  /* 0x0000006684a37836 */ /* 0x000fe40000000000 */
[----:B------:R-:W-:Y:S02]  /*3150*/  IMAD.MOV.U32 R3, RZ, RZ, R9 ;  /* 0x000000ffff037224 */ /* 0x000fe400078e0009 */
[----:B------:R-:W-:Y:S01]  /*3160*/  IMAD R34, R0, R2, R13 ;  /* 0x0000000200227224 */ /* 0x000fe200078e020d */
[----:B------:R-:W-:Y:S01]  /*3170*/  IABS R9, R163 ;  /* 0x000000a300097213 */ /* 0x000fe20000000000 */
[----:B------:R-:W-:-:S02]  /*3180*/  VIADD R166, R132, 0x63 ;  /* 0x0000006384a67836 */ /* 0x000fc40000000000 */
[----:B------:R-:W-:-:S03]  /*3190*/  IMAD.HI.U32 R2, R4, R3, RZ ;  /* 0x0000000304027227 */ /* 0x000fc600078e00ff */
[----:B------:R-:W-:Y:S01]  /*31a0*/  IABS R35, R166 ;  /* 0x000000a600237213 */ /* 0x000fe20000000000 */
[----:B------:R-:W-:Y:S01]  /*31b0*/  VIADD R160, R132, 0x69 ;  /* 0x0000006984a07836 */ /* 0x000fe20000000000 */
[----:B------:R-:W-:Y:S01]  /*31c0*/  STL [R1+0xa70], R166 ;  /* 0x000a70a601007387 */ /* 0x000fe20000100800 */
[----:B------:R-:W-:Y:S02]  /*31d0*/  IMAD.MOV R32, RZ, RZ, -R2 ;  /* 0x000000ffff207224 */ /* 0x000fe400078e0a02 */
[----:B------:R-:W-:Y:S01]  /*31e0*/  IMAD.HI.U32 R2, R4, R9, RZ ;  /* 0x0000000904027227 */ /* 0x000fe200078e00ff */
[----:B------:R-:W-:Y:S01]  /*31f0*/  IABS R15, R160 ;  /* 0x000000a0000f7213 */ /* 0x000fe20000000000 */
[----:B------:R-:W-:Y:S02]  /*3200*/  STL [R1+0xa6c], R165 ;  /* 0x000a6ca501007387 */ /* 0x000fe40000100800 */
[----:B------:R-:W-:Y:S02]  /*3210*/  VIADD R161, R132, 0x68 ;  /* 0x0000006884a17836 */ /* 0x000fe40000000000 */
[----:B------:R-:W-:Y:S01]  /*3220*/  IMAD R32, R0, R32, R3 ;  /* 0x0000002000207224 */ /* 0x000fe200078e0203 */
[----:B------:R-:W-:Y:S01]  /*3230*/  STL [R1+0xa68], R164 ;  /* 0x000a68a401007387 */ /* 0x000fe20000100800 */
[----:B------:R-:W-:Y:S01]  /*3240*/  IMAD.MOV R30, RZ, RZ, -R2 ;  /* 0x000000ffff1e7224 */ /* 0x000fe200078e0a02 */
[----:B------:R-:W-:Y:S01]  /*3250*/  IABS R13, R161 ;  /* 0x000000a1000d7213 */ /* 0x000fe20000000000 */
[----:B------:R-:W-:Y:S01]  /*3260*/  VIADD R159, R132, 0x6a ;  /* 0x0000006a849f7836 */ /* 0x000fe20000000000 */
[----:B------:R-:W-:Y:S01]  /*3270*/  STL [R1+0xa64], R163 ;  /* 0x000a64a301007387 */ /* 0x000fe20000100800 */
[----:B------:R-:W-:-:S03]  /*3280*/  IMAD.HI.U32 R8, R4, R35, RZ ;  /* 0x0000002304087227 */ /* 0x000fc600078e00ff */
[----:B------:R-:W-:Y:S01]  /*3290*/  STL [R1+0xa60], R162 ;  /* 0x000a60a201007387 */ /* 0x000fe20000100800 */
[----:B------:R-:W-:-:S03]  /*32a0*/  IMAD.HI.U32 R3, R4, R11, RZ ;  /* 0x0000000b04037227 */ /* 0x000fc600078e00ff */
[----:B------:R-:W-:Y:S01]  /*32b0*/  STL [R1+0xa5c], R161 ;  /* 0x000a5ca101007387 */ /* 0x000fe20000100800 */
[----:B------:R-:W-:Y:S01]  /*32c0*/  IMAD R30, R0, R30, R9 ;  /* 0x0000001e001e7224 */ /* 0x000fe200078e0209 */
[----:B------:R-:W-:Y:S01]  /*32d0*/  IABS R9, R159 ;  /* 0x0000009f00097213 */ /* 0x000fe20000000000 */
[----:B------:R-:W-:Y:S01]  /*32e0*/  IMAD.MOV R8, RZ, RZ, -R8 ;  /* 0x000000ffff087224 */ /* 0x000fe200078e0a08 */
[----:B------:R-:W-:Y:S01]  /*32f0*/  STL [R1+0xa58], R160 ;  /* 0x000a58a001007387 */ /* 0x000fe20000100800 */
[----:B------:R-:W-:-:S03]  /*3300*/  IMAD.HI.U32 R2, R4, R15, RZ ;  /* 0x0000000f04027227 */ /* 0x000fc600078e00ff */
[----:B------:R-:W-:Y:S01]  /*3310*/  STL [R1+0xa54], R159 ;  /* 0x000a549f01007387 */ /* 0x000fe20000100800 */
[----:B------:R-:W-:Y:S02]  /*3320*/  IMAD.MOV R3, RZ, RZ, -R3 ;  /* 0x000000ffff037224 */ /* 0x000fe400078e0a03 */
[C---:B------:R-:W-:Y:S02]  /*3330*/  IMAD R35, R0.reuse, R8, R35 ;  /* 0x0000000800237224 */ /* 0x040fe400078e0223 */
[----:B------:R-:W-:Y:S02]  /*3340*/  IMAD.MOV R2, RZ, RZ, -R2 ;  /* 0x000000ffff027224 */ /* 0x000fe400078e0a02 */
[----:B------:R-:W-:Y:S02]  /*3350*/  IMAD R28, R0, R3, R11 ;  /* 0x00000003001c7224 */ /* 0x000fe400078e020b */
[----:B------:R-:W-:Y:S02]  /*3360*/  VIADD R158, R132, 0x6b ;  /* 0x0000006b849e7836 */ /* 0x000fe40000000000 */
[----:B------:R-:W-:-:S03]  /*3370*/  IMAD.HI.U32 R8, R4, R13, RZ ;  /* 0x0000000d04087227 */ /* 0x000fc600078e00ff */
[----:B------:R-:W-:Y:S01]  /*3380*/  IABS R11, R158 ;  /* 0x0000009e000b7213 */ /* 0x000fe20000000000 */
[----:B------:R-:W-:Y:S01]  /*3390*/  IMAD.MOV.U32 R3, RZ, RZ, R9 ;  /* 0x000000ffff037224 */ /* 0x000fe200078e0009 */
[----:B------:R-:W-:Y:S01]  /*33a0*/  STL [R1+0xa50], R158 ;  /* 0x000a509e01007387 */ /* 0x000fe20000100800 */
[----:B------:R-:W-:Y:S01]  /*33b0*/  IMAD R24, R0, R2, R15 ;  /* 0x0000000200187224 */ /* 0x000fe200078e020f */
[----:B------:R-:W-:Y:S01]  /*33c0*/  IABS R15, R156 ;  /* 0x0000009c000f7213 */ /* 0x000fe20000000000 */
[----:B------:R-:W-:Y:S02]  /*33d0*/  IMAD.MOV R8, RZ, RZ, -R8 ;  /* 0x000000ffff087224 */ /* 0x000fe400078e0a08 */
[----:B------:R-:W-:Y:S02]  /*33e0*/  VIADD R157, R132, 0x6c ;  /* 0x0000006c849d7836 */ /* 0x000fe40000000000 */
[----:B------:R-:W-:-:S03]  /*33f0*/  IMAD.HI.U32 R2, R4, R3, RZ ;  /* 0x0000000304027227 */ /* 0x000fc600078e00ff */
[----:B------:R-:W-:Y:S01]  /*3400*/  STL [R1+0xa4c], R157 ;  /* 0x000a4c9d01007387 */ /* 0x000fe20000100800 */
[----:B------:R-:W-:Y:S01]  /*3410*/  IMAD R26, R0, R8, R13 ;  /* 0x00000008001a7224 */ /* 0x000fe200078e020d */
[----:B------:R-:W-:Y:S01]  /*3420*/  IABS R13, R157 ;  /* 0x0000009d000d7213 */ /* 0x000fe20000000000 */
[----:B------:R-:W-:Y:S01]  /*3430*/  IMAD.MOV R22, RZ, RZ, -R2 ;  /* 0x000000ffff167224 */ /* 0x000fe200078e0a02 */
[----:B------:R-:W-:Y:S01]  /*3440*/  STL [R1+0xa48], R156 ;  /* 0x000a489c01007387 */ /* 0x000fe20000100800 */
[----:B------:R-:W-:-:S04]  /*3450*/  IMAD.HI.U32 R2, R4, R11, RZ ;  /* 0x0000000b04027227 */ /* 0x000fc800078e00ff */
[----:B------:R-:W-:Y:S02]  /*3460*/  IMAD R22, R0, R22, R3 ;  /* 0x0000001600167224 */ /* 0x000fe400078e0203 */
[----:B------:R-:W-:Y:S02]  /*3470*/  IMAD.MOV R2, RZ, RZ, -R2 ;  /* 0x000000ffff027224 */ /* 0x000fe400078e0a02 */
[----:B------:R-:W-:Y:S02]  /*3480*/  VIADD R154, R132, 0x6f ;  /* 0x0000006f849a7836 */ /* 0x000fe40000000000 */
[----:B------:R-:W-:-:S04]  /*3490*/  IMAD.HI.U32 R3, R4, R13, RZ ;  /* 0x0000000d04037227 */ /* 0x000fc800078e00ff */
[----:B------:R-:W-:-:S04]  /*34a0*/  IMAD.HI.U32 R8, R4, R15, RZ ;  /* 0x0000000f04087227 */ /* 0x000fc800078e00ff */
[----:B------:R-:W-:Y:S01]  /*34b0*/  IMAD R2, R0, R2, R11 ;  /* 0x0000000200027224 */ /* 0x000fe200078e020b */
[----:B------:R-:W-:Y:S01]  /*34c0*/  IABS R11, R154 ;  /* 0x0000009a000b7213 */ /* 0x000fe20000000000 */
[C---:B------:R-:W-:Y:S02]  /*34d0*/  VIADD R155, R132.reuse, 0x6e ;  /* 0x0000006e849b7836 */ /* 0x040fe40000000000 */
[----:B------:R-:W-:Y:S02]  /*34e0*/  IMAD.MOV R3, RZ, RZ, -R3 ;  /* 0x000000ffff037224 */ /* 0x000fe400078e0a03 */
[----:B------:R-:W-:Y:S01]  /*34f0*/  IMAD.MOV R8, RZ, RZ, -R8 ;  /* 0x000000ffff087224 */ /* 0x000fe200078e0a08 */
[----:B------:R-:W-:Y:S01]  /*3500*/  IABS R17, R155 ;  /* 0x0000009b00117213 */ /* 0x000fe20000000000 */
[----:B------:R-:W-:Y:S01]  /*3510*/  VIADD R152, R132, 0x71 ;  /* 0x0000007184987836 */ /* 0x000fe20000000000 */
[----:B------:R-:W-:Y:S01]  /*3520*/  STL [R1+0xa44], R155 ;  /* 0x000a449b01007387 */ /* 0x000fe20000100800 */
[----:B------:R-:W-:-:S02]  /*3530*/  IMAD R18, R0, R3, R13 ;  /* 0x0000000300127224 */ /* 0x000fc400078e020d */
[----:B------:R-:W-:Y:S01]  /*3540*/  VIADD R153, R132, 0x70 ;  /* 0x0000007084997836 */ /* 0x000fe20000000000 */
[----:B------:R-:W-:Y:S01]  /*3550*/  STL [R1+0xa40], R154 ;  /* 0x000a409a01007387 */ /* 0x000fe20000100800 */
[----:B------:R-:W-:-:S03]  /*3560*/  IMAD.HI.U32 R3, R4, R11, RZ ;  /* 0x0000000b04037227 */ /* 0x000fc600078e00ff */
[----:B------:R-:W-:Y:S01]  /*3570*/  IABS R13, R153 ;  /* 0x00000099000d7213 */ /* 0x000fe20000000000 */
[----:B------:R-:W-:Y:S01]  /*3580*/  VIADD R150, R132, 0x73 ;  /* 0x0000007384967836 */ /* 0x000fe20000000000 */
[----:B------:R-:W-:Y:S01]  /*3590*/  IADD3 R12, PT, PT, -R3, RZ, RZ ;  /* 0x000000ff030c7210 */ /* 0x000fe20007ffe1ff */
[----:B------:R-:W-:Y:S01]  /*35a0*/  IMAD R16, R0, R8, R15 ;  /* 0x0000000800107224 */ /* 0x000fe200078e020f */
[----:B------:R-:W-:Y:S01]  /*35b0*/  IABS R8, R152 ;  /* 0x0000009800087213 */ /* 0x000fe20000000000 */
[C---:B------:R-:W-:Y:S01]  /*35c0*/  IMAD.HI.U32 R9, R4.reuse, R17, RZ ;  /* 0x0000001104097227 */ /* 0x040fe200078e00ff */
[----:B-1----:R-:W-:Y:S01]  /*35d0*/  IABS R10, R150 ;  /* 0x00000096000a7213 */ /* 0x002fe20000000000 */
[----:B------:R-:W-:Y:S02]  /*35e0*/  STL [R1+0xa3c], R153 ;  /* 0x000a3c9901007387 */ /* 0x000fe40000100800 */
[----:B------:R-:W-:Y:S02]  /*35f0*/  IMAD.MOV.U32 R3, RZ, RZ, R8 ;  /* 0x000000ffff037224 */ /* 0x000fe400078e0008 */
[----:B------:R-:W-:Y:S01]  /*3600*/  IMAD.MOV R9, RZ, RZ, -R9 ;  /* 0x000000ffff097224 */ /* 0x000fe200078e0a09 */
[----:B------:R-:W-:Y:S01]  /*3610*/  STL [R1+0xa38], R152 ;  /* 0x000a389801007387 */ /* 0x000fe20000100800 */
[----:B------:R-:W-:-:S04]  /*3620*/  IMAD.HI.U32 R8, R4, R13, RZ ;  /* 0x0000000d04087227 */ /* 0x000fc800078e00ff */
[----:B------:R-:W-:Y:S02]  /*3630*/  IMAD R12, R0, R12, R11 ;  /* 0x0000000c000c7224 */ /* 0x000fe400078e020b */
[----:B------:R-:W-:Y:S02]  /*3640*/  IMAD.MOV.U32 R11, RZ, RZ, R10 ;  /* 0x000000ffff0b7224 */ /* 0x000fe400078e000a */
[----:B------:R-:W-:-:S04]  /*3650*/  IMAD.HI.U32 R10, R4, R3, RZ ;  /* 0x00000003040a7227 */ /* 0x000fc800078e00ff */
[----:B------:R-:W-:Y:S02]  /*3660*/  IMAD R14, R0, R9, R17 ;  /* 0x00000009000e7224 */ /* 0x000fe400078e0211 */
[----:B------:R-:W-:Y:S02]  /*3670*/  IMAD.MOV R17, RZ, RZ, -R8 ;  /* 0x000000ffff117224 */ /* 0x000fe400078e0a08 */
[----:B------:R-:W-:-:S04]  /*3680*/  IMAD.HI.U32 R8, R4, R11, RZ ;  /* 0x0000000b04087227 */ /* 0x000fc800078e00ff */
[----:B------:R-:W-:Y:S02]  /*3690*/  IMAD.MOV R19, RZ, RZ, -R10 ;  /* 0x000000ffff137224 */ /* 0x000fe400078e0a0a */
[----:B---3--:R-:W-:Y:S02]  /*36a0*/  IMAD R252, R6, 0x80, R133 ;  /* 0x0000008006fc7824 */ /* 0x008fe400078e0285 */
[C---:B------:R-:W-:Y:S02]  /*36b0*/  IMAD R10, R0.reuse, R17, R13 ;  /* 0x00000011000a7224 */ /* 0x040fe400078e020d */
[----:B------:R-:W-:Y:S02]  /*36c0*/  IMAD.MOV R17, RZ, RZ, -R8 ;  /* 0x000000ffff117224 */ /* 0x000fe400078e0a08 */
[C---:B------:R-:W-:Y:S01]  /*36d0*/  IMAD R8, R0.reuse, R19, R3 ;  /* 0x0000001300087224 */ /* 0x040fe200078e0203 */
[----:B------:R-:W-:Y:S01]  /*36e0*/  IABS R3, R252 ;  /* 0x000000fc00037213 */ /* 0x000fe20000000000 */
[--C-:B------:R-:W-:Y:S01]  /*36f0*/  @!P2 IMAD.IADD R137, R137, 0x1, -R0.reuse ;  /* 0x000000018989a824 */ /* 0x100fe200078e0a00 */
[----:B------:R-:W-:Y:S01]  /*3700*/  ISETP.GT.U32.AND P2, PT, R0, R135, PT ;  /* 0x000000870000720c */ /* 0x000fe20003f44070 */
[----:B------:R-:W-:Y:S01]  /*3710*/  @!P6 IMAD.IADD R136, R136, 0x1, -R0 ;  /* 0x000000018888e824 */ /* 0x000fe200078e0a00 */
[----:B------:R-:W-:Y:S01]  /*3720*/  ISETP.GT.U32.AND P6, PT, R0, R128, PT ;  /* 0x000000800000720c */ /* 0x000fe20003fc4070 */
[----:B------:R-:W-:-:S04]  /*3730*/  IMAD.HI.U32 R7, R7, R3, RZ ;  /* 0x0000000307077227 */ /* 0x000fc800078e00ff */
[----:B------:R-:W-:Y:S02]  /*3740*/  IMAD.MOV R7, RZ, RZ, -R7 ;  /* 0x000000ffff077224 */ /* 0x000fe400078e0a07 */
[--C-:B------:R-:W-:Y:S01]  /*3750*/  @!P5 IMAD.IADD R134, R134, 0x1, -R0.reuse ;  /* 0x000000018686d824 */ /* 0x100fe200078e0a00 */
[C---:B------:R-:W-:Y:S01]  /*3760*/  ISETP.GT.U32.AND P5, PT, R0.reuse, R125, PT ;  /* 0x0000007d0000720c */ /* 0x040fe20003fa4070 */
[----:B------:R-:W-:Y:S02]  /*3770*/  IMAD R3, R5, R7, R3 ;  /* 0x0000000705037224 */ /* 0x000fe400078e0203 */
[--C-:B------:R-:W-:Y:S01]  /*3780*/  @!P2 IMAD.IADD R135, R135, 0x1, -R0.reuse ;  /* 0x000000018787a824 */ /* 0x100fe200078e0a00 */
[----:B------:R-:W-:Y:S01]  /*3790*/  ISETP.GT.U32.AND P2, PT, R0, R126, PT ;  /* 0x0000007e0000720c */ /* 0x000fe20003f44070 */
[--C-:B------:R-:W-:Y:S01]  /*37a0*/  @!P4 IMAD.IADD R131, R131, 0x1, -R0.reuse ;  /* 0x000000018383c824 */ /* 0x100fe200078e0a00 */
[----:B------:R-:W-:Y:S01]  /*37b0*/  ISETP.GT.U32.AND P0, PT, R5, R3, PT ;  /* 0x000000030500720c */ /* 0x000fe20003f04070 */
[--C-:B------:R-:W-:Y:S01]  /*37c0*/  @!P6 IMAD.IADD R128, R128, 0x1, -R0.reuse ;  /* 0x000000018080e824 */ /* 0x100fe200078e0a00 */
[----:B------:R-:W-:Y:S01]  /*37d0*/  ISETP.GT.U32.AND P4, PT, R0, R124, PT ;  /* 0x0000007c0000720c */ /* 0x000fe20003f84070 */
[--C-:B------:R-:W-:Y:S01]  /*37e0*/  @!P3 IMAD.IADD R122, R122, 0x1, -R0.reuse ;  /* 0x000000017a7ab824 */ /* 0x100fe200078e0a00 */
[----:B------:R-:W-:Y:S01]  /*37f0*/  ISETP.GT.U32.AND P6, PT, R0, R136, PT ;  /* 0x000000880000720c */ /* 0x000fe20003fc4070 */
[----:B------:R-:W-:Y:S01]  /*3800*/  VIADD R151, R132, 0x72 ;  /* 0x0000007284977836 */ /* 0x000fe20000000000 */
[C---:B------:R-:W-:Y:S01]  /*3810*/  ISETP.GT.U32.AND P3, PT, R0.reuse, R128, PT ;  /* 0x000000800000720c */ /* 0x040fe20003f64070 */
[--C-:B------:R-:W-:Y:S01]  /*3820*/  @!P5 IMAD.IADD R125, R125, 0x1, -R0.reuse ;  /* 0x000000017d7dd824 */ /* 0x100fe200078e0a00 */
[----:B------:R-:W-:Y:S01]  /*3830*/  ISETP.GT.U32.AND P5, PT, R0, R131, PT ;  /* 0x000000830000720c */ /* 0x000fe20003fa4070 */
[----:B------:R-:W-:Y:S01]  /*3840*/  VIADD R149, R132, 0x74 ;  /* 0x0000007484957836 */ /* 0x000fe20000000000 */
[----:B------:R-:W-:Y:S01]  /*3850*/  IABS R9, R151 ;  /* 0x0000009700097213 */ /* 0x000fe20000000000 */
[--C-:B------:R-:W-:Y:S01]  /*3860*/  @!P2 IMAD.IADD R126, R126, 0x1, -R0.reuse ;  /* 0x000000017e7ea824 */ /* 0x100fe200078e0a00 */
[----:B------:R-:W-:Y:S01]  /*3870*/  ISETP.GT.U32.AND P2, PT, R0, R134, PT ;  /* 0x000000860000720c */ /* 0x000fe20003f44070 */
[----:B------:R-:W-:Y:S01]  /*3880*/  VIADD R148, R132, 0x75 ;  /* 0x0000007584947836 */ /* 0x000fe20000000000 */
[----:B------:R-:W-:Y:S01]  /*3890*/  @!P0 IADD3 R3, PT, PT, R3, -R5, RZ ;  /* 0x8000000503038210 */ /* 0x000fe20007ffe0ff */
[--C-:B------:R-:W-:Y:S01]  /*38a0*/  @!P4 IMAD.IADD R124, R124, 0x1, -R0.reuse ;  /* 0x000000017c7cc824 */ /* 0x100fe200078e0a00 */
[----:B------:R-:W-:Y:S01]  /*38b0*/  ISETP.GT.U32.AND P0, PT, R0, R137, PT ;  /* 0x000000890000720c */ /* 0x000fe20003f04070 */
[--C-:B------:R-:W-:Y:S01]  /*38c0*/  @!P6 IMAD.IADD R136, R136, 0x1, -R0.reuse ;  /* 0x000000018888e824 */ /* 0x100fe200078e0a00 */
[----:B------:R-:W-:Y:S01]  /*38d0*/  ISETP.GT.U32.AND P1, PT, R5, R3, PT ;  /* 0x000000030500720c */ /* 0x000fe20003f24070 */
[--C-:B------:R-:W-:Y:S01]  /*38e0*/  @!P3 IMAD.IADD R128, R128, 0x1, -R0.reuse ;  /* 0x000000018080b824 */ /* 0x100fe200078e0a00 */
[C---:B------:R-:W-:Y:S01]  /*38f0*/  ISETP.GT.U32.AND P6, PT, R0.reuse, R122, PT ;  /* 0x0000007a0000720c */ /* 0x040fe20003fc4070 */
[--C-:B------:R-:W-:Y:S01]  /*3900*/  @!P5 IMAD.IADD R131, R131, 0x1, -R0.reuse ;  /* 0x000000018383d824 */ /* 0x100fe200078e0a00 */
[----:B------:R-:W-:Y:S01]  /*3910*/  ISETP.GT.U32.AND P3, PT, R0, R121, PT ;  /* 0x000000790000720c */ /* 0x000fe20003f64070 */
[----:B------:R-:W-:Y:S01]  /*3920*/  IMAD.HI.U32 R15, R4, R9, RZ ;  /* 0x00000009040f7227 */ /* 0x000fe200078e00ff */
[----:B------:R-:W-:Y:S01]  /*3930*/  ISETP.GT.U32.AND P5, PT, R0, R125, PT ;  /* 0x0000007d0000720c */ /* 0x000fe20003fa4070 */
[----:B------:R-:W-:Y:S01]  /*3940*/  STL [R1+0xa34], R151 ;  /* 0x000a349701007387 */ /* 0x000fe20000100800 */
[----:B------:R-:W-:Y:S01]  /*3950*/  IABS R13, R149 ;  /* 0x00000095000d7213 */ /* 0x000fe20000000000 */
[--C-:B------:R-:W-:Y:S01]  /*3960*/  @!P2 IMAD.IADD R134, R134, 0x1, -R0.reuse ;  /* 0x000000018686a824 */ /* 0x100fe200078e0a00 */
[C---:B------:R-:W-:Y:S01]  /*3970*/  ISETP.GT.U32.AND P2, PT, R0.reuse, R126, PT ;  /* 0x0000007e0000720c */ /* 0x040fe20003f44070 */
[--C-:B------:R-:W-:Y:S01]  /*3980*/  @!P0 IMAD.IADD R137, R137, 0x1, -R0.reuse ;  /* 0x0000000189898824 */ /* 0x100fe200078e0a00 */
[C---:B------:R-:W-:Y:S01]  /*3990*/  ISETP.GT.U32.AND P0, PT, R0.reuse, R127, PT ;  /* 0x0000007f0000720c */ /* 0x040fe20003f04070 */
[----:B------:R-:W-:Y:S01]  /*39a0*/  @!P1 IMAD.IADD R3, R3, 0x1, -R5 ;  /* 0x0000000103039824 */ /* 0x000fe200078e0a05 */
[----:B------:R-:W-:Y:S01]  /*39b0*/  ISETP.GT.U32.AND P1, PT, R0, R130, PT ;  /* 0x000000820000720c */ /* 0x000fe20003f24070 */
[--C-:B------:R-:W-:Y:S01]  /*39c0*/  @!P6 IMAD.IADD R122, R122, 0x1, -R0.reuse ;  /* 0x000000017a7ae824 */ /* 0x100fe200078e0a00 */
[C---:B------:R-:W-:Y:S01]  /*39d0*/  ISETP.GT.U32.AND P6, PT, R0.reuse, R115, PT ;  /* 0x000000730000720c */ /* 0x040fe20003fc4070 */
[--C-:B------:R-:W-:Y:S01]  /*39e0*/  @!P3 IMAD.IADD R121, R121, 0x1, -R0.reuse ;  /* 0x000000017979b824 */ /* 0x100fe200078e0a00 */
[C---:B------:R-:W-:Y:S01]  /*39f0*/  ISETP.GT.U32.AND P3, PT, R0.reuse, R114, PT ;  /* 0x000000720000720c */ /* 0x040fe20003f64070 */
[--C-:B------:R-:W-:Y:S01]  /*3a00*/  @!P5 IMAD.IADD R125, R125, 0x1, -R0.reuse ;  /* 0x000000017d7dd824 */ /* 0x100fe200078e0a00 */
[----:B------:R-:W-:Y:S01]  /*3a10*/  ISETP.GT.U32.AND P5, PT, R0, R118, PT ;  /* 0x000000760000720c */ /* 0x000fe20003fa4070 */
[----:B------:R-:W-:Y:S01]  /*3a20*/  IMAD.MOV R15, RZ, RZ, -R15 ;  /* 0x000000ffff0f7224 */ /* 0x000fe200078e0a0f */
[----:B------:R-:W-:Y:S01]  /*3a30*/  STL [R1+0xa30], R150 ;  /* 0x000a309601007387 */ /* 0x000fe20000100800 */
[--C-:B------:R-:W-:Y:S01]  /*3a40*/  @!P2 IMAD.IADD R126, R126, 0x1, -R0.reuse ;  /* 0x000000017e7ea824 */ /* 0x100fe200078e0a00 */
[C---:B------:R-:W-:Y:S01]  /*3a50*/  ISETP.GT.U32.AND P2, PT, R0.reuse, R119, PT ;  /* 0x000000770000720c */ /* 0x040fe20003f44070 */
[--C-:B------:R-:W-:Y:S01]  /*3a60*/  @!P0 IMAD.IADD R127, R127, 0x1, -R0.reuse ;  /* 0x000000017f7f8824 */ /* 0x100fe200078e0a00 */
[----:B------:R-:W-:Y:S01]  /*3a70*/  ISETP.GT.U32.AND P0, PT, R0, R135, PT ;  /* 0x000000870000720c */ /* 0x000fe20003f04070 */
[--C-:B------:R-:W-:Y:S01]  /*3a80*/  @!P1 IMAD.IADD R130, R130, 0x1, -R0.reuse ;  /* 0x0000000182829824 */ /* 0x100fe200078e0a00 */
[C---:B------:R-:W-:Y:S01]  /*3a90*/  ISETP.GT.U32.AND P1, PT, R0.reuse, R123, PT ;  /* 0x0000007b0000720c */ /* 0x040fe20003f24070 */
[--C-:B------:R-:W-:Y:S01]  /*3aa0*/  @!P6 IMAD.IADD R115, R115, 0x1, -R0.reuse ;  /* 0x000000017373e824 */ /* 0x100fe200078e0a00 */
[----:B------:R-:W-:Y:S01]  /*3ab0*/  ISETP.GT.U32.AND P6, PT, R0, R121, PT ;  /* 0x000000790000720c */ /* 0x000fe20003fc4070 */
[--C-:B------:R-:W-:Y:S01]  /*3ac0*/  @!P3 IMAD.IADD R114, R114, 0x1, -R0.reuse ;  /* 0x000000017272b824 */ /* 0x100fe200078e0a00 */
[----:B------:R-:W-:Y:S01]  /*3ad0*/  ISETP.GT.U32.AND P4, PT, R0, R130, PT ;  /* 0x000000820000720c */ /* 0x000fe20003f84070 */
[--C-:B------:R-:W-:Y:S01]  /*3ae0*/  @!P5 IMAD.IADD R118, R118, 0x1, -R0.reuse ;  /* 0x000000017676d824 */ /* 0x100fe200078e0a00 */
[C---:B------:R-:W-:Y:S01]  /*3af0*/  ISETP.GT.U32.AND P5, PT, R0.reuse, R111, PT ;  /* 0x0000006f0000720c */ /* 0x040fe20003fa4070 */
[----:B------:R-:W-:Y:S01]  /*3b00*/  IMAD R9, R0, R15, R9 ;  /* 0x0000000f00097224 */ /* 0x000fe200078e0209 */
[----:B------:R-:W-:Y:S01]  /*3b10*/  IABS R15, R148 ;  /* 0x00000094000f7213 */ /* 0x000fe20000000000 */
[----:B------:R-:W-:Y:S01]  /*3b20*/  IMAD.HI.U32 R23, R4, R13, RZ ;  /* 0x0000000d04177227 */ /* 0x000fe200078e00ff */
[----:B------:R-:W-:Y:S01]  /*3b30*/  @!P2 IADD3 R119, PT, PT, R119, -R0, RZ ;  /* 0x800000007777a210 */ /* 0x000fe20007ffe0ff */
[----:B------:R-:W-:Y:S01]  /*3b40*/  STL [R1+0xa2c], R149 ;  /* 0x000a2c9501007387 */ /* 0x000fe20000100800 */
[C---:B------:R-:W-:Y:S01]  /*3b50*/  ISETP.GT.U32.AND P2, PT, R0.reuse, R112, PT ;  /* 0x000000700000720c */ /* 0x040fe20003f44070 */
[--C-:B------:R-:W-:Y:S01]  /*3b60*/  @!P1 IMAD.IADD R123, R123, 0x1, -R0.reuse ;  /* 0x000000017b7b9824 */ /* 0x100fe200078e0a00 */
[C---:B------:R-:W-:Y:S01]  /*3b70*/  ISETP.GT.U32.AND P1, PT, R0.reuse, R129, PT ;  /* 0x000000810000720c */ /* 0x040fe20003f24070 */
[--C-:B------:R-:W-:Y:S01]  /*3b80*/  @!P0 IMAD.IADD R135, R135, 0x1, -R0.reuse ;  /* 0x0000000187878824 */ /* 0x100fe200078e0a00 */
[----:B------:R-:W-:Y:S01]  /*3b90*/  ISETP.GT.U32.AND P0, PT, R0, R127, PT ;  /* 0x0000007f0000720c */ /* 0x000fe20003f04070 */
[--C-:B------:R-:W-:Y:S01]  /*3ba0*/  @!P6 IMAD.IADD R121, R121, 0x1, -R0.reuse ;  /* 0x000000017979e824 */ /* 0x100fe200078e0a00 */
[----:B------:R-:W-:Y:S01]  /*3bb0*/  @!P4 IADD3 R130, PT, PT, R130, -R0, RZ ;  /* 0x800000008282c210 */ /* 0x000fe20007ffe0ff */
[--C-:B------:R-:W-:Y:S01]  /*3bc0*/  @!P5 IMAD.IADD R111, R111, 0x1, -R0.reuse ;  /* 0x000000016f6fd824 */ /* 0x100fe200078e0a00 */
[----:B------:R-:W-:Y:S01]  /*3bd0*/  ISETP.GT.U32.AND P4, PT, R0, R124, PT ;  /* 0x0000007c0000720c */ /* 0x000fe20003f84070 */
[C---:B------:R-:W-:Y:S01]  /*3be0*/  VIADD R147, R132.reuse, 0x76 ;  /* 0x0000007684937836 */ /* 0x040fe20000000000 */
[----:B------:R-:W-:Y:S01]  /*3bf0*/  IADD3 R23, PT, PT, -R23, RZ, RZ ;  /* 0x000000ff17177210 */ /* 0x000fe20007ffe1ff */
[----:B------:R-:W-:Y:S01]  /*3c00*/  VIADD R146, R132, 0x77 ;  /* 0x0000007784927836 */ /* 0x000fe20000000000 */
[----:B------:R-:W-:Y:S01]  /*3c10*/  STL [R1+0xa28], R148 ;  /* 0x000a289401007387 */ /* 0x000fe20000100800 */
[--C-:B------:R-:W-:Y:S01]  /*3c20*/  @!P2 IMAD.IADD R112, R112, 0x1, -R0.reuse ;  /* 0x000000017070a824 */ /* 0x100fe200078e0a00 */
[C---:B------:R-:W-:Y:S01]  /*3c30*/  ISETP.GT.U32.AND P2, PT, R0.reuse, R118, PT ;  /* 0x000000760000720c */ /* 0x040fe20003f44070 */
[--C-:B------:R-:W-:Y:S01]  /*3c40*/  @!P1 IMAD.IADD R129, R129, 0x1, -R0.reuse ;  /* 0x0000000181819824 */ /* 0x100fe200078e0a00 */
[C---:B------:R-:W-:Y:S01]  /*3c50*/  ISETP.GT.U32.AND P1, PT, R0.reuse, R123, PT ;  /* 0x0000007b0000720c */ /* 0x040fe20003f24070 */
[--C-:B------:R-:W-:Y:S01]  /*3c60*/  @!P0 IMAD.IADD R127, R127, 0x1, -R0.reuse ;  /* 0x000000017f7f8824 */ /* 0x100fe200078e0a00 */
[----:B------:R-:W-:Y:S01]  /*3c70*/  ISETP.GT.U32.AND P0, PT, R0, R120, PT ;  /* 0x000000780000720c */ /* 0x000fe20003f04070 */
[----:B------:R-:W-:Y:S01]  /*3c80*/  IMAD.HI.U32 R6, R4, R15, RZ ;  /* 0x0000000f04067227 */ /* 0x000fe200078e00ff */
[----:B------:R-:W-:Y:S01]  /*3c90*/  IABS R19, R146 ;  /* 0x0000009200137213 */ /* 0x000fe20000000000 */
[----:B------:R-:W-:Y:S02]  /*3ca0*/  STL [R1+0xa24], R147 ;  /* 0x000a249301007387 */ /* 0x000fe40000100800 */
[--C-:B------:R-:W-:Y:S01]  /*3cb0*/  @!P4 IMAD.IADD R124, R124, 0x1, -R0.reuse ;  /* 0x000000017c7cc824 */ /* 0x100fe200078e0a00 */
[C---:B------:R-:W-:Y:S01]  /*3cc0*/  ISETP.GT.U32.AND P4, PT, R0.reuse, R117, PT ;  /* 0x000000750000720c */ /* 0x040fe20003f84070 */
[----:B------:R-:W-:Y:S01]  /*3cd0*/  IMAD R11, R0, R17, R11 ;  /* 0x00000011000b7224 */ /* 0x000fe200078e020b */
[----:B------:R-:W-:Y:S01]  /*3ce0*/  IABS R17, R147 ;  /* 0x0000009300117213 */ /* 0x000fe20000000000 */
[--C-:B------:R-:W-:Y:S01]  /*3cf0*/  @!P2 IMAD.IADD R118, R118, 0x1, -R0.reuse ;  /* 0x000000017676a824 */ /* 0x100fe200078e0a00 */
[C---:B------:R-:W-:Y:S01]  /*3d00*/  ISETP.GT.U32.AND P2, PT, R0.reuse, R112, PT ;  /* 0x000000700000720c */ /* 0x040fe20003f44070 */
[--C-:B------:R-:W-:Y:S01]  /*3d10*/  @!P1 IMAD.IADD R123, R123, 0x1, -R0.reuse ;  /* 0x000000017b7b9824 */ /* 0x100fe200078e0a00 */
[----:B------:R-:W-:Y:S01]  /*3d20*/  ISETP.GT.U32.AND P1, PT, R0, R116, PT ;  /* 0x000000740000720c */ /* 0x000fe20003f24070 */
[----:B------:R-:W-:Y:S01]  /*3d30*/  @!P0 IMAD.IADD R120, R120, 0x1, -R0 ;  /* 0x0000000178788824 */ /* 0x000fe200078e0a00 */
[C---:B------:R-:W-:Y:S01]  /*3d40*/  ISETP.GT.U32.AND P0, PT, R0.reuse, R113, PT ;  /* 0x000000710000720c */ /* 0x040fe20003f04070 */
[----:B------:R-:W-:Y:S01]  /*3d50*/  IMAD.MOV R6, RZ, RZ, -R6 ;  /* 0x000000ffff067224 */ /* 0x000fe200078e0a06 */
[----:B------:R-:W-:Y:S01]  /*3d60*/  STL [R1+0x9e8], R252 ;  /* 0x0009e8fc01007387 */ /* 0x000fe20000100800 */
[C---:B------:R-:W-:Y:S01]  /*3d70*/  IMAD R13, R0.reuse, R23, R13 ;  /* 0x00000017000d7224 */ /* 0x040fe200078e020d */
[C---:B------:R-:W-:Y:S01]  /*3d80*/  ISETP.GT.U32.AND P3, PT, R0.reuse, R120, PT ;  /* 0x000000780000720c */ /* 0x040fe20003f64070 */
[--C-:B------:R-:W-:Y:S01]  /*3d90*/  @!P4 IMAD.IADD R117, R117, 0x1, -R0.reuse ;  /* 0x000000017575c824 */ /* 0x100fe200078e0a00 */
[----:B------:R-:W-:Y:S01]  /*3da0*/  ISETP.GT.U32.AND P4, PT, R0, R110, PT ;  /* 0x0000006e0000720c */ /* 0x000fe20003f84070 */
[----:B------:R-:W-:Y:S01]  /*3db0*/  VIADD R145, R132, 0x78 ;  /* 0x0000007884917836 */ /* 0x000fe20000000000 */
[----:B------:R-:W-:Y:S01]  /*3dc0*/  STL [R1+0xa20], R146 ;  /* 0x000a209201007387 */ /* 0x000fe20000100800 */
[--C-:B------:R-:W-:Y:S01]  /*3dd0*/  @!P2 IMAD.IADD R112, R112, 0x1, -R0.reuse ;  /* 0x000000017070a824 */ /* 0x100fe200078e0a00 */
[----:B------:R-:W-:Y:S01]  /*3de0*/  ISETP.GT.U32.AND P5, PT, R0, R117, PT ;  /* 0x000000750000720c */ /* 0x000fe20003fa4070 */
[--C-:B------:R-:W-:Y:S01]  /*3df0*/  @!P1 IMAD.IADD R116, R116, 0x1, -R0.reuse ;  /* 0x0000000174749824 */ /* 0x100fe200078e0a00 */
[C---:B------:R-:W-:Y:S01]  /*3e00*/  ISETP.GT.U32.AND P1, PT, R0.reuse, R109, PT ;  /* 0x0000006d0000720c */ /* 0x040fe20003f24070 */
[--C-:B------:R-:W-:Y:S01]  /*3e10*/  @!P0 IMAD.IADD R113, R113, 0x1, -R0.reuse ;  /* 0x0000000171718824 */ /* 0x100fe200078e0a00 */
[C---:B------:R-:W-:Y:S01]  /*3e20*/  ISETP.GT.U32.AND P0, PT, R0.reuse, R119, PT ;  /* 0x000000770000720c */ /* 0x040fe20003f04070 */
[C---:B------:R-:W-:Y:S01]  /*3e30*/  IMAD R15, R0.reuse, R6, R15 ;  /* 0x00000006000f7224 */ /* 0x040fe200078e020f */
[----:B------:R-:W-:Y:S01]  /*3e40*/  ISETP.GT.U32.AND P2, PT, R0, R105, PT ;  /* 0x000000690000720c */ /* 0x000fe20003f44070 */
[----:B------:R-:W-:Y:S01]  /*3e50*/  IMAD.HI.U32 R23, R4, R17, RZ ;  /* 0x0000001104177227 */ /* 0x000fe200078e00ff */
[----:B------:R-:W-:Y:S01]  /*3e60*/  @!P3 IADD3 R120, PT, PT, R120, -R0, RZ ;  /* 0x800000007878b210 */ /* 0x000fe20007ffe0ff */
[----:B------:R-:W-:Y:S01]  /*3e70*/  STL [R1+0xa1c], R145 ;  /* 0x000a1c9101007387 */ /* 0x000fe20000100800 */
[----:B------:R-:W-:Y:S01]  /*3e80*/  ISETP.GT.U32.AND P3, PT, R0, R114, PT ;  /* 0x000000720000720c */ /* 0x000fe20003f64070 */
[--C-:B------:R-:W-:Y:S01]  /*3e90*/  @!P4 IMAD.IADD R110, R110, 0x1, -R0.reuse ;  /* 0x000000016e6ec824 */ /* 0x100fe200078e0a00 */
[C---:B------:R-:W-:Y:S01]  /*3ea0*/  ISETP.GT.U32.AND P4, PT, R0.reuse, R116, PT ;  /* 0x000000740000720c */ /* 0x040fe20003f84070 */
[--C-:B------:R-:W-:Y:S01]  /*3eb0*/  @!P5 IMAD.IADD R117, R117, 0x1, -R0.reuse ;  /* 0x000000017575d824 */ /* 0x100fe200078e0a00 */
[C---:B------:R-:W-:Y:S01]  /*3ec0*/  ISETP.GT.U32.AND P5, PT, R0.reuse, R111, PT ;  /* 0x0000006f0000720c */ /* 0x040fe20003fa4070 */
[--C-:B------:R-:W-:Y:S01]  /*3ed0*/  @!P1 IMAD.IADD R109, R109, 0x1, -R0.reuse ;  /* 0x000000016d6d9824 */ /* 0x100fe200078e0a00 */
[C---:B------:R-:W-:Y:S01]  /*3ee0*/  ISETP.GT.U32.AND P1, PT, R0.reuse, R115, PT ;  /* 0x000000730000720c */ /* 0x040fe20003f24070 */
[--C-:B------:R-:W-:Y:S01]  /*3ef0*/  @!P0 IMAD.IADD R119, R119, 0x1, -R0.reuse ;  /* 0x0000000177778824 */ /* 0x100fe200078e0a00 */
[C---:B------:R-:W-:Y:S01]  /*3f00*/  ISETP.GT.U32.AND P0, PT, R0.reuse, R113, PT ;  /* 0x000000710000720c */ /* 0x040fe20003f04070 */
[----:B------:R-:W-:Y:S01]  /*3f10*/  @!P2 IMAD.IADD R105, R105, 0x1, -R0 ;  /* 0x000000016969a824 */ /* 0x000fe200078e0a00 */
[----:B------:R-:W-:Y:S01]  /*3f20*/  ISETP.GT.U32.AND P6, PT, R0, R109, PT ;  /* 0x0000006d0000720c */ /* 0x000fe20003fc4070 */
[----:B------:R-:W-:Y:S01]  /*3f30*/  IMAD.HI.U32 R6, R4, R19, RZ ;  /* 0x0000001304067227 */ /* 0x000fe200078e00ff */
[----:B------:R-:W-:-:S02]  /*3f40*/  ISETP.GT.U32.AND P2, PT, R0, R98, PT ;  /* 0x000000620000720c */ /* 0x000fc40003f44070 */
[----:B------:R-:W-:Y:S01]  /*3f50*/  IABS R33, R145 ;  /* 0x0000009100217213 */ /* 0x000fe20000000000 */
[--C-:B------:R-:W-:Y:S01]  /*3f60*/  @!P3 IMAD.IADD R114, R114, 0x1, -R0.reuse ;  /* 0x000000017272b824 */ /* 0x100fe200078e0a00 */
        /* <DEDUP_REMOVED lines=9> */
[--C-:B------:R-:W-:Y:S01]  /*4000*/  @!P6 IMAD.IADD R109, R109, 0x1, -R0.reuse ;  /* 0x000000016d6de824 */ /* 0x100fe200078e0a00 */
[----:B------:R-:W-:Y:S01]  /*4010*/  ISETP.GT.U32.AND P6, PT, R0, R102, PT ;  /* 0x000000660000720c */ /* 0x000fe20003fc4070 */
[----:B------:R-:W-:-:S02]  /*4020*/  @!P2 IMAD.IADD R98, R98, 0x1, -R0 ;  /* 0x000000016262a824 */ /* 0x000fc400078e0a00 */
[--C-:B------:R-:W-:Y:S01]  /*4030*/  @!P3 IMAD.IADD R107, R107, 0x1, -R0.reuse ;  /* 0x000000016b6bb824 */ /* 0x100fe200078e0a00 */
[----:B------:R-:W-:Y:S01]  /*4040*/  ISETP.GT.U32.AND P3, PT, R0, R100, PT ;  /* 0x000000640000720c */ /* 0x000fe20003f64070 */
[--C-:B------:R-:W-:Y:S01]  /*4050*/  @!P4 IMAD.IADD R110, R110, 0x1, -R0.reuse ;  /* 0x000000016e6ec824 */ /* 0x100fe200078e0a00 */
[----:B------:R-:W-:Y:S01]  /*4060*/  ISETP.GT.U32.AND P4, PT, R0, R103, PT ;  /* 0x000000670000720c */ /* 0x000fe20003f84070 */
[----:B------:R-:W-:Y:S01]  /*4070*/  IMAD.MOV R23, RZ, RZ, -R23 ;  /* 0x000000ffff177224 */ /* 0x000fe200078e0a17 */
[----:B------:R-:W-:Y:S01]  /*4080*/  @!P1 IADD3 R108, PT, PT, R108, -R0, RZ ;  /* 0x800000006c6c9210 */ /* 0x000fe20007ffe0ff */
[--C-:B------:R-:W-:Y:S01]  /*4090*/  @!P0 IMAD.IADD R106, R106, 0x1, -R0.reuse ;  /* 0x000000016a6a8824 */ /* 0x100fe200078e0a00 */
[----:B------:R-:W-:Y:S01]  /*40a0*/  ISETP.GT.U32.AND P1, PT, R0, R101, PT ;  /* 0x000000650000720c */ /* 0x000fe20003f24070 */
[--C-:B------:R-:W-:Y:S01]  /*40b0*/  @!P5 IMAD.IADD R104, R104, 0x1, -R0.reuse ;  /* 0x000000016868d824 */ /* 0x100fe200078e0a00 */
[----:B------:R-:W-:Y:S01]  /*40c0*/  ISETP.GT.U32.AND P0, PT, R0, R99, PT ;  /* 0x000000630000720c */ /* 0x000fe20003f04070 */
[----:B------:R-:W-:Y:S01]  /*40d0*/  @!P6 IMAD.IADD R102, R102, 0x1, -R0 ;  /* 0x000000016666e824 */ /* 0x000fe200078e0a00 */
[C---:B------:R-:W-:Y:S01]  /*40e0*/  ISETP.GT.U32.AND P5, PT, R0.reuse, R97, PT ;  /* 0x000000610000720c */ /* 0x040fe20003fa4070 */
[----:B------:R-:W-:Y:S01]  /*40f0*/  IMAD.MOV R6, RZ, RZ, -R6 ;  /* 0x000000ffff067224 */ /* 0x000fe200078e0a06 */
[----:B------:R-:W-:Y:S01]  /*4100*/  ISETP.GT.U32.AND P2, PT, R0, R104, PT ;  /* 0x000000680000720c */ /* 0x000fe20003f44070 */
[--C-:B------:R-:W-:Y:S01]  /*4110*/  @!P3 IMAD.IADD R100, R100, 0x1, -R0.reuse ;  /* 0x000000016464b824 */ /* 0x100fe200078e0a00 */
[C---:B------:R-:W-:Y:S01]  /*4120*/  ISETP.GT.U32.AND P3, PT, R0.reuse, R106, PT ;  /* 0x0000006a0000720c */ /* 0x040fe20003f64070 */
[--C-:B------:R-:W-:Y:S01]  /*4130*/  @!P4 IMAD.IADD R103, R103, 0x1, -R0.reuse ;  /* 0x000000016767c824 */ /* 0x100fe200078e0a00 */
[----:B------:R-:W-:Y:S01]  /*4140*/  ISETP.GT.U32.AND P4, PT, R0, R96, PT ;  /* 0x000000600000720c */ /* 0x000fe20003f84070 */
[----:B------:R-:W-:Y:S01]  /*4150*/  VIADD R140, R132, 0x7d ;  /* 0x0000007d848c7836 */ /* 0x000fe20000000000 */
[C---:B------:R-:W-:Y:S01]  /*4160*/  ISETP.GT.U32.AND P6, PT, R0.reuse, R108, PT ;  /* 0x0000006c0000720c */ /* 0x040fe20003fc4070 */
[--C-:B------:R-:W-:Y:S01]  /*4170*/  @!P1 IMAD.IADD R101, R101, 0x1, -R0.reuse ;  /* 0x0000000165659824 */ /* 0x100fe200078e0a00 */
[C---:B------:R-:W-:Y:S01]  /*4180*/  ISETP.GT.U32.AND P1, PT, R0.reuse, R107, PT ;  /* 0x0000006b0000720c */ /* 0x040fe20003f24070 */
[--C-:B------:R-:W-:Y:S01]  /*4190*/  @!P0 IMAD.IADD R99, R99, 0x1, -R0.reuse ;  /* 0x0000000163638824 */ /* 0x100fe200078e0a00 */
[C---:B------:R-:W-:Y:S01]  /*41a0*/  ISETP.GT.U32.AND P0, PT, R0.reuse, R105, PT ;  /* 0x000000690000720c */ /* 0x040fe20003f04070 */
[--C-:B------:R-:W-:Y:S01]  /*41b0*/  @!P5 IMAD.IADD R97, R97, 0x1, -R0.reuse ;  /* 0x000000016161d824 */ /* 0x100fe200078e0a00 */
[----:B------:R-:W-:Y:S01]  /*41c0*/  ISETP.GT.U32.AND P5, PT, R0, R103, PT ;  /* 0x000000670000720c */ /* 0x000fe20003fa4070 */
[--C-:B------:R-:W-:Y:S01]  /*41d0*/  @!P2 IMAD.IADD R104, R104, 0x1, -R0.reuse ;  /* 0x000000016868a824 */ /* 0x100fe200078e0a00 */
[----:B------:R-:W-:Y:S01]  /*41e0*/  ISETP.GT.U32.AND P2, PT, R0, R98, PT ;  /* 0x000000620000720c */ /* 0x000fe20003f44070 */
[--C-:B------:R-:W-:Y:S01]  /*41f0*/  @!P3 IMAD.IADD R106, R106, 0x1, -R0.reuse ;  /* 0x000000016a6ab824 */ /* 0x100fe200078e0a00 */
[----:B------:R-:W-:Y:S01]  /*4200*/  ISETP.GT.U32.AND P3, PT, R0, R100, PT ;  /* 0x000000640000720c */ /* 0x000fe20003f64070 */
[----:B------:R-:W-:Y:S01]  /*4210*/  VIADD R144, R132, 0x79 ;  /* 0x0000007984907836 */ /* 0x000fe20000000000 */
[----:B------:R-:W-:Y:S01]  /*4220*/  @!P4 IADD3 R96, PT, PT, R96, -R0, RZ ;  /* 0x800000006060c210 */ /* 0x000fe20007ffe0ff */
        /* <DEDUP_REMOVED lines=8> */
[C---:B------:R-:W-:Y:S01]  /*42b0*/  IMAD R17, R0.reuse, R23, R17 ;  /* 0x0000001700117224 */ /* 0x040fe200078e0211 */
[----:B------:R-:W-:Y:S01]  /*42c0*/  ISETP.GT.U32.AND P6, PT, R0, R96, PT ;  /* 0x000000600000720c */ /* 0x000fe20003fc4070 */
[--C-:B------:R-:W-:Y:S01]  /*42d0*/  @!P3 IMAD.IADD R100, R100, 0x1, -R0.reuse ;  /* 0x000000016464b824 */ /* 0x100fe200078e0a00 */
[C---:B------:R-:W-:Y:S01]  /*42e0*/  ISETP.GT.U32.AND P3, PT, R0.reuse, R93, PT ;  /* 0x0000005d0000720c */ /* 0x040fe20003f64070 */
[----:B------:R-:W-:Y:S01]  /*42f0*/  IMAD R19, R0, R6, R19 ;  /* 0x0000000600137224 */ /* 0x000fe200078e0213 */
        /* <DEDUP_REMOVED lines=55> */
[----:B------:R-:W-:Y:S01]  /*4670*/  @!P3 IMAD.IADD R86, R86, 0x1, -R0 ;  /* 0x000000015656b824 */ /* 0x000fe200078e0a00 */
[----:B------:R-:W-:Y:S01]  /*4680*/  ISETP.GT.U32.AND P3, PT, R0, R79, PT ;  /* 0x0000004f0000720c */ /* 0x000fe20003f64070 */
[----:B------:R-:W-:Y:S01]  /*4690*/  IMAD.MOV R6, RZ, RZ, -R6 ;  /* 0x000000ffff067224 */ /* 0x000fe200078e0a06 */
[----:B------:R-:W-:Y:S01]  /*46a0*/  @!P4 IADD3 R88, PT, PT, R88, -R0, RZ ;  /* 0x800000005858c210 */ /* 0x000fe20007ffe0ff */
        /* <DEDUP_REMOVED lines=12> */
[----:B------:R-:W-:Y:S01]  /*4770*/  VIADD R142, R132, 0x7b ;  /* 0x0000007b848e7836 */ /* 0x000fe20000000000 */
[----:B------:R-:W-:Y:S01]  /*4780*/  ISETP.GT.U32.AND P5, PT, R0, R75, PT ;  /* 0x0000004b0000720c */ /* 0x000fe20003fa4070 */
[--C-:B------:R-:W-:Y:S01]  /*4790*/  @!P1 IMAD.IADD R80, R80, 0x1, -R0.reuse ;  /* 0x0000000150509824 */ /* 0x100fe200078e0a00 */
[C---:B------:R-:W-:Y:S01]  /*47a0*/  ISETP.GT.U32.AND P1, PT, R0.reuse, R73, PT ;  /* 0x000000490000720c */ /* 0x040fe20003f24070 */
[--C-:B------:R-:W-:Y:S01]  /*47b0*/  @!P4 IMAD.IADD R81, R81, 0x1, -R0.reuse ;  /* 0x000000015151c824 */ /* 0x100fe200078e0a00 */
[----:B------:R-:W-:Y:S01]  /*47c0*/  ISETP.GT.U32.AND P4, PT, R0, R74, PT ;  /* 0x0000004a0000720c */ /* 0x000fe20003f84070 */
[--C-:B------:R-:W-:Y:S01]  /*47d0*/  @!P0 IMAD.IADD R78, R78, 0x1, -R0.reuse ;  /* 0x000000014e4e8824 */ /* 0x100fe200078e0a00 */
[C---:B------:R-:W-:Y:S01]  /*47e0*/  ISETP.GT.U32.AND P0, PT, R0.reuse, R71, PT ;  /* 0x000000470000720c */ /* 0x040fe20003f04070 */
[----:B------:R-:W-:Y:S01]  /*47f0*/  IMAD R33, R0, R6, R33 ;  /* 0x0000000600217224 */ /* 0x000fe200078e0221 */
[----:B------:R-:W-:Y:S01]  /*4800*/  @!P6 IADD3 R76, PT, PT, R76, -R0, RZ ;  /* 0x800000004c4ce210 */ /* 0x000fe20007ffe0ff */
[--C-:B------:R-:W-:Y:S01]  /*4810*/  @!P2 IMAD.IADD R77, R77, 0x1, -R0.reuse ;  /* 0x000000014d4da824 */ /* 0x100fe200078e0a00 */
[----:B------:R-:W-:Y:S01]  /*4820*/  ISETP.GT.U32.AND P6, PT, R0, R82, PT ;  /* 0x000000520000720c */ /* 0x000fe20003fc4070 */
        /* <DEDUP_REMOVED lines=35> */
[C---:B------:R-:W-:Y:S01]  /*4a60*/  ISETP.GT.U32.AND P2, PT, R0.reuse, R69, PT ;  /* 0x000000450000720c */ /* 0x040fe20003f44070 */
[--C-:B------:R-:W-:Y:S01]  /*4a70*/  @!P4 IMAD.IADD R71, R71, 0x1, -R0.reuse ;  /* 0x000000014747c824 */ /* 0x100fe200078e0a00 */
[C---:B------:R-:W-:Y:S01]  /*4a80*/  ISETP.GT.U32.AND P5, PT, R0.reuse, R67, PT ;  /* 0x000000430000720c */ /* 0x040fe20003fa4070 */
[----:B------:R-:W-:Y:S01]  /*4a90*/  STL [R1+0xa14], R143 ;  /* 0x000a148f01007387 */ /* 0x000fe20000100800 */
[----:B------:R-:W-:Y:S01]  /*4aa0*/  ISETP.GT.U32.AND P4, PT, R0, R64, PT ;  /* 0x000000400000720c */ /* 0x000fe20003f84070 */
[--C-:B------:R-:W-:Y:S01]  /*4ab0*/  @!P0 IMAD.IADD R70, R70, 0x1, -R0.reuse ;  /* 0x0000000146468824 */ /* 0x100fe200078e0a00 */
[----:B------:R-:W-:Y:S01]  /*4ac0*/  ISETP.GT.U32.AND P0, PT, R0, R63, PT ;  /* 0x0000003f0000720c */ /* 0x000fe20003f04070 */
[--C-:B------:R-:W-:Y:S01]  /*4ad0*/  @!P6 IMAD.IADD R68, R68, 0x1, -R0.reuse ;  /* 0x000000014444e824 */ /* 0x100fe200078e0a00 */
[----:B------:R-:W-:Y:S01]  /*4ae0*/  ISETP.GT.U32.AND P6, PT, R0, R61, PT ;  /* 0x0000003d0000720c */ /* 0x000fe20003fc4070 */
[----:B------:R-:W-:Y:S01]  /*4af0*/  STL [R1+0xa10], R142 ;  /* 0x000a108e01007387 */ /* 0x000fe20000100800 */
        /* <DEDUP_REMOVED lines=13> */
[----:B------:R-:W-:Y:S01]  /*4bd0*/  STL [R1+0xa0c], R141 ;  /* 0x000a0c8d01007387 */ /* 0x000fe20000100800 */
[----:B------:R-:W-:Y:S01]  /*4be0*/  IABS R23, R140 ;  /* 0x0000008c00177213 */ /* 0x000fe20000000000 */
[--C-:B------:R-:W-:Y:S01]  /*4bf0*/  @!P1 IMAD.IADD R59, R59, 0x1, -R0.reuse ;  /* 0x000000013b3b9824 */ /* 0x100fe200078e0a00 */
[----:B------:R-:W-:Y:S01]  /*4c00*/  ISETP.GT.U32.AND P1, PT, R0, R65, PT ;  /* 0x000000410000720c */ /* 0x000fe20003f24070 */
[--C-:B------:R-:W-:Y:S01]  /*4c10*/  @!P3 IMAD.IADD R58, R58, 0x1, -R0.reuse ;  /* 0x000000013a3ab824 */ /* 0x100fe200078e0a00 */
[----:B------:R-:W-:Y:S01]  /*4c20*/  ISETP.GT.U32.AND P3, PT, R0, R64, PT ;  /* 0x000000400000720c */ /* 0x000fe20003f64070 */
[--C-:B------:R-:W-:Y:S01]  /*4c30*/  @!P2 IMAD.IADD R62, R62, 0x1, -R0.reuse ;  /* 0x000000013e3ea824 */ /* 0x100fe200078e0a00 */
[C---:B------:R-:W-:Y:S01]  /*4c40*/  ISETP.GT.U32.AND P2, PT, R0.reuse, R68, PT ;  /* 0x000000440000720c */ /* 0x040fe20003f44070 */
[--C-:B------:R-:W-:Y:S01]  /*4c50*/  @!P4 IMAD.IADD R57, R57, 0x1, -R0.reuse ;  /* 0x000000013939c824 */ /* 0x100fe200078e0a00 */
[----:B------:R-:W-:Y:S01]  /*4c60*/  IABS R31, R144 ;  /* 0x00000090001f7213 */ /* 0x000fe20000000000 */
[--C-:B------:R-:W-:Y:S01]  /*4c70*/  @!P0 IMAD.IADD R69, R69, 0x1, -R0.reuse ;  /* 0x0000000145458824 */ /* 0x100fe200078e0a00 */
[C---:B------:R-:W-:Y:S01]  /*4c80*/  ISETP.GT.U32.AND P0, PT, R0.reuse, R63, PT ;  /* 0x0000003f0000720c */ /* 0x040fe20003f04070 */
[--C-:B------:R-:W-:Y:S01]  /*4c90*/  @!P6 IMAD.IADD R67, R67, 0x1, -R0.reuse ;  /* 0x000000014343e824 */ /* 0x100fe200078e0a00 */
[----:B------:R-:W-:Y:S01]  /*4ca0*/  ISETP.GT.U32.AND P6, PT, R0, R58, PT ;  /* 0x0000003a0000720c */ /* 0x000fe20003fc4070 */
[----:B------:R-:W-:Y:S01]  /*4cb0*/  IMAD.HI.U32 R5, R4, R23, RZ ;  /* 0x0000001704057227 */ /* 0x000fe200078e00ff */
[----:B------:R-:W-:Y:S01]  /*4cc0*/  IABS R29, R143 ;  /* 0x0000008f001d7213 */ /* 0x000fe20000000000 */
        /* <DEDUP_REMOVED lines=13> */
[----:B------:R-:W-:Y:S01]  /*4da0*/  IABS R25, R141 ;  /* 0x0000008d00197213 */ /* 0x000fe20000000000 */
[----:B------:R-:W-:Y:S01]  /*4db0*/  STL [R1+0xa04], R139 ;  /* 0x000a048b01007387 */ /* 0x000fe20000100800 */
[----:B------:R-:W-:Y:S01]  /*4dc0*/  R2UR UR8, R138 ;  /* 0x000000008a0872ca */ /* 0x000fe200000e0000 */
        /* <DEDUP_REMOVED lines=8> */
[----:B------:R-:W-:Y:S01]  /*4e50*/  @!P6 IMAD.IADD R51, R51, 0x1, -R0 ;  /* 0x000000013333e824 */ /* 0x000fe200078e0a00 */
[----:B------:R-:W-:Y:S01]  /*4e60*/  ISETP.GT.U32.AND P6, PT, R0, R44, PT ;  /* 0x0000002c0000720c */ /* 0x000fe20003fc4070 */
[----:B------:R-:W-:Y:S01]  /*4e70*/  IMAD.HI.U32 R6, R4, R29, RZ ;  /* 0x0000001d04067227 */ /* 0x000fe200078e00ff */
[----:B------:R-:W3:Y:S01]  /*4e80*/  LDL R247, [R1+0xa00] ;  /* 0x000a000001f77983 */ /* 0x000ee20000100800 */
[----:B------:R-:W-:-:S02]  /*4e90*/  ISETP.GT.U32.AND P5, PT, R0, R60, PT ;  /* 0x0000003c0000720c */ /* 0x000fc40003fa4070 */
[--C-:B------:R-:W-:Y:S01]  /*4ea0*/  @!P1 IMAD.IADD R52, R52, 0x1, -R0.reuse ;  /* 0x0000000134349824 */ /* 0x100fe200078e0a00 */
[----:B------:R-:W-:Y:S01]  /*4eb0*/  ISETP.GT.U32.AND P1, PT, R0, R45, PT ;  /* 0x0000002d0000720c */ /* 0x000fe20003f24070 */
[--C-:B------:R-:W-:Y:S01]  /*4ec0*/  @!P3 IMAD.IADD R50, R50, 0x1, -R0.reuse ;  /* 0x000000013232b824 */ /* 0x100fe200078e0a00 */
[----:B------:R-:W-:Y:S01]  /*4ed0*/  ISETP.GT.U32.AND P3, PT, R0, R56, PT ;  /* 0x000000380000720c */ /* 0x000fe20003f64070 */
[----:B------:R-:W-:Y:S01]  /*4ee0*/  IMAD.MOV R5, RZ, RZ, -R5 ;  /* 0x000000ffff057224 */ /* 0x000fe200078e0a05 */
[-C--:B------:R-:W-:Y:S01]  /*4ef0*/  @!P2 IADD3 R55, PT, PT, R55, -R0.reuse, RZ ;  /* 0x800000003737a210 */ /* 0x080fe20007ffe0ff */
[--C-:B------:R-:W-:Y:S01]  /*4f00*/  @!P0 IMAD.IADD R49, R49, 0x1, -R0.reuse ;  /* 0x0000000131318824 */ /* 0x100fe200078e0a00 */
[----:B------:R-:W2:Y:S01]  /*4f10*/  LDL R138, [R1+0x9f8] ;  /* 0x0009f800018a7983 */ /* 0x000ea20000100800 */
[----:B------:R-:W-:Y:S01]  /*4f20*/  @!P6 IMAD.IADD R44, R44, 0x1, -R0 ;  /* 0x000000012c2ce824 */ /* 0x000fe200078e0a00 */
[C---:B------:R-:W-:Y:S01]  /*4f30*/  ISETP.GT.U32.AND P0, PT, R0.reuse, R55, PT ;  /* 0x000000370000720c */ /* 0x040fe20003f04070 */
[----:B------:R-:W-:Y:S01]  /*4f40*/  IMAD.MOV R7, RZ, RZ, -R7 ;  /* 0x000000ffff077224 */ /* 0x000fe200078e0a07 */
[----:B-----5:R-:W5:Y:S01]  /*4f50*/  LDL R246, [R1+0x9f4] ;  /* 0x0009f40001f67983 */ /* 0x020f620000100800 */
[----:B------:R-:W-:Y:S01]  /*4f60*/  IMAD.MOV R6, RZ, RZ, -R6 ;  /* 0x000000ffff067224 */ /* 0x000fe200078e0a06 */
[C---:B------:R-:W-:Y:S01]  /*4f70*/  ISETP.GT.U32.AND P4, PT, R0.reuse, R61, PT ;  /* 0x0000003d0000720c */ /* 0x040fe20003f84070 */
[--C-:B------:R-:W-:Y:S01]  /*4f80*/  @!P1 IMAD.IADD R45, R45, 0x1, -R0.reuse ;  /* 0x000000012d2d9824 */ /* 0x100fe200078e0a00 */
[C---:B------:R-:W-:Y:S01]  /*4f90*/  ISETP.GT.U32.AND P1, PT, R0.reuse, R51, PT ;  /* 0x000000330000720c */ /* 0x040fe20003f24070 */
[----:B------:R-:W-:Y:S01]  /*4fa0*/  IMAD R23, R0, R5, R23 ;  /* 0x0000000500177224 */ /* 0x000fe200078e0217 */
[----:B------:R-:W-:Y:S01]  /*4fb0*/  @!P3 IADD3 R56, PT, PT, R56, -R0, RZ ;  /* 0x800000003838b210 */ /* 0x000fe20007ffe0ff */
[C---:B------:R-:W-:Y:S01]  /*4fc0*/  IMAD R31, R0.reuse, R7, R31 ;  /* 0x00000007001f7224 */ /* 0x040fe200078e021f */
[C---:B------:R-:W-:Y:S01]  /*4fd0*/  ISETP.GT.U32.AND P3, PT, R0.reuse, R50, PT ;  /* 0x000000320000720c */ /* 0x040fe20003f64070 */
[C---:B------:R-:W-:Y:S01]  /*4fe0*/  IMAD R29, R0.reuse, R6, R29 ;  /* 0x00000006001d7224 */ /* 0x040fe200078e021d */
[----:B------:R-:W-:Y:S01]  /*4ff0*/  IABS R5, R139 ;  /* 0x0000008b00057213 */ /* 0x000fe20000000000 */
[----:B------:R-:W-:Y:S01]  /*5000*/  @!P0 IMAD.IADD R55, R55, 0x1, -R0 ;  /* 0x0000000137378824 */ /* 0x000fe200078e0a00 */
[----:B------:R-:W-:Y:S01]  /*5010*/  ISETP.GT.U32.AND P0, PT, R0, R49, PT ;  /* 0x000000310000720c */ /* 0x000fe20003f04070 */
[----:B------:R-:W-:Y:S01]  /*5020*/  IMAD.HI.U32 R7, R4, R27, RZ ;  /* 0x0000001b04077227 */ /* 0x000fe200078e00ff */
[----:B------:R-:W4:Y:S01]  /*5030*/  LDL R248, [R1+0x9f0] ;  /* 0x0009f00001f87983 */ /* 0x000f220000100800 */
[----:B------:R-:W-:-:S02]  /*5040*/  ISETP.GT.U32.AND P2, PT, R0, R48, PT ;  /* 0x000000300000720c */ /* 0x000fc40003f44070 */
[--C-:B------:R-:W-:Y:S01]  /*5050*/  @!P1 IMAD.IADD R51, R51, 0x1, -R0.reuse ;  /* 0x0000000133339824 */ /* 0x100fe200078e0a00 */
[----:B------:R-:W-:Y:S01]  /*5060*/  ISETP.GT.U32.AND P1, PT, R0, R44, PT ;  /* 0x0000002c0000720c */ /* 0x000fe20003f24070 */
[----:B------:R-:W-:Y:S01]  /*5070*/  IMAD.HI.U32 R6, R4, R25, RZ ;  /* 0x0000001904067227 */ /* 0x000fe200078e00ff */
[----:B------:R-:W4:Y:S01]  /*5080*/  LDL R249, [R1+0x9ec] ;  /* 0x0009ec0001f97983 */ /* 0x000f220000100800 */
[----:B------:R-:W-:Y:S02]  /*5090*/  ISETP.GT.U32.AND P6, PT, R0, R45, PT ;  /* 0x0000002d0000720c */ /* 0x000fe40003fc4070 */
[--C-:B------:R-:W-:Y:S01]  /*50a0*/  @!P3 IMAD.IADD R50, R50, 0x1, -R0.reuse ;  /* 0x000000013232b824 */ /* 0x100fe200078e0a00 */
[C---:B------:R-:W-:Y:S01]  /*50b0*/  ISETP.GT.U32.AND P3, PT, R0.reuse, R43, PT ;  /* 0x0000002b0000720c */ /* 0x040fe20003f64070 */
[----:B------:R-:W-:Y:S01]  /*50c0*/  @!P0 IMAD.IADD R49, R49, 0x1, -R0 ;  /* 0x0000000131318824 */ /* 0x000fe200078e0a00 */
[----:B------:R-:W-:Y:S01]  /*50d0*/  ISETP.GT.U32.AND P0, PT, R0, R42, PT ;  /* 0x0000002a0000720c */ /* 0x000fe20003f04070 */
[----:B------:R-:W-:Y:S01]  /*50e0*/  IMAD.HI.U32 R4, R4, R5, RZ ;  /* 0x0000000504047227 */ /* 0x000fe200078e00ff */
[----:B------:R-:W4:Y:S03]  /*50f0*/  LDL R250, [R1+0xaa8] ;  /* 0x000aa80001fa7983 */ /* 0x000f260000100800 */
[----:B------:R-:W-:Y:S01]  /*5100*/  @!P1 IADD3 R44, PT, PT, R44, -R0, RZ ;  /* 0x800000002c2c9210 */ /* 0x000fe20007ffe0ff */
[----:B------:R-:W-:Y:S01]  /*5110*/  IMAD.MOV R4, RZ, RZ, -R4 ;  /* 0x000000ffff047224 */ /* 0x000fe200078e0a04 */
[----:B------:R-:W-:Y:S01]  /*5120*/  ISETP.GT.U32.AND P1, PT, R0, R37, PT ;  /* 0x000000250000720c */ /* 0x000fe20003f24070 */
[----:B------:R-:W4:Y:S01]  /*5130*/  LDL R251, [R1+0xaac] ;  /* 0x000aac0001fb7983 */ /* 0x000f220000100800 */
[--C-:B------:R-:W-:Y:S01]  /*5140*/  @!P5 IMAD.IADD R60, R60, 0x1, -R0.reuse ;  /* 0x000000013c3cd824 */ /* 0x100fe200078e0a00 */
[C---:B------:R-:W-:Y:S01]  /*5150*/  ISETP.GT.U32.AND P5, PT, R0.reuse, R66, PT ;  /* 0x000000420000720c */ /* 0x040fe20003fa4070 */
[--C-:B------:R-:W-:Y:S01]  /*5160*/  @!P3 IMAD.IADD R43, R43, 0x1, -R0.reuse ;  /* 0x000000012b2bb824 */ /* 0x100fe200078e0a00 */
[----:B------:R-:W-:Y:S01]  /*5170*/  ISETP.GT.U32.AND P3, PT, R0, R36, PT ;  /* 0x000000240000720c */ /* 0x000fe20003f64070 */
[----:B------:R-:W-:Y:S01]  /*5180*/  @!P0 IMAD.IADD R42, R42, 0x1, -R0 ;  /* 0x000000012a2a8824 */ /* 0x000fe200078e0a00 */
[C---:B------:R-:W-:Y:S01]  /*5190*/  ISETP.GT.U32.AND P0, PT, R0.reuse, R35, PT ;  /* 0x000000230000720c */ /* 0x040fe20003f04070 */
[----:B------:R-:W-:-:S02]  /*51a0*/  IMAD R5, R0, R4, R5 ;  /* 0x0000000400057224 */ /* 0x000fc400078e0205 */
[----:B------:R-:W1:Y:S01]  /*51b0*/  LDS R4, [UR9] ;  /* 0x00000009ff047984 */ /* 0x000e620008000800 */
        /* <DEDUP_REMOVED lines=8> */
[--C-:B------:R-:W-:Y:S01]  /*5240*/  @!P3 IMAD.IADD R36, R36, 0x1, -R0.reuse ;  /* 0x000000012424b824 */ /* 0x100fe200078e0a00 */
[C---:B------:R-:W-:Y:S01]  /*5250*/  ISETP.GT.U32.AND P3, PT, R0.reuse, R42, PT ;  /* 0x0000002a0000720c */ /* 0x040fe20003f64070 */
[----:B------:R-:W-:Y:S01]  /*5260*/  @!P0 IMAD.IADD R35, R35, 0x1, -R0 ;  /* 0x0000000123238824 */ /* 0x000fe200078e0a00 */
[----:B------:R-:W-:Y:S01]  /*5270*/  ISETP.GT.U32.AND P6, PT, R0, R38, PT ;  /* 0x000000260000720c */ /* 0x000fe20003fc4070 */
[----:B------:R-:W-:-:S02]  /*5280*/  IMAD.MOV R7, RZ, RZ, -R7 ;  /* 0x000000ffff077224 */ /* 0x000fc400078e0a07 */
[--C-:B------:R-:W-:Y:S01]  /*5290*/  @!P4 IMAD.IADD R54, R54, 0x1, -R0.reuse ;  /* 0x000000013636c824 */ /* 0x100fe200078e0a00 */
[C---:B------:R-:W-:Y:S01]  /*52a0*/  ISETP.GT.U32.AND P4, PT, R0.reuse, R47, PT ;  /* 0x0000002f0000720c */ /* 0x040fe20003f84070 */
[----:B------:R-:W-:Y:S01]  /*52b0*/  @!P1 IMAD.IADD R43, R43, 0x1, -R0 ;  /* 0x000000012b2b9824 */ /* 0x000fe200078e0a00 */
[C---:B------:R-:W-:Y:S01]  /*52c0*/  ISETP.GT.U32.AND P1, PT, R0.reuse, R37, PT ;  /* 0x000000250000720c */ /* 0x040fe20003f24070 */
[----:B------:R-:W-:Y:S01]  /*52d0*/  IMAD.MOV R6, RZ, RZ, -R6 ;  /* 0x000000ffff067224 */ /* 0x000fe200078e0a06 */
[----:B------:R-:W-:Y:S01]  /*52e0*/  ISETP.GT.U32.AND P2, PT, R0, R54, PT ;  /* 0x000000360000720c */ /* 0x000fe20003f44070 */
[--C-:B------:R-:W-:Y:S01]  /*52f0*/  @!P5 IMAD.IADD R60, R60, 0x1, -R0.reuse ;  /* 0x000000013c3cd824 */ /* 0x100fe200078e0a00 */
[----:B------:R-:W-:Y:S01]  /*5300*/  ISETP.GT.U32.AND P5, PT, R0, R53, PT ;  /* 0x000000350000720c */ /* 0x000fe20003fa4070 */
[--C-:B------:R-:W-:Y:S01]  /*5310*/  @!P3 IMAD.IADD R42, R42, 0x1, -R0.reuse ;  /* 0x000000012a2ab824 */ /* 0x100fe200078e0a00 */
[----:B------:R-:W-:Y:S01]  /*5320*/  ISETP.GT.U32.AND P3, PT, R0, R36, PT ;  /* 0x000000240000720c */ /* 0x000fe20003f64070 */
[----:B------:R-:W-:Y:S01]  /*5330*/  @!P6 IMAD.IADD R38, R38, 0x1, -R0 ;  /* 0x000000012626e824 */ /* 0x000fe200078e0a00 */
[C---:B------:R-:W-:Y:S01]  /*5340*/  ISETP.GT.U32.AND P6, PT, R0.reuse, R28, PT ;  /* 0x0000001c0000720c */ /* 0x040fe20003fc4070 */
[----:B------:R-:W-:-:S02]  /*5350*/  IMAD R27, R0, R7, R27 ;  /* 0x00000007001b7224 */ /* 0x000fc400078e021b */
[--C-:B------:R-:W-:Y:S02]  /*5360*/  @!P4 IMAD.IADD R47, R47, 0x1, -R0.reuse ;  /* 0x000000012f2fc824 */ /* 0x100fe400078e0a00 */
[--C-:B------:R-:W-:Y:S01]  /*5370*/  @!P1 IMAD.IADD R37, R37, 0x1, -R0.reuse ;  /* 0x0000000125259824 */ /* 0x100fe200078e0a00 */
[----:B------:R-:W-:Y:S01]  /*5380*/  BAR.SYNC.DEFER_BLOCKING 0x0 ;  /* 0x0000000000007b1d */ /* 0x000fe20000010000 */
        /* <DEDUP_REMOVED lines=8> */
[----:B-1----:R-:W-:Y:S01]  /*5410*/  R2UR UR10, R4 ;  /* 0x00000000040a72ca */ /* 0x002fe200000e0000 */
[C---:B------:R-:W-:Y:S01]  /*5420*/  IMAD R25, R0.reuse, R6, R25 ;  /* 0x0000000600197224 */ /* 0x040fe200078e0219 */
[----:B------:R-:W4:Y:S01]  /*5430*/  LDL R4, [R1+0x9fc] ;  /* 0x0009fc0001047983 */ /* 0x000f220000100800 */
[----:B------:R-:W-:Y:S01]  /*5440*/  ISETP.GT.U32.AND P4, PT, R0, R53, PT ;  /* 0x000000350000720c */ /* 0x000fe20003f84070 */
[----:B------:R-:W1:Y:S01]  /*5450*/  LDC.64 R6, c[0x0][0x3a8] ;  /* 0x0000ea00ff067b82 */ /* 0x000e620000000a00 */
[--C-:B------:R-:W-:Y:S01]  /*5460*/  @!P1 IMAD.IADD R26, R26, 0x1, -R0.reuse ;  /* 0x000000011a1a9824 */ /* 0x100fe200078e0a00 */
[----:B------:R-:W-:Y:S01]  /*5470*/  ISETP.GT.U32.AND P1, PT, R0, R12, PT ;  /* 0x0000000c0000720c */ /* 0x000fe20003f24070 */
[--C-:B------:R-:W-:Y:S01]  /*5480*/  @!P2 IMAD.IADD R48, R48, 0x1, -R0.reuse ;  /* 0x000000013030a824 */ /* 0x100fe200078e0a00 */
[----:B------:R-:W-:Y:S01]  /*5490*/  ISETP.GT.U32.AND P2, PT, R0, R41, PT ;  /* 0x000000290000720c */ /* 0x000fe20003f44070 */
[--C-:B------:R-:W-:Y:S01]  /*54a0*/  @!P5 IMAD.IADD R46, R46, 0x1, -R0.reuse ;  /* 0x000000012e2ed824 */ /* 0x100fe200078e0a00 */
[----:B------:R-:W-:Y:S01]  /*54b0*/  ISETP.GT.U32.AND P5, PT, R0, R52, PT ;  /* 0x000000340000720c */ /* 0x000fe20003fa4070 */
[----:B------:R-:W-:Y:S01]  /*54c0*/  @!P3 IMAD.IADD R24, R24, 0x1, -R0 ;  /* 0x000000011818b824 */ /* 0x000fe200078e0a00 */
[----:B------:R-:W-:-:S04]  /*54d0*/  ISETP.GT.U32.AND P3, PT, R0, R10, PT ;  /* 0x0000000a0000720c */ /* 0x000fc80003f64070 */
[--C-:B------:R-:W-:Y:S01]  /*54e0*/  @!P4 IMAD.IADD R53, R53, 0x1, -R0.reuse ;  /* 0x000000013535c824 */ /* 0x100fe200078e0a00 */
[----:B------:R-:W-:Y:S02]  /*54f0*/  ISETP.GT.U32.AND P4, PT, R0, R47, PT ;  /* 0x0000002f0000720c */ /* 0x000fe40003f84070 */
[--C-:B------:R-:W-:Y:S01]  /*5500*/  @!P1 IMAD.IADD R12, R12, 0x1, -R0.reuse ;  /* 0x000000010c0c9824 */ /* 0x100fe200078e0a00 */
[C---:B------:R-:W-:Y:S01]  /*5510*/  ISETP.GT.U32.AND P1, PT, R0.reuse, R24, PT ;  /* 0x000000180000720c */ /* 0x040fe20003f24070 */
        /* <DEDUP_REMOVED lines=9> */
[----:B------:R-:W-:Y:S01]  /*55b0*/  ISETP.GT.U32.AND P1, PT, R0, R12, PT ;  /* 0x0000000c0000720c */ /* 0x000fe20003f24070 */
[--C-:B------:R-:W-:Y:S02]  /*55c0*/  @!P2 IMAD.IADD R34, R34, 0x1, -R0.reuse ;  /* 0x000000012222a824 */ /* 0x100fe400078e0a00 */
[--C-:B------:R-:W-:Y:S01]  /*55d0*/  @!P5 IMAD.IADD R46, R46, 0x1, -R0.reuse ;  /* 0x000000012e2ed824 */ /* 0x100fe200078e0a00 */
[C---:B------:R-:W-:Y:S01]  /*55e0*/  ISETP.GT.U32.AND P5, PT, R0.reuse, R39, PT ;  /* 0x000000270000720c */ /* 0x040fe20003fa4070 */
[----:B------:R-:W-:Y:S01]  /*55f0*/  @!P0 IMAD.IADD R41, R41, 0x1, -R0 ;  /* 0x0000000129298824 */ /* 0x000fe200078e0a00 */
[----:B------:R-:W-:-:S04]  /*5600*/  ISETP.GT.U32.AND P0, PT, R0, R35, PT ;  /* 0x000000230000720c */ /* 0x000fc80003f04070 */
[--C-:B------:R-:W-:Y:S01]  /*5610*/  @!P4 IMAD.IADD R40, R40, 0x1, -R0.reuse ;  /* 0x000000012828c824 */ /* 0x100fe200078e0a00 */
[----:B------:R-:W-:Y:S02]  /*5620*/  ISETP.GT.U32.AND P4, PT, R0, R32, PT ;  /* 0x000000200000720c */ /* 0x000fe40003f84070 */
[--C-:B------:R-:W-:Y:S01]  /*5630*/  @!P1 IMAD.IADD R12, R12, 0x1, -R0.reuse ;  /* 0x000000010c0c9824 */ /* 0x100fe200078e0a00 */
[C---:B------:R-:W-:Y:S02]  /*5640*/  ISETP.GT.U32.AND P1, PT, R0.reuse, R17, PT ;  /* 0x000000110000720c */ /* 0x040fe40003f24070 */
[C---:B------:R-:W-:Y:S01]  /*5650*/  ISETP.GT.U32.AND P2, PT, R0.reuse, R40, PT ;  /* 0x000000280000720c */ /* 0x040fe20003f44070 */
[--C-:B------:R-:W-:Y:S01]  /*5660*/  @!P5 IMAD.IADD R39, R39, 0x1, -R0.reuse ;  /* 0x000000012727d824 */ /* 0x100fe200078e0a00 */
[C---:B------:R-:W-:Y:S01]  /*5670*/  ISETP.GT.U32.AND P5, PT, R0.reuse, R30, PT ;  /* 0x0000001e0000720c */ /* 0x040fe20003fa4070 */
[----:B------:R-:W-:Y:S01]  /*5680*/  @!P0 IMAD.IADD R35, R35, 0x1, -R0 ;  /* 0x0000000123238824 */ /* 0x000fe200078e0a00 */
[----:B------:R-:W-:-:S04]  /*5690*/  ISETP.GT.U32.AND P0, PT, R0, R22, PT ;  /* 0x000000160000720c */ /* 0x000fc80003f04070 */
[--C-:B------:R-:W-:Y:S01]  /*56a0*/  @!P4 IMAD.IADD R32, R32, 0x1, -R0.reuse ;  /* 0x000000012020c824 */ /* 0x100fe200078e0a00 */
[C---:B------:R-:W-:Y:S02]  /*56b0*/  ISETP.GT.U32.AND P4, PT, R0.reuse, R39, PT ;  /* 0x000000270000720c */ /* 0x040fe40003f84070 */
[--C-:B------:R-:W-:Y:S01]  /*56c0*/  @!P1 IMAD.IADD R17, R17, 0x1, -R0.reuse ;  /* 0x0000000111119824 */ /* 0x100fe200078e0a00 */
[----:B------:R-:W-:Y:S01]  /*56d0*/  ISETP.GT.U32.AND P1, PT, R0, R23, PT ;  /* 0x000000170000720c */ /* 0x000fe20003f24070 */
[--C-:B------:R-:W-:Y:S01]  /*56e0*/  @!P2 IMAD.IADD R40, R40, 0x1, -R0.reuse ;  /* 0x000000012828a824 */ /* 0x100fe200078e0a00 */
[----:B------:R-:W-:Y:S02]  /*56f0*/  ISETP.GT.U32.AND P2, PT, R0, R34, PT ;  /* 0x000000220000720c */ /* 0x000fe40003f44070 */
[----:B------:R-:W-:Y:S01]  /*5700*/  @!P5 IADD3 R30, PT, PT, R30, -R0, RZ ;  /* 0x800000001e1ed210 */ /* 0x000fe20007ffe0ff */
[----:B------:R-:W-:Y:S01]  /*5710*/  @!P0 IMAD.IADD R22, R22, 0x1, -R0 ;  /* 0x0000000116168824 */ /* 0x000fe200078e0a00 */
[----:B------:R-:W-:-:S02]  /*5720*/  ISETP.GT.U32.AND P5, PT, R0, R38, PT ;  /* 0x000000260000720c */ /* 0x000fc40003fa4070 */
[C---:B------:R-:W-:Y:S02]  /*5730*/  ISETP.GT.U32.AND P6, PT, R0.reuse, R30, PT ;  /* 0x0000001e0000720c */ /* 0x040fe40003fc4070 */
[--C-:B------:R-:W-:Y:S01]  /*5740*/  @!P4 IMAD.IADD R39, R39, 0x1, -R0.reuse ;  /* 0x000000012727c824 */ /* 0x100fe200078e0a00 */
[----:B------:R-:W-:Y:S02]  /*5750*/  ISETP.GT.U32.AND P4, PT, R0, R32, PT ;  /* 0x000000200000720c */ /* 0x000fe40003f84070 */
[--C-:B------:R-:W-:Y:S01]  /*5760*/  @!P1 IMAD.IADD R23, R23, 0x1, -R0.reuse ;  /* 0x0000000117179824 */ /* 0x100fe200078e0a00 */
[----:B------:R-:W-:Y:S01]  /*5770*/  ISETP.GE.AND P1, PT, R252, RZ, PT ;  /* 0x000000fffc00720c */ /* 0x000fe20003f26270 */
[--C-:B------:R-:W-:Y:S01]  /*5780*/  @!P2 IMAD.IADD R34, R34, 0x1, -R0.reuse ;  /* 0x000000012222a824 */ /* 0x100fe200078e0a00 */
[----:B------:R-:W4:Y:S01]  /*5790*/  LDL R252, [R1+0xaa4] ;  /* 0x000aa40001fc7983 */ /* 0x000f220000100800 */
[----:B------:R-:W-:Y:S02]  /*57a0*/  ISETP.GT.U32.AND P2, PT, R0, R2, PT ;  /* 0x000000020000720c */ /* 0x000fe40003f44070 */
[--C-:B------:R-:W-:Y:S01]  /*57b0*/  @!P5 IMAD.IADD R38, R38, 0x1, -R0.reuse ;  /* 0x000000012626d824 */ /* 0x100fe200078e0a00 */
[----:B------:R-:W-:Y:S01]  /*57c0*/  ISETP.GT.U32.AND P5, PT, R0, R28, PT ;  /* 0x0000001c0000720c */ /* 0x000fe20003fa4070 */
[----:B------:R-:W-:Y:S01]  /*57d0*/  @!P6 IMAD.IADD R30, R30, 0x1, -R0 ;  /* 0x000000011e1ee824 */ /* 0x000fe200078e0a00 */
[----:B------:R-:W-:-:S02]  /*57e0*/  ISETP.GT.U32.AND P6, PT, R0, R16, PT ;  /* 0x000000100000720c */ /* 0x000fc40003fc4070 */
[----:B------:R-:W-:Y:S02]  /*57f0*/  @!P4 IADD3 R32, PT, PT, R32, -R0, RZ ;  /* 0x800000002020c210 */ /* 0x000fe40007ffe0ff */
[C---:B------:R-:W-:Y:S02]  /*5800*/  ISETP.GT.U32.AND P4, PT, R0.reuse, R18, PT ;  /* 0x000000120000720c */ /* 0x040fe40003f84070 */
[----:B------:R-:W-:Y:S02]  /*5810*/  ISETP.GT.U32.AND P0, PT, R0, R8, PT ;  /* 0x000000080000720c */ /* 0x000fe40003f04070 */
[--C-:B------:R-:W-:Y:S01]  /*5820*/  @!P2 IMAD.IADD R2, R2, 0x1, -R0.reuse ;  /* 0x000000010202a824 */ /* 0x100fe200078e0a00 */
[----:B------:R-:W-:Y:S02]  /*5830*/  ISETP.GT.U32.AND P2, PT, R0, R9, PT ;  /* 0x000000090000720c */ /* 0x000fe40003f44070 */
[--C-:B------:R-:W-:Y:S01]  /*5840*/  @!P5 IMAD.IADD R28, R28, 0x1, -R0.reuse ;  /* 0x000000011c1cd824 */ /* 0x100fe200078e0a00 */
[----:B------:R-:W-:Y:S01]  /*5850*/  ISETP.GT.U32.AND P5, PT, R0, R14, PT ;  /* 0x0000000e0000720c */ /* 0x000fe20003fa4070 */
[----:B------:R-:W-:Y:S01]  /*5860*/  @!P6 IMAD.IADD R16, R16, 0x1, -R0 ;  /* 0x000000011010e824 */ /* 0x000fe200078e0a00 */
[----:B------:R-:W-:-:S02]  /*5870*/  ISETP.GT.U32.AND P6, PT, R0, R13, PT ;  /* 0x0000000d0000720c */ /* 0x000fc40003fc4070 */
[----:B------:R-:W-:Y:S01]  /*5880*/  ISETP.GT.U32.AND P3, PT, R0, R22, PT ;  /* 0x000000160000720c */ /* 0x000fe20003f64070 */
[--C-:B------:R-:W-:Y:S01]  /*5890*/  @!P4 IMAD.IADD R18, R18, 0x1, -R0.reuse ;  /* 0x000000011212c824 */ /* 0x100fe200078e0a00 */
[----:B------:R-:W-:Y:S02]  /*58a0*/  ISETP.GT.U32.AND P4, PT, R0, R11, PT ;  /* 0x0000000b0000720c */ /* 0x000fe40003f84070 */
[----:B------:R-:W-:Y:S02]  /*58b0*/  @!P0 IADD3 R8, PT, PT, R8, -R0, RZ ;  /* 0x8000000008088210 */ /* 0x000fe40007ffe0ff */
[C---:B------:R-:W-:Y:S01]  /*58c0*/  ISETP.GT.U32.AND P0, PT, R0.reuse, R2, PT ;  /* 0x000000020000720c */ /* 0x040fe20003f04070 */
[--C-:B------:R-:W-:Y:S01]  /*58d0*/  @!P2 IMAD.IADD R9, R9, 0x1, -R0.reuse ;  /* 0x000000010909a824 */ /* 0x100fe200078e0a00 */
[----:B------:R-:W-:Y:S01]  /*58e0*/  ISETP.GT.U32.AND P2, PT, R0, R18, PT ;  /* 0x000000120000720c */ /* 0x000fe20003f44070 */
[--C-:B------:R-:W-:Y:S01]  /*58f0*/  @!P5 IMAD.IADD R14, R14, 0x1, -R0.reuse ;  /* 0x000000010e0ed824 */ /* 0x100fe200078e0a00 */
[----:B------:R-:W-:Y:S01]  /*5900*/  ISETP.GT.U32.AND P5, PT, R0, R26, PT ;  /* 0x0000001a0000720c */ /* 0x000fe20003fa4070 */
[----:B------:R-:W-:-:S02]  /*5910*/  @!P6 IMAD.IADD R13, R13, 0x1, -R0 ;  /* 0x000000010d0de824 */ /* 0x000fc400078e0a00 */
[--C-:B------:R-:W-:Y:S01]  /*5920*/  @!P3 IMAD.IADD R22, R22, 0x1, -R0.reuse ;  /* 0x000000011616b824 */ /* 0x100fe200078e0a00 */
[C---:B------:R-:W-:Y:S01]  /*5930*/  ISETP.GT.U32.AND P3, PT, R0.reuse, R10, PT ;  /* 0x0000000a0000720c */ /* 0x040fe20003f64070 */
[----:B------:R-:W-:Y:S01]  /*5940*/  @!P4 IMAD.IADD R11, R11, 0x1, -R0 ;  /* 0x000000010b0bc824 */ /* 0x000fe200078e0a00 */
[----:B------:R-:W-:-:S03]  /*5950*/  ISETP.GT.U32.AND P4, PT, R0, R16, PT ;  /* 0x000000100000720c */ /* 0x000fc60003f84070 */
[--C-:B------:R-:W-:Y:S01]  /*5960*/  @!P0 IMAD.IADD R2, R2, 0x1, -R0.reuse ;  /* 0x0000000102028824 */ /* 0x100fe200078e0a00 */
[----:B------:R-:W-:Y:S01]  /*5970*/  ISETP.GT.U32.AND P0, PT, R0, R8, PT ;  /* 0x000000080000720c */ /* 0x000fe20003f04070 */
[--C-:B------:R-:W-:Y:S01]  /*5980*/  @!P2 IMAD.IADD R18, R18, 0x1, -R0.reuse ;  /* 0x000000011212a824 */ /* 0x100fe200078e0a00 */
[----:B------:R-:W-:Y:S01]  /*5990*/  ISETP.GT.U32.AND P2, PT, R0, R9, PT ;  /* 0x000000090000720c */ /* 0x000fe20003f44070 */
[--C-:B------:R-:W-:Y:S01]  /*59a0*/  @!P5 IMAD.IADD R26, R26, 0x1, -R0.reuse ;  /* 0x000000011a1ad824 */ /* 0x100fe200078e0a00 */
[C---:B------:R-:W-:Y:S02]  /*59b0*/  ISETP.GT.U32.AND P5, PT, R0.reuse, R14, PT ;  /* 0x0000000e0000720c */ /* 0x040fe40003fa4070 */
[----:B------:R-:W-:Y:S02]  /*59c0*/  ISETP.GT.U32.AND P6, PT, R0, R11, PT ;  /* 0x0000000b0000720c */ /* 0x000fe40003fc4070 */
[----:B------:R-:W-:Y:S01]  /*59d0*/  @!P3 IADD3 R10, PT, PT, R10, -R0, RZ ;  /* 0x800000000a0ab210 */ /* 0x000fe20007ffe0ff */
[----:B------:R-:W-:Y:S01]  /*59e0*/  @!P4 IMAD.IADD R16, R16, 0x1, -R0 ;  /* 0x000000011010c824 */ /* 0x000fe200078e0a00 */
[----:B------:R-:W-:-:S02]  /*59f0*/  ISETP.GT.U32.AND P4, PT, R0, R13, PT ;  /* 0x0000000d0000720c */ /* 0x000fc40003f84070 */
[----:B------:R-:W-:Y:S01]  /*5a00*/  ISETP.GT.U32.AND P3, PT, R0, R19, PT ;  /* 0x000000130000720c */ /* 0x000fe20003f64070 */
[--C-:B------:R-:W-:Y:S01]  /*5a10*/  @!P0 IMAD.IADD R8, R8, 0x1, -R0.reuse ;  /* 0x0000000108088824 */ /* 0x100fe200078e0a00 */
[C---:B------:R-:W-:Y:S01]  /*5a20*/  ISETP.GT.U32.AND P0, PT, R0.reuse, R33, PT ;  /* 0x000000210000720c */ /* 0x040fe20003f04070 */
[--C-:B------:R-:W-:Y:S01]  /*5a30*/  @!P2 IMAD.IADD R9, R9, 0x1, -R0.reuse ;  /* 0x000000010909a824 */ /* 0x100fe200078e0a00 */
[----:B------:R-:W-:Y:S01]  /*5a40*/  ISETP.GT.U32.AND P2, PT, R0, R31, PT ;  /* 0x0000001f0000720c */ /* 0x000fe20003f44070 */
[--C-:B------:R-:W-:Y:S01]  /*5a50*/  @!P5 IMAD.IADD R14, R14, 0x1, -R0.reuse ;  /* 0x000000010e0ed824 */ /* 0x100fe200078e0a00 */
[C---:B------:R-:W-:Y:S01]  /*5a60*/  ISETP.GT.U32.AND P5, PT, R0.reuse, R15, PT ;  /* 0x0000000f0000720c */ /* 0x040fe20003fa4070 */
[----:B------:R-:W-:Y:S01]  /*5a70*/  @!P6 IMAD.IADD R11, R11, 0x1, -R0 ;  /* 0x000000010b0be824 */ /* 0x000fe200078e0a00 */
[----:B------:R-:W-:-:S03]  /*5a80*/  ISETP.GT.U32.AND P6, PT, R0, R29, PT ;  /* 0x0000001d0000720c */ /* 0x000fc60003fc4070 */
[--C-:B------:R-:W-:Y:S01]  /*5a90*/  @!P4 IMAD.IADD R13, R13, 0x1, -R0.reuse ;  /* 0x000000010d0dc824 */ /* 0x100fe200078e0a00 */
[C---:B------:R-:W-:Y:S01]  /*5aa0*/  ISETP.GT.U32.AND P4, PT, R0.reuse, R27, PT ;  /* 0x0000001b0000720c */ /* 0x040fe20003f84070 */
[--C-:B------:R-:W-:Y:S01]  /*5ab0*/  @!P3 IMAD.IADD R19, R19, 0x1, -R0.reuse ;  /* 0x000000011313b824 */ /* 0x100fe200078e0a00 */
[C---:B------:R-:W-:Y:S01]  /*5ac0*/  ISETP.GT.U32.AND P3, PT, R0.reuse, R5, PT ;  /* 0x000000050000720c */ /* 0x040fe20003f64070 */
[--C-:B------:R-:W-:Y:S02]  /*5ad0*/  @!P0 IMAD.IADD R33, R33, 0x1, -R0.reuse ;  /* 0x0000000121218824 */ /* 0x100fe400078e0a00 */
[--C-:B------:R-:W-:Y:S01]  /*5ae0*/  @!P2 IMAD.IADD R31, R31, 0x1, -R0.reuse ;  /* 0x000000011f1fa824 */ /* 0x100fe200078e0a00 */
[C---:B------:R-:W-:Y:S01]  /*5af0*/  ISETP.GT.U32.AND P2, PT, R0.reuse, R17, PT ;  /* 0x000000110000720c */ /* 0x040fe20003f44070 */
[--C-:B------:R-:W-:Y:S01]  /*5b00*/  @!P5 IMAD.IADD R15, R15, 0x1, -R0.reuse ;  /* 0x000000010f0fd824 */ /* 0x100fe200078e0a00 */
[C---:B------:R-:W-:Y:S01]  /*5b10*/  ISETP.GT.U32.AND P5, PT, R0.reuse, R25, PT ;  /* 0x000000190000720c */ /* 0x040fe20003fa4070 */
[----:B------:R-:W-:Y:S01]  /*5b20*/  @!P6 IMAD.IADD R29, R29, 0x1, -R0 ;  /* 0x000000011d1de824 */ /* 0x000fe200078e0a00 */
[----:B------:R-:W-:-:S02]  /*5b30*/  ISETP.GT.U32.AND P6, PT, R0, R19, PT ;  /* 0x000000130000720c */ /* 0x000fc40003fc4070 */
[C---:B------:R-:W-:Y:S01]  /*5b40*/  ISETP.GT.U32.AND P0, PT, R0.reuse, R15, PT ;  /* 0x0000000f0000720c */ /* 0x040fe20003f04070 */
[----:B------:R-:W-:Y:S01]  /*5b50*/  @!P4 IMAD.IADD R27, R27, 0x1, -R0 ;  /* 0x000000011b1bc824 */ /* 0x000fe200078e0a00 */
[----:B------:R-:W-:-:S07]  /*5b60*/  ISETP.GT.U32.AND P4, PT, R0, R33, PT ;  /* 0x000000210000720c */ /* 0x000fce0003f84070 */
[----:B------:R-:W-:Y:S02]  /*5b70*/  @!P5 IADD3 R25, PT, PT, R25, -R0, RZ ;  /* 0x800000001919d210 */ /* 0x000fe40007ffe0ff */
[C---:B------:R-:W-:Y:S01]  /*5b80*/  ISETP.GT.U32.AND P5, PT, R0.reuse, R31, PT ;  /* 0x0000001f0000720c */ /* 0x040fe20003fa4070 */
[--C-:B------:R-:W-:Y:S01]  /*5b90*/  @!P3 IMAD.IADD R5, R5, 0x1, -R0.reuse ;  /* 0x000000010505b824 */ /* 0x100fe200078e0a00 */
[C---:B------:R-:W-:Y:S02]  /*5ba0*/  ISETP.GT.U32.AND P3, PT, R0.reuse, R25, PT ;  /* 0x000000190000720c */ /* 0x040fe40003f64070 */
[--C-:B------:R-:W-:Y:S02]  /*5bb0*/  @!P4 IMAD.IADD R33, R33, 0x1, -R0.reuse ;  /* 0x000000012121c824 */ /* 0x100fe400078e0a00 */
[C---:B------:R-:W-:Y:S01]  /*5bc0*/  ISETP.GT.U32.AND P4, PT, R0.reuse, R5, PT ;  /* 0x000000050000720c */ /* 0x040fe20003f84070 */
[--C-:B------:R-:W-:Y:S01]  /*5bd0*/  @!P0 IMAD.IADD R15, R15, 0x1, -R0.reuse ;  /* 0x000000010f0f8824 */ /* 0x100fe200078e0a00 */
[C---:B------:R-:W-:Y:S01]  /*5be0*/  ISETP.GT.U32.AND P0, PT, R0.reuse, R29, PT ;  /* 0x0000001d0000720c */ /* 0x040fe20003f04070 */
[--C-:B------:R-:W-:Y:S01]  /*5bf0*/  @!P2 IMAD.IADD R17, R17, 0x1, -R0.reuse ;  /* 0x000000011111a824 */ /* 0x100fe200078e0a00 */
[----:B------:R-:W-:Y:S01]  /*5c00*/  ISETP.GT.U32.AND P2, PT, R0, R27, PT ;  /* 0x0000001b0000720c */ /* 0x000fe20003f44070 */
[----:B------:R-:W-:-:S02]  /*5c10*/  @!P6 IMAD.IADD R19, R19, 0x1, -R0 ;  /* 0x000000011313e824 */ /* 0x000fc400078e0a00 */
[--C-:B------:R-:W-:Y:S01]  /*5c20*/  @!P5 IMAD.IADD R31, R31, 0x1, -R0.reuse ;  /* 0x000000011f1fd824 */ /* 0x100fe200078e0a00 */
[----:B------:R-:W-:Y:S02]  /*5c30*/  ISETP.NE.AND P5, PT, R20, RZ, PT ;  /* 0x000000ff1400720c */ /* 0x000fe40003fa5270 */
[----:B------:R-:W-:Y:S01]  /*5c40*/  ISETP.GT.U32.AND P6, PT, R0, R23, PT ;  /* 0x000000170000720c */ /* 0x000fe20003fc4070 */
[--C-:B------:R-:W-:Y:S01]  /*5c50*/  @!P3 IMAD.IADD R25, R25, 0x1, -R0.reuse ;  /* 0x000000011919b824 */ /* 0x100fe200078e0a00 */
[----:B------:R-:W-:Y:S01]  /*5c60*/  ISETP.GE.AND P3, PT, R132, RZ, PT ;  /* 0x000000ff8400720c */ /* 0x000fe20003f66270 */
[----:B------:R-:W-:Y:S02]  /*5c70*/  @!P1 IMAD.MOV R3, RZ, RZ, -R3 ;  /* 0x000000ffff039224 */ /* 0x000fe400078e0a03 */
[--C-:B------:R-:W-:Y:S02]  /*5c80*/  @!P4 IMAD.IADD R5, R5, 0x1, -R0.reuse ;  /* 0x000000010505c824 */ /* 0x100fe400078e0a00 */
[----:B------:R-:W-:-:S02]  /*5c90*/  @!P0 IMAD.IADD R29, R29, 0x1, -R0 ;  /* 0x000000011d1d8824 */ /* 0x000fc400078e0a00 */
[----:B------:R-:W-:Y:S02]  /*5ca0*/  @!P2 IMAD.IADD R27, R27, 0x1, -R0 ;  /* 0x000000011b1ba824 */ /* 0x000fe400078e0a00 */
[----:B------:R-:W-:Y:S02]  /*5cb0*/  @!P5 LOP3.LUT R3, RZ, R20, RZ, 0x33, !PT ;  /* 0x00000014ff03d212 */ /* 0x000fe400078e33ff */
[----:B------:R-:W-:Y:S01]  /*5cc0*/  @!P6 IADD3 R23, PT, PT, R23, -R0, RZ ;  /* 0x800000001717e210 */ /* 0x000fe20007ffe0ff */
[----:B-1----:R-:W-:Y:S01]  /*5cd0*/  IMAD R0, R133, R7, RZ ;  /* 0x0000000785007224 */ /* 0x002fe200078e02ff */
[----:B------:R-:W4:Y:S01]  /*5ce0*/  LDL R20, [R1+0xab4] ;  /* 0x000ab40001147983 */ /* 0x000f220000100800 */
[----:B---3--:R-:W-:-:S03]  /*5cf0*/  ISETP.GE.AND P4, PT, R247, RZ, PT ;  /* 0x000000fff700720c */ /* 0x008fc60003f86270 */
[----:B------:R-:W3:Y:S04]  /*5d00*/  LDL R133, [R1+0xab0] ;  /* 0x000ab00001857983 */ /* 0x000ee80000100800 */
[----:B------:R-:W3:Y:S01]  /*5d10*/  LDL R247, [R1+0xaa0] ;  /* 0x000aa00001f77983 */ /* 0x000ee20000100800 */
[----:B--2---:R-:W-:Y:S01]  /*5d20*/  ISETP.GE.AND P1, PT, R138, RZ, PT ;  /* 0x000000ff8a00720c */ /* 0x004fe20003f26270 */
[----:B------:R-:W-:Y:S02]  /*5d30*/  @!P3 IMAD.MOV R137, RZ, RZ, -R137 ;  /* 0x000000ffff89b224 */ /* 0x000fe400078e0a89 */
[----:B------:R-:W2:Y:S01]  /*5d40*/  LDL R138, [R1+0xb94] ;  /* 0x000b9400018a7983 */ /* 0x000ea20000100800 */
[----:B-----5:R-:W-:Y:S01]  /*5d50*/  ISETP.GE.AND P2, PT, R246, RZ, PT ;  /* 0x000000fff600720c */ /* 0x020fe20003f46270 */
[----:B------:R-:W-:-:S08]  /*5d60*/  @!P4 IMAD.MOV R136, RZ, RZ, -R136 ;  /* 0x000000ffff88c224 */ /* 0x000fd000078e0a88 */
[----:B------:R-:W-:Y:S01]  /*5d70*/  @!P1 IMAD.MOV R134, RZ, RZ, -R134 ;  /* 0x000000ffff869224 */ /* 0x000fe200078e0a86 */
[----:B----4-:R-:W-:-:S03]  /*5d80*/  ISETP.GE.AND P3, PT, R248, RZ, PT ;  /* 0x000000fff800720c */ /* 0x010fc60003f66270 */
[----:B------:R-:W-:Y:S01]  /*5d90*/  @!P2 IMAD.MOV R131, RZ, RZ, -R131 ;  /* 0x000000ffff83a224 */ /* 0x000fe200078e0a83 */
[----:B------:R-:W-:Y:S02]  /*5da0*/  ISETP.GE.AND P4, PT, R249, RZ, PT ;  /* 0x000000fff900720c */ /* 0x000fe40003f86270 */
[----:B------:R-:W-:Y:S02]  /*5db0*/  ISETP.GE.AND P1, PT, R251, RZ, PT ;  /* 0x000000fffb00720c */ /* 0x000fe40003f26270 */
[----:B------:R-:W-:Y:S02]  /*5dc0*/  ISETP.GE.AND P5, PT, R4, RZ, PT ;  /* 0x000000ff0400720c */ /* 0x000fe40003fa6270 */
[----:B------:R-:W4:Y:S04]  /*5dd0*/  LDL R4, [R1+0xa9c] ;  /* 0x000a9c0001047983 */ /* 0x000f280000100800 */
[----:B------:R-:W5:Y:S04]  /*5de0*/  LDL.LU R246, [R1+0xbfc] ;  /* 0x000bfc0001f67983 */ /* 0x000f680000300800 */
[----:B------:R-:W5:Y:S03]  /*5df0*/  LDL.LU R248, [R1+0xbf8] ;  /* 0x000bf80001f87983 */ /* 0x000f660000300800 */
[----:B------:R-:W-:Y:S01]  /*5e00*/  @!P5 IMAD.MOV R135, RZ, RZ, -R135 ;  /* 0x000000ffff87d224 */ /* 0x000fe200078e0a87 */
[----:B------:R-:W5:Y:S01]  /*5e10*/  LDL.LU R249, [R1+0xbf4] ;  /* 0x000bf40001f97983 */ /* 0x000f620000300800 */
[----:B------:R-:W-:-:S03]  /*5e20*/  ISETP.GE.AND P5, PT, R250, RZ, PT ;  /* 0x000000fffa00720c */ /* 0x000fc60003fa6270 */
[----:B------:R-:W5:Y:S04]  /*5e30*/  LDL.LU R250, [R1+0xbf0] ;  /* 0x000bf00001fa7983 */ /* 0x000f680000300800 */
[----:B------:R-:W5:Y:S01]  /*5e40*/  LDL.LU R251, [R1+0xbec] ;  /* 0x000bec0001fb7983 */ /* 0x000f620000300800 */
[----:B------:R-:W-:-:S03]  /*5e50*/  ISETP.GE.AND P2, PT, R252, RZ, PT ;  /* 0x000000fffc00720c */ /* 0x000fc60003f46270 */
[----:B------:R-:W5:Y:S01]  /*5e60*/  LDL.LU R252, [R1+0xbe8] ;  /* 0x000be80001fc7983 */ /* 0x000f620000300800 */
[----:B------:R-:W-:Y:S02]  /*5e70*/  @!P3 IMAD.MOV R130, RZ, RZ, -R130 ;  /* 0x000000ffff82b224 */ /* 0x000fe400078e0a82 */
[----:B------:R-:W-:Y:S02]  /*5e80*/  @!P4 IMAD.MOV R129, RZ, RZ, -R129 ;  /* 0x000000ffff81c224 */ /* 0x000fe400078e0a81 */
[----:B------:R-:W-:Y:S02]  /*5e90*/  @!P5 IMAD.MOV R128, RZ, RZ, -R128 ;  /* 0x000000ffff80d224 */ /* 0x000fe400078e0a80 */
[----:B------:R-:W-:-:S03]  /*5ea0*/  @!P1 IMAD.MOV R127, RZ, RZ, -R127 ;  /* 0x000000ffff7f9224 */ /* 0x000fc600078e0a7f */
[----:B------:R-:W-:Y:S01]  /*5eb0*/  @!P2 IMAD.MOV R126, RZ, RZ, -R126 ;  /* 0x000000ffff7ea224 */ /* 0x000fe200078e0a7e */
[----:B---3--:R-:W-:Y:S02]  /*5ec0*/  ISETP.GE.AND P3, PT, R133, RZ, PT ;  /* 0x000000ff8500720c */ /* 0x008fe40003f66270 */
[----:B------:R-:W-:Y:S02]  /*5ed0*/  ISETP.GE.AND P4, PT, R247, RZ, PT ;  /* 0x000000fff700720c */ /* 0x000fe40003f86270 */
[----:B------:R-:W-:Y:S02]  /*5ee0*/  ISETP.GE.AND P5, PT, R20, RZ, PT ;  /* 0x000000ff1400720c */ /* 0x000fe40003fa6270 */
[----:B--2---:R-:W-:-:S07]  /*5ef0*/  ISETP.GE.AND P2, PT, R138, RZ, PT ;  /* 0x000000ff8a00720c */ /* 0x004fce0003f46270 */
[----:B------:R-:W-:Y:S02]  /*5f00*/  @!P3 IADD3 R125, PT, PT, -R125, RZ, RZ ;  /* 0x000000ff7d7db210 */ /* 0x000fe40007ffe1ff */
[----:B------:R-:W-:Y:S02]  /*5f10*/  @!P4 IMAD.MOV R124, RZ, RZ, -R124 ;  /* 0x000000ffff7cc224 */ /* 0x000fe400078e0a7c */
[----:B------:R-:W-:Y:S02]  /*5f20*/  @!P5 IMAD.MOV R123, RZ, RZ, -R123 ;  /* 0x000000ffff7bd224 */ /* 0x000fe400078e0a7b */
[----:B------:R-:W-:Y:S01]  /*5f30*/  @!P2 IMAD.MOV R121, RZ, RZ, -R121 ;  /* 0x000000ffff79a224 */ /* 0x000fe200078e0a79 */
[----:B----4-:R-:W-:Y:S02]  /*5f40*/  ISETP.GE.AND P1, PT, R4, RZ, PT ;  /* 0x000000ff0400720c */ /* 0x010fe40003f26270 */
[----:B-----5:R-:W-:-:S11]  /*5f50*/  ISETP.GE.AND P4, PT, R251, RZ, PT ;  /* 0x000000fffb00720c */ /* 0x020fd60003f86270 */
[----:B------:R-:W-:Y:S01]  /*5f60*/  @!P1 IMAD.MOV R122, RZ, RZ, -R122 ;  /* 0x000000ffff7a9224 */ /* 0x000fe200078e0a7a */
[----:B------:R-:W-:Y:S02]  /*5f70*/  ISETP.GE.AND P5, PT, R250, RZ, PT ;  /* 0x000000fffa00720c */ /* 0x000fe40003fa6270 */
[----:B------:R-:W-:Y:S02]  /*5f80*/  ISETP.GE.AND P1, PT, R249, RZ, PT ;  /* 0x000000fff900720c */ /* 0x000fe40003f26270 */
[----:B------:R-:W-:Y:S01]  /*5f90*/  ISETP.GE.AND P2, PT, R248, RZ, PT ;  /* 0x000000fff800720c */ /* 0x000fe20003f46270 */
[----:B------:R-:W-:Y:S01]  /*5fa0*/  @!P4 IMAD.MOV R119, RZ, RZ, -R119 ;  /* 0x000000ffff77c224 */ /* 0x000fe200078e0a77 */
[----:B------:R-:W-:-:S07]  /*5fb0*/  ISETP.GE.AND P4, PT, R245, RZ, PT ;  /* 0x000000fff500720c */ /* 0x000fce0003f86270 */
[----:B------:R-:W-:Y:S01]  /*5fc0*/  @!P5 IMAD.MOV R118, RZ, RZ, -R118 ;  /* 0x000000ffff76d224 */ /* 0x000fe200078e0a76 */
[----:B------:R-:W-:Y:S01]  /*5fd0*/  ISETP.GE.AND P5, PT, R244, RZ, PT ;  /* 0x000000fff400720c */ /* 0x000fe20003fa6270 */
[----:B------:R-:W-:Y:S01]  /*5fe0*/  @!P1 IMAD.MOV R117, RZ, RZ, -R117 ;  /* 0x000000ffff759224 */ /* 0x000fe200078e0a75 */
[----:B------:R-:W-:Y:S01]  /*5ff0*/  ISETP.GE.AND P1, PT, R243, RZ, PT ;  /* 0x000000fff300720c */ /* 0x000fe20003f26270 */
[----:B------:R-:W-:Y:S01]  /*6000*/  @!P2 IMAD.MOV R116, RZ, RZ, -R116 ;  /* 0x000000ffff74a224 */ /* 0x000fe200078e0a74 */
[----:B------:R-:W-:Y:S01]  /*6010*/  ISETP.GE.AND P2, PT, R242, RZ, PT ;  /* 0x000000fff200720c */ /* 0x000fe20003f46270 */
[----:B------:R-:W-:Y:S01]  /*6020*/  @!P4 IMAD.MOV R114, RZ, RZ, -R114 ;  /* 0x000000ffff72c224 */ /* 0x000fe200078e0a72 */
[----:B------:R-:W-:Y:S02]  /*6030*/  ISETP.GE.AND P4, PT, R240, RZ, PT ;  /* 0x000000fff000720c */ /* 0x000fe40003f86270 */
[----:B------:R-:W-:-:S13]  /*6040*/  ISETP.GE.AND P3, PT, R252, RZ, PT ;  /* 0x000000fffc00720c */ /* 0x000fda0003f66270 */
[----:B------:R-:W-:Y:S01]  /*6050*/  @!P3 IMAD.MOV R120, RZ, RZ, -R120 ;  /* 0x000000ffff78b224 */ /* 0x000fe200078e0a78 */
[----:B------:R-:W-:-:S13]  /*6060*/  ISETP.GE.AND P3, PT, R246, RZ, PT ;  /* 0x000000fff600720c */ /* 0x000fda0003f66270 */
[----:B------:R-:W-:Y:S01]  /*6070*/  @!P3 IMAD.MOV R115, RZ, RZ, -R115 ;  /* 0x000000ffff73b224 */ /* 0x000fe200078e0a73 */
[----:B------:R-:W-:Y:S01]  /*6080*/  ISETP.GE.AND P3, PT, R241, RZ, PT ;  /* 0x000000fff100720c */ /* 0x000fe20003f66270 */
[----:B------:R-:W-:Y:S01]  /*6090*/  @!P1 IMAD.MOV R112, RZ, RZ, -R112 ;  /* 0x000000ffff709224 */ /* 0x000fe200078e0a70 */
[----:B------:R-:W-:Y:S01]  /*60a0*/  @!P5 IADD3 R113, PT, PT, -R113, RZ, RZ ;  /* 0x000000ff7171d210 */ /* 0x000fe20007ffe1ff */
[----:B------:R-:W-:Y:S01]  /*60b0*/  @!P2 IMAD.MOV R111, RZ, RZ, -R111 ;  /* 0x000000ffff6fa224 */ /* 0x000fe200078e0a6f */
[----:B------:R-:W-:Y:S01]  /*60c0*/  ISETP.GE.AND P5, PT, R239, RZ, PT ;  /* 0x000000ffef00720c */ /* 0x000fe20003fa6270 */
[----:B------:R-:W-:Y:S01]  /*60d0*/  @!P4 IMAD.MOV R109, RZ, RZ, -R109 ;  /* 0x000000ffff6dc224 */ /* 0x000fe200078e0a6d */
[----:B------:R-:W-:Y:S02]  /*60e0*/  ISETP.GE.AND P1, PT, R238, RZ, PT ;  /* 0x000000ffee00720c */ /* 0x000fe40003f26270 */
[----:B------:R-:W-:Y:S02]  /*60f0*/  ISETP.GE.AND P2, PT, R237, RZ, PT ;  /* 0x000000ffed00720c */ /* 0x000fe40003f46270 */
[----:B------:R-:W-:-:S03]  /*6100*/  ISETP.GE.AND P4, PT, R235, RZ, PT ;  /* 0x000000ffeb00720c */ /* 0x000fc60003f86270 */
[----:B------:R-:W-:Y:S01]  /*6110*/  @!P3 IMAD.MOV R110, RZ, RZ, -R110 ;  /* 0x000000ffff6eb224 */ /* 0x000fe200078e0a6e */
[----:B------:R-:W-:-:S03]  /*6120*/  ISETP.GE.AND P3, PT, R236, RZ, PT ;  /* 0x000000ffec00720c */ /* 0x000fc60003f66270 */
[----:B------:R-:W-:Y:S01]  /*6130*/  @!P5 IMAD.MOV R108, RZ, RZ, -R108 ;  /* 0x000000ffff6cd224 */ /* 0x000fe200078e0a6c */
[----:B------:R-:W-:Y:S01]  /*6140*/  ISETP.GE.AND P5, PT, R234, RZ, PT ;  /* 0x000000ffea00720c */ /* 0x000fe20003fa6270 */
[----:B------:R-:W-:Y:S01]  /*6150*/  @!P1 IMAD.MOV R107, RZ, RZ, -R107 ;  /* 0x000000ffff6b9224 */ /* 0x000fe200078e0a6b */
[----:B------:R-:W-:Y:S01]  /*6160*/  ISETP.GE.AND P1, PT, R233, RZ, PT ;  /* 0x000000ffe900720c */ /* 0x000fe20003f26270 */
[----:B------:R-:W-:Y:S01]  /*6170*/  @!P2 IMAD.MOV R106, RZ, RZ, -R106 ;  /* 0x000000ffff6aa224 */ /* 0x000fe200078e0a6a */
[----:B------:R-:W-:Y:S01]  /*6180*/  ISETP.GE.AND P2, PT, R232, RZ, PT ;  /* 0x000000ffe800720c */ /* 0x000fe20003f46270 */
[----:B------:R-:W-:Y:S01]  /*6190*/  @!P4 IMAD.MOV R104, RZ, RZ, -R104 ;  /* 0x000000ffff68c224 */ /* 0x000fe200078e0a68 */
[----:B------:R-:W-:-:S03]  /*61a0*/  ISETP.GE.AND P4, PT, R230, RZ, PT ;  /* 0x000000ffe600720c */ /* 0x000fc60003f86270 */
[----:B------:R-:W-:Y:S01]  /*61b0*/  @!P3 IMAD.MOV R105, RZ, RZ, -R105 ;  /* 0x000000ffff69b224 */ /* 0x000fe200078e0a69 */
[----:B------:R-:W-:-:S03]  /*61c0*/  ISETP.GE.AND P3, PT, R231, RZ, PT ;  /* 0x000000ffe700720c */ /* 0x000fc60003f66270 */
[----:B------:R-:W-:Y:S01]  /*61d0*/  @!P5 IMAD.MOV R103, RZ, RZ, -R103 ;  /* 0x000000ffff67d224 */ /* 0x000fe200078e0a67 */
[----:B------:R-:W-:Y:S01]  /*61e0*/  ISETP.GE.AND P5, PT, R229, RZ, PT ;  /* 0x000000ffe500720c */ /* 0x000fe20003fa6270 */
[----:B------:R-:W-:Y:S01]  /*61f0*/  @!P1 IMAD.MOV R102, RZ, RZ, -R102 ;  /* 0x000000ffff669224 */ /* 0x000fe200078e0a66 */
[----:B------:R-:W-:Y:S02]  /*6200*/  ISETP.GE.AND P1, PT, R228, RZ, PT ;  /* 0x000000ffe400720c */ /* 0x000fe40003f26270 */
[----:B------:R-:W-:Y:S01]  /*6210*/  @!P2 IADD3 R101, PT, PT, -R101, RZ, RZ ;  /* 0x000000ff6565a210 */ /* 0x000fe20007ffe1ff */
[----:B------:R-:W-:Y:S01]  /*6220*/  @!P4 IMAD.MOV R99, RZ, RZ, -R99 ;  /* 0x000000ffff63c224 */ /* 0x000fe200078e0a63 */
[----:B------:R-:W-:Y:S02]  /*6230*/  ISETP.GE.AND P2, PT, R227, RZ, PT ;  /* 0x000000ffe300720c */ /* 0x000fe40003f46270 */
[----:B------:R-:W-:Y:S01]  /*6240*/  ISETP.GE.AND P4, PT, R225, RZ, PT ;  /* 0x000000ffe100720c */ /* 0x000fe20003f86270 */
[----:B------:R-:W-:Y:S01]  /*6250*/  @!P3 IMAD.MOV R100, RZ, RZ, -R100 ;  /* 0x000000ffff64b224 */ /* 0x000fe200078e0a64 */
[----:B------:R-:W-:-:S03]  /*6260*/  ISETP.GE.AND P3, PT, R226, RZ, PT ;  /* 0x000000ffe200720c */ /* 0x000fc60003f66270 */
[----:B------:R-:W-:Y:S01]  /*6270*/  @!P5 IMAD.MOV R98, RZ, RZ, -R98 ;  /* 0x000000ffff62d224 */ /* 0x000fe200078e0a62 */
[----:B------:R-:W-:Y:S01]  /*6280*/  ISETP.GE.AND P5, PT, R224, RZ, PT ;  /* 0x000000ffe000720c */ /* 0x000fe20003fa6270 */
[----:B------:R-:W-:Y:S01]  /*6290*/  @!P1 IMAD.MOV R97, RZ, RZ, -R97 ;  /* 0x000000ffff619224 */ /* 0x000fe200078e0a61 */
[----:B------:R-:W-:-:S03]  /*62a0*/  ISETP.GE.AND P1, PT, R223, RZ, PT ;  /* 0x000000ffdf00720c */ /* 0x000fc60003f26270 */
[----:B------:R-:W-:Y:S01]  /*62b0*/  @!P2 IMAD.MOV R96, RZ, RZ, -R96 ;  /* 0x000000ffff60a224 */ /* 0x000fe200078e0a60 */
[----:B------:R-:W-:Y:S01]  /*62c0*/  ISETP.GE.AND P2, PT, R222, RZ, PT ;  /* 0x000000ffde00720c */ /* 0x000fe20003f46270 */
[----:B------:R-:W-:Y:S01]  /*62d0*/  @!P4 IMAD.MOV R94, RZ, RZ, -R94 ;  /* 0x000000ffff5ec224 */ /* 0x000fe200078e0a5e */
        /* <DEDUP_REMOVED lines=8> */
[----:B------:R-:W-:Y:S02]  /*6360*/  ISETP.GE.AND P2, PT, R217, RZ, PT ;  /* 0x000000ffd900720c */ /* 0x000fe40003f46270 */
[----:B------:R-:W-:Y:S01]  /*6370*/  @!P4 IADD3 R89, PT, PT, -R89, RZ, RZ ;  /* 0x000000ff5959c210 */ /* 0x000fe20007ffe1ff */
[----:B------:R-:W-:Y:S01]  /*6380*/  @!P3 IMAD.MOV R90, RZ, RZ, -R90 ;  /* 0x000000ffff5ab224 */ /* 0x000fe200078e0a5a */
[----:B------:R-:W-:Y:S02]  /*6390*/  ISETP.GE.AND P3, PT, R216, RZ, PT ;  /* 0x000000ffd800720c */ /* 0x000fe40003f66270 */
        /* <DEDUP_REMOVED lines=22> */
[----:B------:R-:W-:Y:S02]  /*6500*/  ISETP.GE.AND P5, PT, R204, RZ, PT ;  /* 0x000000ffcc00720c */ /* 0x000fe40003fa6270 */
[----:B------:R-:W-:Y:S02]  /*6510*/  @!P1 IADD3 R77, PT, PT, -R77, RZ, RZ ;  /* 0x000000ff4d4d9210 */ /* 0x000fe40007ffe1ff */
        /* <DEDUP_REMOVED lines=23> */
[----:B------:R-:W-:Y:S02]  /*6690*/  @!P3 IADD3 R65, PT, PT, -R65, RZ, RZ ;  /* 0x000000ff4141b210 */ /* 0x000fe40007ffe1ff */
[----:B------:R-:W-:Y:S01]  /*66a0*/  @!P4 IMAD.MOV R64, RZ, RZ, -R64 ;  /* 0x000000ffff40c224 */ /* 0x000fe200078e0a40 */
[----:B------:R-:W-:Y:S02]  /*66b0*/  ISETP.GE.AND P3, PT, R191, RZ, PT ;  /* 0x000000ffbf00720c */ /* 0x000fe40003f66270 */
[----:B------:R-:W-:Y:S01]  /*66c0*/  ISETP.GE.AND P4, PT, R190, RZ, PT ;  /* 0x000000ffbe00720c */ /* 0x000fe20003f86270 */
[----:B------:R-:W-:Y:S01]  /*66d0*/  @!P5 IMAD.MOV R63, RZ, RZ, -R63 ;  /* 0x000000ffff3fd224 */ /* 0x000fe200078e0a3f */
[----:B------:R-:W-:Y:S01]  /*66e0*/  ISETP.GE.AND P5, PT, R189, RZ, PT ;  /* 0x000000ffbd00720c */ /* 0x000fe20003fa6270 */
[----:B------:R-:W-:Y:S01]  /*66f0*/  @!P1 IMAD.MOV R62, RZ, RZ, -R62 ;  /* 0x000000ffff3e9224 */ /* 0x000fe200078e0a3e */
[----:B------:R-:W-:Y:S01]  /*6700*/  ISETP.GE.AND P1, PT, R188, RZ, PT ;  /* 0x000000ffbc00720c */ /* 0x000fe20003f26270 */
[----:B------:R-:W-:Y:S01]  /*6710*/  @!P2 IMAD.MOV R61, RZ, RZ, -R61 ;  /* 0x000000ffff3da224 */ /* 0x000fe200078e0a3d */
[----:B------:R-:W-:-:S05]  /*6720*/  ISETP.GE.AND P2, PT, R187, RZ, PT ;  /* 0x000000ffbb00720c */ /* 0x000fca0003f46270 */
[----:B------:R-:W-:Y:S01]  /*6730*/  @!P3 IMAD.MOV R60, RZ, RZ, -R60 ;  /* 0x000000ffff3cb224 */ /* 0x000fe200078e0a3c */
[----:B------:R-:W-:Y:S01]  /*6740*/  ISETP.GE.AND P3, PT, R186, RZ, PT ;  /* 0x000000ffba00720c */ /* 0x000fe20003f66270 */
[----:B------:R-:W-:Y:S01]  /*6750*/  @!P4 IMAD.MOV R59, RZ, RZ, -R59 ;  /* 0x000000ffff3bc224 */ /* 0x000fe200078e0a3b */
        /* <DEDUP_REMOVED lines=10> */
[----:B------:R-:W-:Y:S02]  /*6800*/  ISETP.GE.AND P4, PT, R180, RZ, PT ;  /* 0x000000ffb400720c */ /* 0x000fe40003f86270 */
[----:B------:R-:W-:Y:S01]  /*6810*/  @!P5 IADD3 R53, PT, PT, -R53, RZ, RZ ;  /* 0x000000ff3535d210 */ /* 0x000fe20007ffe1ff */
[----:B------:R-:W-:Y:S01]  /*6820*/  @!P1 IMAD.MOV R52, RZ, RZ, -R52 ;  /* 0x000000ffff349224 */ /* 0x000fe200078e0a34 */
[----:B------:R-:W-:Y:S01]  /*6830*/  ISETP.GE.AND P5, PT, R179, RZ, PT ;  /* 0x000000ffb300720c */ /* 0x000fe20003fa6270 */
[----:B------:R-:W-:Y:S01]  /*6840*/  @!P2 IMAD.MOV R51, RZ, RZ, -R51 ;  /* 0x000000ffff33a224 */ /* 0x000fe200078e0a33 */
[----:B------:R-:W-:Y:S02]  /*6850*/  ISETP.GE.AND P1, PT, R178, RZ, PT ;  /* 0x000000ffb200720c */ /* 0x000fe40003f26270 */
        /* <DEDUP_REMOVED lines=18> */
[----:B------:R-:W-:Y:S02]  /*6980*/  ISETP.GE.AND P1, PT, R168, RZ, PT ;  /* 0x000000ffa800720c */ /* 0x000fe40003f26270 */
[----:B------:R-:W-:Y:S02]  /*6990*/  @!P2 IADD3 R41, PT, PT, -R41, RZ, RZ ;  /* 0x000000ff2929a210 */ /* 0x000fe40007ffe1ff */
        /* <DEDUP_REMOVED lines=25> */
[----:B------:R-:W-:Y:S02]  /*6b30*/  IMAD.MOV.U32 R20, RZ, RZ, R2 ;  /* 0x000000ffff147224 */ /* 0x000fe400078e0002 */
        /* <DEDUP_REMOVED lines=20> */
[----:B------:R-:W-:Y:S02]  /*6c80*/  @!P5 IADD3 R13, PT, PT, -R13, RZ, RZ ;  /* 0x000000ff0d0dd210 */ /* 0x000fe40007ffe1ff */
[----:B------:R-:W-:Y:S01]  /*6c90*/  @!P1 IMAD.MOV R15, RZ, RZ, -R15 ;  /* 0x000000ffff0f9224 */ /* 0x000fe200078e0a0f */
[----:B------:R-:W-:Y:S01]  /*6ca0*/  ISETP.GE.AND P5, PT, R144, RZ, PT ;  /* 0x000000ff9000720c */ /* 0x000fe20003fa6270 */
[----:B------:R-:W-:Y:S01]  /*6cb0*/  @!P2 IMAD.MOV R17, RZ, RZ, -R17 ;  /* 0x000000ffff11a224 */ /* 0x000fe200078e0a11 */
[----:B------:R-:W-:Y:S01]  /*6cc0*/  ISETP.GE.AND P1, PT, R143, RZ, PT ;  /* 0x000000ff8f00720c */ /* 0x000fe20003f26270 */
[----:B------:R-:W-:Y:S01]  /*6cd0*/  @!P3 IMAD.MOV R19, RZ, RZ, -R19 ;  /* 0x000000ffff13b224 */ /* 0x000fe200078e0a13 */
[----:B------:R-:W-:Y:S02]  /*6ce0*/  ISETP.GE.AND P2, PT, R142, RZ, PT ;  /* 0x000000ff8e00720c */ /* 0x000fe40003f46270 */
[----:B------:R-:W-:Y:S01]  /*6cf0*/  ISETP.GE.AND P3, PT, R141, RZ, PT ;  /* 0x000000ff8d00720c */ /* 0x000fe20003f66270 */
[----:B------:R-:W-:Y:S01]  /*6d00*/  @!P4 IMAD.MOV R33, RZ, RZ, -R33 ;  /* 0x000000ffff21c224 */ /* 0x000fe200078e0a21 */
[----:B------:R-:W-:-:S02]  /*6d10*/  ISETP.GE.AND P4, PT, R140, RZ, PT ;  /* 0x000000ff8c00720c */ /* 0x000fc40003f86270 */
[----:B------:R-:W-:Y:S02]  /*6d20*/  ISETP.GE.AND P6, PT, R139, RZ, PT ;  /* 0x000000ff8b00720c */ /* 0x000fe40003fc6270 */
[----:B------:R-:W-:Y:S02]  /*6d30*/  ISETP.NE.AND P0, PT, R21, RZ, PT ;  /* 0x000000ff1500720c */ /* 0x000fe40003f05270 */
[----:B------:R-:W-:Y:S01]  /*6d40*/  LOP3.LUT R21, RZ, R21, RZ, 0x33, !PT ;  /* 0x00000015ff157212 */ /* 0x000fe200078e33ff */
[----:B------:R-:W-:-:S03]  /*6d50*/  @!P5 IMAD.MOV R31, RZ, RZ, -R31 ;  /* 0x000000ffff1fd224 */ /* 0x000fc600078e0a1f */
[----:B------:R-:W-:Y:S01]  /*6d60*/  SEL R137, R21, R137, !P0 ;  /* 0x0000008915897207 */ /* 0x000fe20004000000 */
[----:B------:R-:W-:Y:S02]  /*6d70*/  @!P1 IMAD.MOV R29, RZ, RZ, -R29 ;  /* 0x000000ffff1d9224 */ /* 0x000fe400078e0a1d */
[----:B------:R-:W-:Y:S02]  /*6d80*/  @!P2 IMAD.MOV R27, RZ, RZ, -R27 ;  /* 0x000000ffff1ba224 */ /* 0x000fe400078e0a1b */
[----:B------:R-:W-:Y:S02]  /*6d90*/  @!P3 IMAD.MOV R25, RZ, RZ, -R25 ;  /* 0x000000ffff19b224 */ /* 0x000fe400078e0a19 */
[----:B------:R-:W-:Y:S02]  /*6da0*/  @!P4 IMAD.MOV R23, RZ, RZ, -R23 ;  /* 0x000000ffff17c224 */ /* 0x000fe400078e0a17 */
[----:B------:R-:W-:Y:S01]  /*6db0*/  @!P6 IMAD.MOV R5, RZ, RZ, -R5 ;  /* 0x000000ffff05e224 */ /* 0x000fe200078e0a05 */
[----:B------:R-:W-:Y:S01]  /*6dc0*/  LEA R2, P5, R0, UR14, 0x2 ;  /* 0x0000000e00027c11 */ /* 0x000fe2000f8a10ff */
[----:B------:R-:W-:Y:S01]  /*6dd0*/  IMAD R137, R137, UR6, RZ ;  /* 0x0000000689897c24 */ /* 0x000fe2000f8e02ff */
[----:B------:R-:W-:-:S02]  /*6de0*/  SEL R136, R21, R136, !P0 ;  /* 0x0000008815887207 */ /* 0x000fc40004000000 */
[C---:B------:R-:W-:Y:S02]  /*6df0*/  SEL R135, R21.reuse, R135, !P0 ;  /* 0x0000008715877207 */ /* 0x040fe40004000000 */
[C---:B------:R-:W-:Y:S02]  /*6e00*/  SEL R134, R21.reuse, R134, !P0 ;  /* 0x0000008615867207 */ /* 0x040fe40004000000 */
[C---:B------:R-:W-:Y:S02]  /*6e10*/  SEL R131, R21.reuse, R131, !P0 ;  /* 0x0000008315837207 */ /* 0x040fe40004000000 */
[C---:B------:R-:W-:Y:S02]  /*6e20*/  SEL R130, R21.reuse, R130, !P0 ;  /* 0x0000008215827207 */ /* 0x040fe40004000000 */
[C---:B------:R-:W-:Y:S02]  /*6e30*/  SEL R129, R21.reuse, R129, !P0 ;  /* 0x0000008115817207 */ /* 0x040fe40004000000 */
        /* <DEDUP_REMOVED lines=119> */
[----:B------:R-:W-:Y:S01]  /*75b0*/  SEL R23, R21, R23, !P0 ;  /* 0x0000001715177207 */ /* 0x000fe20004000000 */
[----:B------:R-:W-:Y:S01]  /*75c0*/  IMAD R3, R3, UR4, RZ ;  /* 0x0000000403037c24 */ /* 0x000fe2000f8e02ff */
[----:B------:R-:W-:-:S02]  /*75d0*/  SEL R21, R21, R5, !P0 ;  /* 0x0000000515157207 */ /* 0x000fc40004000000 */
[----:B------:R-:W-:Y:S02]  /*75e0*/  LEA.HI.X.SX32 R0, R0, UR15, 0x2, P5 ;  /* 0x0000000f00007c11 */ /* 0x000fe4000a8f16ff */
[----:B------:R-:W-:Y:S01]  /*75f0*/  LEA R138, P0, R137, R2, 0x2 ;  /* 0x00000002898a7211 */ /* 0x000fe200078010ff */
[----:B------:R-:W-:Y:S01]  /*7600*/  IMAD R136, R136, UR6, RZ ;  /* 0x0000000688887c24 */ /* 0x000fe2000f8e02ff */
[----:B------:R-:W-:Y:S01]  /*7610*/  LEA R4, P1, R3, UR12, 0x2 ;  /* 0x0000000c03047c11 */ /* 0x000fe2000f8210ff */
[----:B------:R-:W-:Y:S01]  /*7620*/  IMAD R135, R135, UR6, RZ ;  /* 0x0000000687877c24 */ /* 0x000fe2000f8e02ff */
[----:B------:R-:W-:Y:S01]  /*7630*/  LEA.HI.X.SX32 R139, R137, R0, 0x2, P0 ;  /* 0x00000000898b7211 */ /* 0x000fe200000f16ff */
[----:B------:R-:W-:Y:S01]  /*7640*/  IMAD R134, R134, UR6, RZ ;  /* 0x0000000686867c24 */ /* 0x000fe2000f8e02ff */
[-C--:B------:R-:W-:Y:S01]  /*7650*/  LEA R142, P3, R136, R2.reuse, 0x2 ;  /* 0x00000002888e7211 */ /* 0x080fe200078610ff */
[----:B------:R-:W-:Y:S01]  /*7660*/  IMAD R131, R131, UR6, RZ ;  /* 0x0000000683837c24 */ /* 0x000fe2000f8e02ff */
[----:B------:R-:W-:Y:S01]  /*7670*/  LEA.HI.X.SX32 R5, R3, UR13, 0x2, P1 ;  /* 0x0000000d03057c11 */ /* 0x000fe200088f16ff */
[----:B------:R1:W-:Y:S01]  /*7680*/  STL.64 [R1+0x248], R138 ;  /* 0x0002488a01007387 */ /* 0x0003e20000100a00 */
[C---:B------:R-:W-:Y:S01]  /*7690*/  LEA R140, P2, R135.reuse, R2, 0x2 ;  /* 0x00000002878c7211 */ /* 0x040fe200078410ff */
[----:B------:R-:W-:Y:S01]  /*76a0*/  IMAD R130, R130, UR6, RZ ;  /* 0x0000000682827c24 */ /* 0x000fe2000f8e02ff */
[-C--:B------:R-:W-:Y:S01]  /*76b0*/  LEA.HI.X.SX32 R143, R136, R0.reuse, 0x2, P3 ;  /* 0x00000000888f7211 */ /* 0x080fe200018f16ff */
[----:B------:R-:W-:Y:S01]  /*76c0*/  IMAD R128, R128, UR6, RZ ;  /* 0x0000000680807c24 */ /* 0x000fe2000f8e02ff */
[----:B------:R-:W-:Y:S01]  /*76d0*/  LEA.HI.X.SX32 R141, R135, R0, 0x2, P2 ;  /* 0x00000000878d7211 */ /* 0x000fe200010f16ff */
[----:B------:R-:W-:Y:S01]  /*76e0*/  IMAD R129, R129, UR6, RZ ;  /* 0x0000000681817c24 */ /* 0x000fe2000f8e02ff */
[-C--:B------:R-:W-:Y:S01]  /*76f0*/  LEA R150, P0, R131, R2.reuse, 0x2 ;  /* 0x0000000283967211 */ /* 0x080fe200078010ff */
[----:B------:R-:W-:Y:S01]  /*7700*/  IMAD R127, R127, UR6, RZ ;  /* 0x000000067f7f7c24 */ /* 0x000fe2000f8e02ff */
[----:B------:R-:W2:Y:S01]  /*7710*/  LDC R3, c[0x0][0x3a0] ;  /* 0x0000e800ff037b82 */ /* 0x000ea20000000800 */
[-C--:B-1----:R-:W-:Y:S01]  /*7720*/  LEA R138, P1, R134, R2.reuse, 0x2 ;  /* 0x00000002868a7211 */ /* 0x082fe200078210ff */
[----:B------:R-:W-:Y:S01]  /*7730*/  IMAD R126, R126, UR6, RZ ;  /* 0x000000067e7e7c24 */ /* 0x000fe2000f8e02ff */
[----:B------:R-:W-:Y:S01]  /*7740*/  LEA R148, P6, R130, R2, 0x2 ;  /* 0x0000000282947211 */ /* 0x000fe200078c10ff */
[----:B------:R-:W-:Y:S01]  /*7750*/  IMAD R125, R125, UR6, RZ ;  /* 0x000000067d7d7c24 */ /* 0x000fe2000f8e02ff */
[----:B------:R-:W-:Y:S01]  /*7760*/  LEA.HI.X.SX32 R139, R134, R0, 0x2, P1 ;  /* 0x00000000868b7211 */ /* 0x000fe200008f16ff */
[----:B------:R-:W-:Y:S01]  /*7770*/  IMAD R124, R124, UR6, RZ ;  /* 0x000000067c7c7c24 */ /* 0x000fe2000f8e02ff */
[-C--:B------:R-:W-:Y:S01]  /*7780*/  LEA R144, P4, R128, R2.reuse, 0x2 ;  /* 0x0000000280907211 */ /* 0x080fe200078810ff */
[----:B------:R-:W-:Y:S01]  /*7790*/  IMAD R123, R123, UR6, RZ ;  /* 0x000000067b7b7c24 */ /* 0x000fe2000f8e02ff */
[----:B------:R-:W-:Y:S01]  /*77a0*/  LEA R146, P5, R129, R2, 0x2 ;  /* 0x0000000281927211 */ /* 0x000fe200078a10ff */
[----:B------:R1:W-:Y:S01]  /*77b0*/  STL.64 [R1+0x450], R142 ;  /* 0x0004508e01007387 */ /* 0x0003e20000100a00 */
[-C--:B------:R-:W-:Y:S01]  /*77c0*/  LEA.HI.X.SX32 R151, R131, R0.reuse, 0x2, P0 ;  /* 0x0000000083977211 */ /* 0x080fe200000f16ff */
[----:B------:R-:W-:Y:S01]  /*77d0*/  IMAD R122, R122, UR6, RZ ;  /* 0x000000067a7a7c24 */ /* 0x000fe2000f8e02ff */
[-C--:B------:R-:W-:Y:S01]  /*77e0*/  LEA.HI.X.SX32 R149, R130, R0.reuse, 0x2, P6 ;  /* 0x0000000082957211 */ /* 0x080fe200030f16ff */
[----:B------:R3:W-:Y:S01]  /*77f0*/  STL.64 [R1+0x240], R140 ;  /* 0x0002408c01007387 */ /* 0x0007e20000100a00 */
[----:B------:R-:W-:-:S03]  /*7800*/  LEA.HI.X.SX32 R145, R128, R0, 0x2, P4 ;  /* 0x0000000080917211 */ /* 0x000fc600020f16ff */
[----:B------:R4:W-:Y:S01]  /*7810*/  STL.64 [R1+0x238], R138 ;  /* 0x0002388a01007387 */ /* 0x0009e20000100a00 */
[-C--:B------:R-:W-:Y:S02]  /*7820*/  LEA R136, P0, R124, R2.reuse, 0x2 ;  /* 0x000000027c887211 */ /* 0x080fe400078010ff */
[----:B-1----:R-:W-:Y:S01]  /*7830*/  LEA R142, P3, R127, R2, 0x2 ;  /* 0x000000027f8e7211 */ /* 0x002fe200078610ff */
[----:B------:R-:W-:Y:S01]  /*7840*/  IMAD R121, R121, UR6, RZ ;  /* 0x0000000679797c24 */ /* 0x000fe2000f8e02ff */
[----:B------:R-:W-:Y:S02]  /*7850*/  LEA.HI.X.SX32 R147, R129, R0, 0x2, P5 ;  /* 0x0000000081937211 */ /* 0x000fe400028f16ff */
[-C--:B---3--:R-:W-:Y:S01]  /*7860*/  LEA R140, P2, R126, R2.reuse, 0x2 ;  /* 0x000000027e8c7211 */ /* 0x088fe200078410ff */
[----:B------:R-:W-:Y:S01]  /*7870*/  IMAD R120, R120, UR6, RZ ;  /* 0x0000000678787c24 */ /* 0x000fe2000f8e02ff */
[-C--:B------:R-:W-:Y:S02]  /*7880*/  LEA R134, P6, R123, R2.reuse, 0x2 ;  /* 0x000000027b867211 */ /* 0x080fe400078c10ff */
[----:B----4-:R-:W-:Y:S01]  /*7890*/  LEA R138, P1, R125, R2, 0x2 ;  /* 0x000000027d8a7211 */ /* 0x010fe200078210ff */
[----:B------:R-:W-:Y:S01]  /*78a0*/  STL.64 [R1+0x230], R150 ;  /* 0x0002309601007387 */ /* 0x000fe20000100a00 */
[-C--:B------:R-:W-:Y:S01]  /*78b0*/  LEA.HI.X.SX32 R143, R127, R0.reuse, 0x2, P3 ;  /* 0x000000007f8f7211 */ /* 0x080fe200018f16ff */
[----:B------:R-:W-:Y:S01]  /*78c0*/  IMAD R119, R119, UR6, RZ ;  /* 0x0000000677777c24 */ /* 0x000fe2000f8e02ff */
[----:B------:R-:W-:Y:S01]  /*78d0*/  LEA.HI.X.SX32 R141, R126, R0, 0x2, P2 ;  /* 0x000000007e8d7211 */ /* 0x000fe200010f16ff */
[----:B------:R-:W-:Y:S01]  /*78e0*/  STL.64 [R1+0x228], R148 ;  /* 0x0002289401007387 */ /* 0x000fe20000100a00 */
[----:B------:R-:W-:Y:S01]  /*78f0*/  LEA R130, P5, R122, R2, 0x2 ;  /* 0x000000027a827211 */ /* 0x000fe200078a10ff */
[----:B------:R-:W-:Y:S01]  /*7900*/  IMAD R118, R118, UR6, RZ ;  /* 0x0000000676767c24 */ /* 0x000fe2000f8e02ff */
[-C--:B------:R-:W-:Y:S01]  /*7910*/  LEA.HI.X.SX32 R139, R125, R0.reuse, 0x2, P1 ;  /* 0x000000007d8b7211 */ /* 0x080fe200008f16ff */
[----:B------:R1:W-:Y:S01]  /*7920*/  STL.64 [R1+0x338], R144 ;  /* 0x0003389001007387 */ /* 0x0003e20000100a00 */
[-C--:B------:R-:W-:Y:S01]  /*7930*/  LEA.HI.X.SX32 R137, R124, R0.reuse, 0x2, P0 ;  /* 0x000000007c897211 */ /* 0x080fe200000f16ff */
[----:B------:R-:W-:Y:S01]  /*7940*/  IMAD R117, R117, UR6, RZ ;  /* 0x0000000675757c24 */ /* 0x000fe2000f8e02ff */
[-C--:B------:R-:W-:Y:S01]  /*7950*/  LEA.HI.X.SX32 R135, R123, R0.reuse, 0x2, P6 ;  /* 0x000000007b877211 */ /* 0x080fe200030f16ff */
[----:B------:R-:W-:Y:S01]  /*7960*/  STL.64 [R1+0x2b8], R146 ;  /* 0x0002b89201007387 */ /* 0x000fe20000100a00 */
[----:B------:R-:W-:Y:S01]  /*7970*/  IMAD R116, R116, UR6, RZ ;  /* 0x0000000674747c24 */ /* 0x000fe2000f8e02ff */
[----:B------:R-:W-:Y:S01]  /*7980*/  LEA.HI.X.SX32 R131, R122, R0, 0x2, P5 ;  /* 0x000000007a837211 */ /* 0x000fe200028f16ff */
[----:B------:R-:W-:Y:S01]  /*7990*/  IMAD R114, R114, UR6, RZ ;  /* 0x0000000672727c24 */ /* 0x000fe2000f8e02ff */
[----:B------:R3:W-:Y:S01]  /*79a0*/  STL.64 [R1+0x3b8], R142 ;  /* 0x0003b88e01007387 */ /* 0x0007e20000100a00 */
[----:B------:R-:W-:Y:S01]  /*79b0*/  IMAD R115, R115, UR6, RZ ;  /* 0x0000000673737c24 */ /* 0x000fe2000f8e02ff */
[----:B-1----:R-:W-:-:S02]  /*79c0*/  LEA R144, P4, R121, R2, 0x2 ;  /* 0x0000000279907211 */ /* 0x002fc400078810ff */
[----:B------:R1:W-:Y:S01]  /*79d0*/  STL.64 [R1+0x220], R140 ;  /* 0x0002208c01007387 */ /* 0x0003e20000100a00 */
[----:B------:R-:W-:-:S03]  /*79e0*/  IMAD R113, R113, UR6, RZ ;  /* 0x0000000671717c24 */ /* 0x000fc6000f8e02ff */
[----:B------:R4:W-:Y:S01]  /*79f0*/  STL.64 [R1+0x218], R138 ;  /* 0x0002188a01007387 */ /* 0x0009e20000100a00 */
[----:B---3--:R-:W-:-:S03]  /*7a00*/  LEA R142, P3, R120, R2, 0x2 ;  /* 0x00000002788e7211 */ /* 0x008fc600078610ff */
[----:B------:R3:W-:Y:S01]  /*7a10*/  STL.64 [R1+0x210], R136 ;  /* 0x0002108801007387 */ /* 0x0007e20000100a00 */
[----:B------:R-:W-:Y:S01]  /*7a20*/  IMAD R112, R112, UR6, RZ ;  /* 0x0000000670707c24 */ /* 0x000fe2000f8e02ff */
[----:B------:R-:W-:Y:S02]  /*7a30*/  LEA.HI.X.SX32 R145, R121, R0, 0x2, P4 ;  /* 0x0000000079917211 */ /* 0x000fe400020f16ff */
[-C--:B-1----:R-:W-:Y:S01]  /*7a40*/  LEA R140, P2, R119, R2.reuse, 0x2 ;  /* 0x00000002778c7211 */ /* 0x082fe200078410ff */
[----:B------:R1:W-:Y:S01]  /*7a50*/  STL.64 [R1+0x208], R134 ;  /* 0x0002088601007387 */ /* 0x0003e20000100a00 */
[----:B------:R-:W-:Y:S01]  /*7a60*/  IMAD R111, R111, UR6, RZ ;  /* 0x000000066f6f7c24 */ /* 0x000fe2000f8e02ff */
[----:B----4-:R-:W-:Y:S01]  /*7a70*/  LEA R138, P1, R118, R2, 0x2 ;  /* 0x00000002768a7211 */ /* 0x010fe200078210ff */
[----:B------:R-:W-:Y:S01]  /*7a80*/  IMAD R110, R110, UR6, RZ ;  /* 0x000000066e6e7c24 */ /* 0x000fe2000f8e02ff */
[----:B------:R-:W-:Y:S02]  /*7a90*/  LEA.HI.X.SX32 R143, R120, R0, 0x2, P3 ;  /* 0x00000000788f7211 */ /* 0x000fe400018f16ff */
[-C--:B---3--:R-:W-:Y:S01]  /*7aa0*/  LEA R136, P0, R117, R2.reuse, 0x2 ;  /* 0x0000000275887211 */ /* 0x088fe200078010ff */
[----:B------:R3:W-:Y:S01]  /*7ab0*/  STL.64 [R1+0x200], R130 ;  /* 0x0002008201007387 */ /* 0x0007e20000100a00 */
[----:B------:R-:W-:Y:S01]  /*7ac0*/  LEA R128, P4, R114, R2, 0x2 ;  /* 0x0000000272807211 */ /* 0x000fe200078810ff */
[----:B------:R-:W-:Y:S01]  /*7ad0*/  IMAD R109, R109, UR6, RZ ;  /* 0x000000066d6d7c24 */ /* 0x000fe2000f8e02ff */
[----:B------:R-:W-:-:S02]  /*7ae0*/  LEA.HI.X.SX32 R141, R119, R0, 0x2, P2 ;  /* 0x00000000778d7211 */ /* 0x000fc400010f16ff */
[----:B-1----:R-:W-:Y:S02]  /*7af0*/  LEA R134, P6, R116, R2, 0x2 ;  /* 0x0000000274867211 */ /* 0x002fe400078c10ff */
[----:B------:R-:W-:Y:S01]  /*7b00*/  LEA.HI.X.SX32 R139, R118, R0, 0x2, P1 ;  /* 0x00000000768b7211 */ /* 0x000fe200008f16ff */
[----:B------:R-:W-:Y:S01]  /*7b10*/  IMAD R108, R108, UR6, RZ ;  /* 0x000000066c6c7c24 */ /* 0x000fe2000f8e02ff */
[----:B------:R-:W-:Y:S01]  /*7b20*/  LEA R126, P3, R113, R2, 0x2 ;  /* 0x00000002717e7211 */ /* 0x000fe200078610ff */
[----:B------:R-:W-:Y:S01]  /*7b30*/  STL.64 [R1+0x2c0], R144 ;  /* 0x0002c09001007387 */ /* 0x000fe20000100a00 */
[----:B------:R-:W-:Y:S02]  /*7b40*/  LEA.HI.X.SX32 R137, R117, R0, 0x2, P0 ;  /* 0x0000000075897211 */ /* 0x000fe400000f16ff */
[-C--:B---3--:R-:W-:Y:S01]  /*7b50*/  LEA R130, P5, R115, R2.reuse, 0x2 ;  /* 0x0000000273827211 */ /* 0x088fe200078a10ff */
[----:B------:R-:W-:Y:S01]  /*7b60*/  STL.64 [R1+0x340], R142 ;  /* 0x0003408e01007387 */ /* 0x000fe20000100a00 */
[----:B------:R-:W-:-:S02]  /*7b70*/  LEA R124, P2, R112, R2, 0x2 ;  /* 0x00000002707c7211 */ /* 0x000fc400078410ff */
[----:B------:R-:W-:Y:S01]  /*7b80*/  LEA.HI.X.SX32 R135, R116, R0, 0x2, P6 ;  /* 0x0000000074877211 */ /* 0x000fe200030f16ff */
[----:B------:R-:W-:Y:S01]  /*7b90*/  STL.64 [R1+0x3c0], R140 ;  /* 0x0003c08c01007387 */ /* 0x000fe20000100a00 */
[----:B------:R-:W-:Y:S02]  /*7ba0*/  LEA R122, P1, R111, R2, 0x2 ;  /* 0x000000026f7a7211 */ /* 0x000fe400078210ff */
[----:B------:R-:W-:Y:S01]  /*7bb0*/  LEA.HI.X.SX32 R129, R114, R0, 0x2, P4 ;  /* 0x0000000072817211 */ /* 0x000fe200020f16ff */
[----:B------:R-:W-:Y:S01]  /*7bc0*/  IMAD R107, R107, UR6, RZ ;  /* 0x000000066b6b7c24 */ /* 0x000fe2000f8e02ff */
[----:B------:R-:W-:Y:S01]  /*7bd0*/  LEA R120, P0, R110, R2, 0x2 ;  /* 0x000000026e787211 */ /* 0x000fe200078010ff */
[----:B------:R-:W-:Y:S01]  /*7be0*/  STL.64 [R1+0x1f8], R138 ;  /* 0x0001f88a01007387 */ /* 0x000fe20000100a00 */
[----:B------:R-:W-:Y:S01]  /*7bf0*/  LEA.HI.X.SX32 R131, R115, R0, 0x2, P5 ;  /* 0x0000000073837211 */ /* 0x000fe200028f16ff */
[----:B------:R-:W-:Y:S01]  /*7c00*/  IMAD R106, R106, UR6, RZ ;  /* 0x000000066a6a7c24 */ /* 0x000fe2000f8e02ff */
[----:B------:R-:W-:Y:S01]  /*7c10*/  LEA R118, P6, R109, R2, 0x2 ;  /* 0x000000026d767211 */ /* 0x000fe200078c10ff */
        /* <DEDUP_REMOVED lines=261> */
[----:B-1----:R-:W-:Y:S01]  /*8c70*/  LEA R62, P6, R46, R2, 0x2 ;  /* 0x000000022e3e7211 */ /* 0x002fe200078c10ff */
[----:B------:R-:W-:Y:S01]  /*8c80*/  IMAD R38, R38, UR6, RZ ;  /* 0x0000000626267c24 */ /* 0x000fe2000f8e02ff */
[----:B------:R-:W-:Y:S01]  /*8c90*/  LEA.HI.X.SX32 R67, R48, R0, 0x2, P1 ;  /* 0x0000000030437211 */ /* 0x000fe200008f16ff */
[----:B------:R-:W-:Y:S01]  /*8ca0*/  STL.64 [R1+0xd8], R72 ;  /* 0x0000d84801007387 */ /* 0x000fe20000100a00 */
[----:B------:R-:W-:Y:S02]  /*8cb0*/  LEA R56, P3, R43, R2, 0x2 ;  /* 0x000000022b387211 */ /* 0x000fe400078610ff */
        /* <DEDUP_REMOVED lines=35> */
[----:B------:R-:W-:Y:S01]  /*8ef0*/  IMAD R24, R24, UR6, RZ ;  /* 0x0000000618187c24 */ /* 0x000fe2000f8e02ff */
[----:B---3--:R-:W-:Y:S02]  /*8f00*/  LEA R56, P3, R36, R2, 0x2 ;  /* 0x0000000224387211 */ /* 0x008fe400078610ff */
[----:B------:R3:W-:Y:S01]  /*8f10*/  STL.64 [R1+0x390], R50 ;  /* 0x0003903201007387 */ /* 0x0007e20000100a00 */
[----:B------:R-:W-:Y:S01]  /*8f20*/  IMAD R22, R22, UR6, RZ ;  /* 0x0000000616167c24 */ /* 0x000fe2000f8e02ff */
[----:B------:R-:W-:Y:S02]  /*8f30*/  LEA.HI.X.SX32 R59, R37, R0, 0x2, P4 ;  /* 0x00000000253b7211 */ /* 0x000fe400020f16ff */
[-C--:B-1----:R-:W-:Y:S01]  /*8f40*/  LEA R54, P2, R35, R2.reuse, 0x2 ;  /* 0x0000000223367211 */ /* 0x082fe200078410ff */
[----:B------:R1:W-:Y:S01]  /*8f50*/  STL.64 [R1+0x410], R48 ;  /* 0x0004103001007387 */ /* 0x0003e20000100a00 */
[----:B------:R-:W-:Y:S01]  /*8f60*/  IMAD R20, R20, UR6, RZ ;  /* 0x0000000614147c24 */ /* 0x000fe2000f8e02ff */
[----:B----4-:R-:W-:-:S02]  /*8f70*/  LEA R52, P1, R34, R2, 0x2 ;  /* 0x0000000222347211 */ /* 0x010fc400078210ff */
[----:B------:R4:W-:Y:S01]  /*8f80*/  STL.64 [R1+0xb0], R46 ;  /* 0x0000b02e01007387 */ /* 0x0009e20000100a00 */
[----:B------:R-:W-:Y:S02]  /*8f90*/  LEA.HI.X.SX32 R57, R36, R0, 0x2, P3 ;  /* 0x0000000024397211 */ /* 0x000fe400018f16ff */
[----:B---3--:R-:W-:Y:S01]  /*8fa0*/  LEA R50, P0, R32, R2, 0x2 ;  /* 0x0000000220327211 */ /* 0x008fe200078010ff */
[----:B------:R-:W-:Y:S01]  /*8fb0*/  IMAD R18, R18, UR6, RZ ;  /* 0x0000000612127c24 */ /* 0x000fe2000f8e02ff */
[----:B------:R-:W-:Y:S01]  /*8fc0*/  LEA.HI.X.SX32 R55, R35, R0, 0x2, P2 ;  /* 0x0000000023377211 */ /* 0x000fe200010f16ff */
[----:B------:R-:W-:Y:S01]  /*8fd0*/  IMAD R16, R16, UR6, RZ ;  /* 0x0000000610107c24 */ /* 0x000fe2000f8e02ff */
[-C--:B------:R-:W-:Y:S02]  /*8fe0*/  LEA R44, P4, R26, R2.reuse, 0x2 ;  /* 0x000000021a2c7211 */ /* 0x080fe400078810ff */
[-C--:B-1----:R-:W-:Y:S02]  /*8ff0*/  LEA R48, P6, R30, R2.reuse, 0x2 ;  /* 0x000000021e307211 */ /* 0x082fe400078c10ff */
[----:B----4-:R-:W-:-:S02]  /*9000*/  LEA R46, P5, R28, R2, 0x2 ;  /* 0x000000021c2e7211 */ /* 0x010fc400078a10ff */
        /* <DEDUP_REMOVED lines=30> */
[----:B-1----:R-:W-:-:S03]  /*91f0*/  LEA R46, P5, R14, R2, 0x2 ;  /* 0x000000020e2e7211 */ /* 0x002fc600078a10ff */
[----:B------:R1:W-:Y:S01]  /*9200*/  STL.64 [R1+0x88], R42 ;  /* 0x0000882a01007387 */ /* 0x0003e20000100a00 */
[----:B------:R-:W-:-:S03]  /*9210*/  IMAD R15, R15, UR6, RZ ;  /* 0x000000060f0f7c24 */ /* 0x000fc6000f8e02ff */
[----:B------:R4:W-:Y:S01]  /*9220*/  STL.64 [R1+0x80], R40 ;  /* 0x0000802801007387 */ /* 0x0009e20000100a00 */
[----:B---3--:R-:W-:-:S03]  /*9230*/  LEA R44, P4, R12, R2, 0x2 ;  /* 0x000000020c2c7211 */ /* 0x008fc600078810ff */
[----:B------:R3:W-:Y:S01]  /*9240*/  STL.64 [R1+0x78], R38 ;  /* 0x0000782601007387 */ /* 0x0007e20000100a00 */
[----:B------:R-:W-:Y:S02]  /*9250*/  LEA.HI.X.SX32 R47, R14, R0, 0x2, P5 ;  /* 0x000000000e2f7211 */ /* 0x000fe400028f16ff */
[----:B-1----:R-:W-:Y:S01]  /*9260*/  LEA R42, P3, R10, R2, 0x2 ;  /* 0x000000020a2a7211 */ /* 0x002fe200078610ff */
[----:B------:R1:W-:Y:S01]  /*9270*/  STL.64 [R1+0x2a0], R36 ;  /* 0x0002a02401007387 */ /* 0x0003e20000100a00 */
[----:B------:R-:W-:Y:S02]  /*9280*/  LEA.HI.X.SX32 R45, R12, R0, 0x2, P4 ;  /* 0x000000000c2d7211 */ /* 0x000fe400020f16ff */
[-C--:B----4-:R-:W-:Y:S01]  /*9290*/  LEA R40, P2, R8, R2.reuse, 0x2 ;  /* 0x0000000208287211 */ /* 0x090fe200078410ff */
[----:B------:R4:W-:Y:S01]  /*92a0*/  STL.64 [R1+0x320], R34 ;  /* 0x0003202201007387 */ /* 0x0009e20000100a00 */
[----:B------:R-:W-:Y:S01]  /*92b0*/  IMAD R17, R17, UR6, RZ ;  /* 0x0000000611117c24 */ /* 0x000fe2000f8e02ff */
[----:B---3--:R-:W-:Y:S01]  /*92c0*/  LEA R38, P1, R9, R2, 0x2 ;  /* 0x0000000209267211 */ /* 0x008fe200078210ff */
[----:B------:R-:W-:Y:S01]  /*92d0*/  IMAD R19, R19, UR6, RZ ;  /* 0x0000000613137c24 */ /* 0x000fe2000f8e02ff */
[----:B------:R-:W-:-:S02]  /*92e0*/  LEA.HI.X.SX32 R43, R10, R0, 0x2, P3 ;  /* 0x000000000a2b7211 */ /* 0x000fc400018f16ff */
[----:B-1----:R-:W-:Y:S01]  /*92f0*/  LEA R36, P0, R11, R2, 0x2 ;  /* 0x000000020b247211 */ /* 0x002fe200078010ff */
[----:B------:R-:W-:Y:S01]  /*9300*/  IMAD R33, R33, UR6, RZ ;  /* 0x0000000621217c24 */ /* 0x000fe2000f8e02ff */
[----:B------:R-:W-:Y:S02]  /*9310*/  LEA.HI.X.SX32 R41, R8, R0, 0x2, P2 ;  /* 0x0000000008297211 */ /* 0x000fe400010f16ff */
[----:B----4-:R-:W-:Y:S01]  /*9320*/  LEA R34, P6, R13, R2, 0x2 ;  /* 0x000000020d227211 */ /* 0x010fe200078c10ff */
[----:B------:R-:W-:Y:S01]  /*9330*/  IMAD R31, R31, UR6, RZ ;  /* 0x000000061f1f7c24 */ /* 0x000fe2000f8e02ff */
[-C--:B------:R-:W-:Y:S01]  /*9340*/  LEA.HI.X.SX32 R39, R9, R0.reuse, 0x2, P1 ;  /* 0x0000000009277211 */ /* 0x080fe200008f16ff */
[----:B------:R1:W-:Y:S01]  /*9350*/  STL.64 [R1+0x3a0], R46 ;  /* 0x0003a02e01007387 */ /* 0x0003e20000100a00 */
[-C--:B------:R-:W-:Y:S01]  /*9360*/  LEA.HI.X.SX32 R37, R11, R0.reuse, 0x2, P0 ;  /* 0x000000000b257211 */ /* 0x080fe200000f16ff */
[----:B------:R-:W-:Y:S01]  /*9370*/  IMAD R29, R29, UR6, RZ ;  /* 0x000000061d1d7c24 */ /* 0x000fe2000f8e02ff */
[----:B------:R-:W-:Y:S01]  /*9380*/  LEA.HI.X.SX32 R35, R13, R0, 0x2, P6 ;  /* 0x000000000d237211 */ /* 0x000fe200030f16ff */
[----:B------:R3:W-:Y:S01]  /*9390*/  STL.64 [R1+0x420], R44 ;  /* 0x0004202c01007387 */ /* 0x0007e20000100a00 */
[----:B------:R-:W-:-:S02]  /*93a0*/  IMAD R27, R27, UR6, RZ ;  /* 0x000000061b1b7c24 */ /* 0x000fc4000f8e02ff */
[----:B------:R-:W-:Y:S01]  /*93b0*/  IMAD R25, R25, UR6, RZ ;  /* 0x0000000619197c24 */ /* 0x000fe2000f8e02ff */
[----:B------:R4:W-:Y:S01]  /*93c0*/  STL.64 [R1+0x70], R42 ;  /* 0x0000702a01007387 */ /* 0x0009e20000100a00 */
[----:B------:R-:W-:Y:S01]  /*93d0*/  IMAD R23, R23, UR6, RZ ;  /* 0x0000000617177c24 */ /* 0x000fe2000f8e02ff */
[-C--:B-1----:R-:W-:Y:S01]  /*93e0*/  LEA R46, P5, R15, R2.reuse, 0x2 ;  /* 0x000000020f2e7211 */ /* 0x082fe200078a10ff */
[----:B------:R-:W-:Y:S01]  /*93f0*/  IMAD R21, R21, UR6, RZ ;  /* 0x0000000615157c24 */ /* 0x000fe2000f8e02ff */
[----:B------:R1:W-:Y:S01]  /*9400*/  STL.64 [R1+0x68], R40 ;  /* 0x0000682801007387 */ /* 0x0003e20000100a00 */
[----:B---3--:R-:W-:-:S03]  /*9410*/  LEA R44, P4, R17, R2, 0x2 ;  /* 0x00000002112c7211 */ /* 0x008fc600078810ff */
[----:B------:R3:W-:Y:S01]  /*9420*/  STL.64 [R1+0x60], R38 ;  /* 0x0000602601007387 */ /* 0x0007e20000100a00 */
[----:B----4-:R-:W-:-:S03]  /*9430*/  LEA R42, P3, R19, R2, 0x2 ;  /* 0x00000002132a7211 */ /* 0x010fc600078610ff */
[----:B------:R4:W-:Y:S01]  /*9440*/  STL.64 [R1+0x58], R36 ;  /* 0x0000582401007387 */ /* 0x0009e20000100a00 */
[----:B------:R-:W-:Y:S02]  /*9450*/  LEA.HI.X.SX32 R47, R15, R0, 0x2, P5 ;  /* 0x000000000f2f7211 */ /* 0x000fe400028f16ff */
[----:B-1----:R-:W-:Y:S01]  /*9460*/  LEA R40, P2, R33, R2, 0x2 ;  /* 0x0000000221287211 */ /* 0x002fe200078410ff */
[----:B------:R1:W-:Y:S01]  /*9470*/  STL.64 [R1+0x2a8], R34 ;  /* 0x0002a82201007387 */ /* 0x0003e20000100a00 */
[----:B------:R-:W-:Y:S02]  /*9480*/  LEA.HI.X.SX32 R45, R17, R0, 0x2, P4 ;  /* 0x00000000112d7211 */ /* 0x000fe400020f16ff */
[----:B---3--:R-:W-:Y:S02]  /*9490*/  LEA R38, P1, R31, R2, 0x2 ;  /* 0x000000021f267211 */ /* 0x008fe400078210ff */
[----:B------:R-:W-:Y:S02]  /*94a0*/  LEA.HI.X.SX32 R43, R19, R0, 0x2, P3 ;  /* 0x00000000132b7211 */ /* 0x000fe400018f16ff */
[----:B----4-:R-:W-:-:S02]  /*94b0*/  LEA R36, P0, R29, R2, 0x2 ;  /* 0x000000021d247211 */ /* 0x010fc400078010ff */
[-C--:B------:R-:W-:Y:S02]  /*94c0*/  LEA R12, P5, R25, R2.reuse, 0x2 ;  /* 0x00000002190c7211 */ /* 0x080fe400078a10ff */
[-C--:B------:R-:W-:Y:S02]  /*94d0*/  LEA R10, P4, R23, R2.reuse, 0x2 ;  /* 0x00000002170a7211 */ /* 0x080fe400078810ff */
[-C--:B-1----:R-:W-:Y:S02]  /*94e0*/  LEA R34, P6, R27, R2.reuse, 0x2 ;  /* 0x000000021b227211 */ /* 0x082fe400078c10ff */
[----:B------:R-:W-:Y:S02]  /*94f0*/  LEA R8, P3, R21, R2, 0x2 ;  /* 0x0000000215087211 */ /* 0x000fe400078610ff */
[-C--:B------:R-:W-:Y:S01]  /*9500*/  LEA.HI.X.SX32 R41, R33, R0.reuse, 0x2, P2 ;  /* 0x0000000021297211 */ /* 0x080fe200010f16ff */
[----:B------:R-:W-:Y:S01]  /*9510*/  STL.64 [R1+0x328], R46 ;  /* 0x0003282e01007387 */ /* 0x000fe20000100a00 */
[----:B------:R-:W-:-:S02]  /*9520*/  LEA.HI.X.SX32 R39, R31, R0, 0x2, P1 ;  /* 0x000000001f277211 */ /* 0x000fc400008f16ff */
[-C--:B------:R-:W-:Y:S01]  /*9530*/  LEA.HI.X.SX32 R37, R29, R0.reuse, 0x2, P0 ;  /* 0x000000001d257211 */ /* 0x080fe200000f16ff */
[----:B------:R-:W-:Y:S01]  /*9540*/  STL.64 [R1+0x3a8], R44 ;  /* 0x0003a82c01007387 */ /* 0x000fe20000100a00 */
[-C--:B------:R-:W-:Y:S02]  /*9550*/  LEA.HI.X.SX32 R35, R27, R0.reuse, 0x2, P6 ;  /* 0x000000001b237211 */ /* 0x080fe400030f16ff */
[-C--:B------:R-:W-:Y:S01]  /*9560*/  LEA.HI.X.SX32 R13, R25, R0.reuse, 0x2, P5 ;  /* 0x00000000190d7211 */ /* 0x080fe200028f16ff */
[----:B------:R-:W-:Y:S01]  /*9570*/  STL.64 [R1+0x430], R42 ;  /* 0x0004302a01007387 */ /* 0x000fe20000100a00 */
[-C--:B------:R-:W-:Y:S02]  /*9580*/  LEA.HI.X.SX32 R11, R23, R0.reuse, 0x2, P4 ;  /* 0x00000000170b7211 */ /* 0x080fe400020f16ff */
[----:B------:R-:W-:Y:S01]  /*9590*/  LEA.HI.X.SX32 R9, R21, R0, 0x2, P3 ;  /* 0x0000000015097211 */ /* 0x000fe200018f16ff */
[----:B------:R-:W-:Y:S01]  /*95a0*/  STL.64 [R1+0x50], R40 ;  /* 0x0000502801007387 */ /* 0x000fe20000100a00 */
[----:B--2---:R-:W-:-:S03]  /*95b0*/  VIADD R0, R3, 0xfffffffc ;  /* 0xfffffffc03007836 */ /* 0x004fc60000000000 */
[----:B------:R-:W-:Y:S01]  /*95c0*/  STL.64 [R1+0x48], R38 ;  /* 0x0000482601007387 */ /* 0x000fe20000100a00 */
[----:B------:R-:W-:-:S03]  /*95d0*/  VIADD R2, R3, 0xfffffffd ;  /* 0xfffffffd03027836 */ /* 0x000fc60000000000 */
[----:B------:R-:W-:Y:S01]  /*95e0*/  STL.64 [R1+0x40], R36 ;  /* 0x0000402401007387 */ /* 0x000fe20000100a00 */
[----:B------:R-:W-:-:S03]  /*95f0*/  ISETP.GE.U32.AND P5, PT, R0, 0x7fffff7d, PT ;  /* 0x7fffff7d0000780c */ /* 0x000fc60003fa6070 */
[----:B------:R-:W-:Y:S01]  /*9600*/  STL.64 [R1+0x38], R34 ;  /* 0x0000382201007387 */ /* 0x000fe20000100a00 */
[----:B------:R-:W-:-:S03]  /*9610*/  IMAD.SHL.U32 R0, R6, 0x2, RZ ;  /* 0x0000000206007824 */ /* 0x000fc600078e00ff */
[----:B------:R1:W-:Y:S01]  /*9620*/  STL.64 [R1+0x3b0], R8 ;  /* 0x0003b00801007387 */ /* 0x0003e20000100a00 */
[----:B------:R-:W-:-:S03]  /*9630*/  LEA R166, P0, R6, R4, 0x3 ;  /* 0x0000000406a67211 */ /* 0x000fc600078018ff */
[----:B------:R-:W-:Y:S04]  /*9640*/  STL.64 [R1+0x2b0], R12 ;  /* 0x0002b00c01007387 */ /* 0x000fe80000100a00 */
[----:B------:R2:W-:Y:S01]  /*9650*/  STL.64 [R1+0x330], R10 ;  /* 0x0003300a01007387 */ /* 0x0005e20000100a00 */
[----:B------:R-:W-:Y:S01]  /*9660*/  ISETP.GE.U32.AND P2, PT, R2, 0x7fffff7e, PT ;  /* 0x7fffff7e0200780c */ /* 0x000fe20003f46070 */
[----:B------:R-:W-:Y:S01]  /*9670*/  IMAD R2, R6, 0x3, RZ ;  /* 0x0000000306027824 */ /* 0x000fe200078e02ff */
[----:B------:R-:W-:Y:S01]  /*9680*/  LEA.HI.X.SX32 R167, R0, R5, 0x2, P0 ;  /* 0x0000000500a77211 */ /* 0x000fe200000f16ff */
[C---:B------:R-:W-:Y:S01]  /*9690*/  IMAD R25, R6.reuse, 0x14, RZ ;  /* 0x0000001406197824 */ /* 0x040fe200078e02ff */
[----:B-1----:R-:W-:Y:S01]  /*96a0*/  IADD3 R8, PT, PT, R3, -0x2, RZ ;  /* 0xfffffffe03087810 */ /* 0x002fe20007ffe0ff */
[----:B--2---:R-:W-:-:S03]  /*96b0*/  IMAD R11, R6, 0xc, RZ ;  /* 0x0000000c060b7824 */ /* 0x004fc600078e02ff */
[----:B------:R-:W-:Y:S01]  /*96c0*/  ISETP.GE.U32.AND P4, PT, R8, 0x7fffff7f, PT ;  /* 0x7fffff7f0800780c */ /* 0x000fe20003f86070 */
[----:B------:R-:W-:Y:S01]  /*96d0*/  VIADD R9, R3, 0xffffffff ;  /* 0xffffffff03097836 */ /* 0x000fe20000000000 */
[-C--:B------:R-:W-:Y:S01]  /*96e0*/  IADD3 R168, P1, PT, R11, R4.reuse, RZ ;  /* 0x000000040ba87210 */ /* 0x080fe20007f3e0ff */
[C---:B------:R-:W-:Y:S01]  /*96f0*/  IMAD R8, R6.reuse, 0x5, RZ ;  /* 0x0000000506087824 */ /* 0x040fe200078e02ff */
[----:B------:R1:W-:Y:S01]  /*9700*/  STL.64 [R1+0x28], R166 ;  /* 0x000028a601007387 */ /* 0x0003e20000100a00 */
[----:B------:R-:W-:Y:S01]  /*9710*/  IMAD R33, R6, 0x18, RZ ;  /* 0x0000001806217824 */ /* 0x000fe200078e02ff */
[----:B------:R-:W-:Y:S01]  /*9720*/  LEA.HI.X.SX32 R169, R2, R5, 0x2, P1 ;  /* 0x0000000502a97211 */ /* 0x000fe200008f16ff */
[C---:B------:R-:W-:Y:S01]  /*9730*/  IMAD R41, R6.reuse, 0x1c, RZ ;  /* 0x0000001c06297824 */ /* 0x040fe200078e02ff */
[----:B------:R-:W-:Y:S01]  /*9740*/  ISETP.GE.U32.AND P3, PT, R9, 0x7fffff80, PT ;  /* 0x7fffff800900780c */ /* 0x000fe20003f66070 */
[C---:B------:R-:W-:Y:S01]  /*9750*/  IMAD R9, R6.reuse, 0x6, RZ ;  /* 0x0000000606097824 */ /* 0x040fe200078e02ff */
[-C--:B------:R-:W-:Y:S01]  /*9760*/  IADD3 R172, P1, PT, R33, R4.reuse, RZ ;  /* 0x0000000421ac7210 */ /* 0x080fe20007f3e0ff */
[C---:B------:R-:W-:Y:S01]  /*9770*/  IMAD R10, R6.reuse, 0x7, RZ ;  /* 0x00000007060a7824 */ /* 0x040fe200078e02ff */
[----:B------:R2:W-:Y:S01]  /*9780*/  STL.64 [R1+0x20], R168 ;  /* 0x000020a801007387 */ /* 0x0005e20000100a00 */
[----:B-1----:R-:W-:Y:S01]  /*9790*/  IADD3 R166, P0, PT, R25, R4, RZ ;  /* 0x0000000419a67210 */ /* 0x002fe20007f1e0ff */
[----:B------:R-:W-:-:S03]  /*97a0*/  IMAD R57, R6, 0x24, RZ ;  /* 0x0000002406397824 */ /* 0x000fc600078e02ff */
[-C--:B------:R-:W-:Y:S01]  /*97b0*/  LEA.HI.X.SX32 R167, R8, R5.reuse, 0x2, P0 ;  /* 0x0000000508a77211 */ /* 0x080fe200000f16ff */
[C---:B------:R-:W-:Y:S01]  /*97c0*/  IMAD.SHL.U32 R12, R6.reuse, 0x8, RZ ;  /* 0x00000008060c7824 */ /* 0x040fe200078e00ff */
[-C--:B--2---:R-:W-:Y:S01]  /*97d0*/  IADD3 R168, P0, PT, R41, R4.reuse, RZ ;  /* 0x0000000429a87210 */ /* 0x084fe20007f1e0ff */
[C---:B------:R-:W-:Y:S01]  /*97e0*/  IMAD R13, R6.reuse, 0x9, RZ ;  /* 0x00000009060d7824 */ /* 0x040fe200078e02ff */
[-C--:B------:R-:W-:Y:S01]  /*97f0*/  LEA.HI.X.SX32 R173, R9, R5.reuse, 0x2, P1 ;  /* 0x0000000509ad7211 */ /* 0x080fe200008f16ff */
[C---:B------:R-:W-:Y:S01]  /*9800*/  IMAD R65, R6.reuse, 0x28, RZ ;  /* 0x0000002806417824 */ /* 0x040fe200078e02ff */
[CC--:B------:R-:W-:Y:S01]  /*9810*/  LEA R250, P1, R6.reuse, R4.reuse, 0x5 ;  /* 0x0000000406fa7211 */ /* 0x0c0fe200078228ff */
[----:B------:R-:W-:Y:S01]  /*9820*/  IMAD R73, R6, 0x2c, RZ ;  /* 0x0000002c06497824 */ /* 0x000fe200078e02ff */
[-C--:B------:R-:W-:Y:S02]  /*9830*/  LEA.HI.X.SX32 R169, R10, R5.reuse, 0x2, P0 ;  /* 0x000000050aa97211 */ /* 0x080fe400000f16ff */
[-C--:B------:R-:W-:Y:S01]  /*9840*/  IADD3 R248, P0, PT, R57, R4.reuse, RZ ;  /* 0x0000000439f87210 */ /* 0x080fe20007f1e0ff */
[----:B------:R-:W-:Y:S01]  /*9850*/  IMAD R14, R6, 0xa, RZ ;  /* 0x0000000a060e7824 */ /* 0x000fe200078e02ff */
[-C--:B------:R-:W-:Y:S01]  /*9860*/  LEA.HI.X.SX32 R251, R12, R5.reuse, 0x2, P1 ;  /* 0x000000050cfb7211 */ /* 0x080fe200008f16ff */
[C---:B------:R-:W-:Y:S01]  /*9870*/  IMAD R15, R6.reuse, 0xb, RZ ;  /* 0x0000000b060f7824 */ /* 0x040fe200078e02ff */
[-C--:B------:R-:W-:Y:S01]  /*9880*/  IADD3 R244, P1, PT, R65, R4.reuse, RZ ;  /* 0x0000000441f47210 */ /* 0x080fe20007f3e0ff */
[C---:B------:R-:W-:Y:S01]  /*9890*/  IMAD R81, R6.reuse, 0x30, RZ ;  /* 0x0000003006517824 */ /* 0x040fe200078e02ff */
[-C--:B------:R-:W-:Y:S01]  /*98a0*/  LEA.HI.X.SX32 R249, R13, R5.reuse, 0x2, P0 ;  /* 0x000000050df97211 */ /* 0x080fe200000f16ff */
[C---:B------:R-:W-:Y:S01]  /*98b0*/  IMAD R89, R6.reuse, 0x34, RZ ;  /* 0x0000003406597824 */ /* 0x040fe200078e02ff */
[-C--:B------:R-:W-:Y:S01]  /*98c0*/  IADD3 R242, P0, PT, R73, R4.reuse, RZ ;  /* 0x0000000449f27210 */ /* 0x080fe20007f1e0ff */
[----:B------:R-:W-:Y:S01]  /*98d0*/  IMAD R16, R6, 0xd, RZ ;  /* 0x0000000d06107824 */ /* 0x000fe200078e02ff */
[-C--:B------:R-:W-:Y:S01]  /*98e0*/  LEA.HI.X.SX32 R245, R14, R5.reuse, 0x2, P1 ;  /* 0x000000050ef57211 */ /* 0x080fe200008f16ff */
[C---:B------:R-:W-:Y:S01]  /*98f0*/  IMAD R97, R6.reuse, 0x38, RZ ;  /* 0x0000003806617824 */ /* 0x040fe200078e02ff */
[----:B------:R-:W-:Y:S01]  /*9900*/  IADD3 R8, P1, PT, R81, R4, RZ ;  /* 0x0000000451087210 */ /* 0x000fe20007f3e0ff */
[----:B------:R-:W-:Y:S01]  /*9910*/  IMAD R105, R6, 0x3c, RZ ;  /* 0x0000003c06697824 */ /* 0x000fe200078e02ff */
[----:B------:R-:W-:-:S02]  /*9920*/  LEA.HI.X.SX32 R243, R15, R5, 0x2, P0 ;  /* 0x000000050ff37211 */ /* 0x000fc400000f16ff */
[-C--:B------:R-:W-:Y:S01]  /*9930*/  IADD3 R10, P0, PT, R89, R4.reuse, RZ ;  /* 0x00000004590a7210 */ /* 0x080fe20007f1e0ff */
[C---:B------:R-:W-:Y:S01]  /*9940*/  IMAD R17, R6.reuse, 0xe, RZ ;  /* 0x0000000e06117824 */ /* 0x040fe200078e02ff */
[-C--:B------:R-:W-:Y:S01]  /*9950*/  LEA.HI.X.SX32 R9, R11, R5.reuse, 0x2, P1 ;  /* 0x000000050b097211 */ /* 0x080fe200008f16ff */
[C---:B------:R-:W-:Y:S01]  /*9960*/  IMAD R18, R6.reuse, 0xf, RZ ;  /* 0x0000000f06127824 */ /* 0x040fe200078e02ff */
[-C--:B------:R-:W-:Y:S01]  /*9970*/  IADD3 R12, P1, PT, R97, R4.reuse, RZ ;  /* 0x00000004610c7210 */ /* 0x080fe20007f3e0ff */
[----:B------:R-:W-:Y:S01]  /*9980*/  IMAD R121, R6, 0x44, RZ ;  /* 0x0000004406797824 */ /* 0x000fe200078e02ff */
[-C--:B------:R-:W-:Y:S02]  /*9990*/  LEA.HI.X.SX32 R11, R16, R5.reuse, 0x2, P0 ;  /* 0x00000005100b7211 */ /* 0x080fe400000f16ff */
[-C--:B------:R-:W-:Y:S01]  /*99a0*/  IADD3 R14, P0, PT, R105, R4.reuse, RZ ;  /* 0x00000004690e7210 */ /* 0x080fe20007f1e0ff */
[C---:B------:R-:W-:Y:S01]  /*99b0*/  IMAD.SHL.U32 R19, R6.reuse, 0x10, RZ ;  /* 0x0000001006137824 */ /* 0x040fe200078e00ff */
[-C--:B------:R-:W-:Y:S01]  /*99c0*/  LEA.HI.X.SX32 R13, R17, R5.reuse, 0x2, P1 ;  /* 0x00000005110d7211 */ /* 0x080fe200008f16ff */
[C---:B------:R-:W-:Y:S01]  /*99d0*/  IMAD R21, R6.reuse, 0x11, RZ ;  /* 0x0000001106157824 */ /* 0x040fe200078e02ff */
[CC--:B------:R-:W-:Y:S01]  /*99e0*/  LEA R16, P1, R6.reuse, R4.reuse, 0x6 ;  /* 0x0000000406107211 */ /* 0x0c0fe200078230ff */
[----:B------:R-:W-:Y:S01]  /*99f0*/  IMAD R129, R6, 0x48, RZ ;  /* 0x0000004806817824 */ /* 0x000fe200078e02ff */
[-C--:B------:R-:W-:Y:S01]  /*9a00*/  LEA.HI.X.SX32 R15, R18, R5.reuse, 0x2, P0 ;  /* 0x00000005120f7211 */ /* 0x080fe200000f16ff */
[C---:B------:R-:W-:Y:S01]  /*9a10*/  IMAD R138, R6.reuse, 0x4c, RZ ;  /* 0x0000004c068a7824 */ /* 0x040fe200078e02ff */
[-C--:B------:R-:W-:Y:S01]  /*9a20*/  IADD3 R18, P0, PT, R121, R4.reuse, RZ ;  /* 0x0000000479127210 */ /* 0x080fe20007f1e0ff */
[C---:B------:R-:W-:Y:S01]  /*9a30*/  IMAD R23, R6.reuse, 0x12, RZ ;  /* 0x0000001206177824 */ /* 0x040fe200078e02ff */
        /* <DEDUP_REMOVED lines=8> */
[----:B------:R-:W-:Y:S01]  /*9ac0*/  IMAD R27, R6, 0x15, RZ ;  /* 0x00000015061b7824 */ /* 0x000fe200078e02ff */
[-C--:B------:R-:W-:Y:S01]  /*9ad0*/  LEA.HI.X.SX32 R23, R26, R5.reuse, 0x2, P0 ;  /* 0x000000051a177211 */ /* 0x080fe200000f16ff */
[C---:B------:R-:W-:Y:S01]  /*9ae0*/  IMAD R179, R6.reuse, 0x5c, RZ ;  /* 0x0000005c06b37824 */ /* 0x040fe200078e02ff */
[-C--:B------:R-:W-:Y:S01]  /*9af0*/  IADD3 R26, P0, PT, R141, R4.reuse, RZ ;  /* 0x000000048d1a7210 */ /* 0x080fe20007f1e0ff */
[C---:B------:R-:W-:Y:S01]  /*9b00*/  IMAD R171, R6.reuse, 0x58, RZ ;  /* 0x0000005806ab7824 */ /* 0x040fe200078e02ff */
[-C--:B------:R-:W-:Y:S01]  /*9b10*/  IADD3 R24, P1, PT, R139, R4.reuse, RZ ;  /* 0x000000048b187210 */ /* 0x080fe20007f3e0ff */
[C---:B------:R-:W-:Y:S01]  /*9b20*/  IMAD R31, R6.reuse, 0x17, RZ ;  /* 0x00000017061f7824 */ /* 0x040fe200078e02ff */
[-C--:B------:R-:W-:Y:S01]  /*9b30*/  LEA.HI.X.SX32 R27, R27, R5.reuse, 0x2, P0 ;  /* 0x000000051b1b7211 */ /* 0x080fe200000f16ff */
        /* <DEDUP_REMOVED lines=31> */
[-C--:B------:R-:W-:Y:S01]  /*9d30*/  IADD3 R46, P0, PT, R246, R4.reuse, RZ ;  /* 0x00000004f62e7210 */ /* 0x080fe20007f1e0ff */
[C---:B------:R-:W-:Y:S01]  /*9d40*/  IMAD R45, R6.reuse, 0x1e, RZ ;  /* 0x0000001e062d7824 */ /* 0x040fe200078e02ff */
[-C--:B------:R-:W-:Y:S02]  /*9d50*/  LEA.HI.X.SX32 R41, R41, R5.reuse, 0x2, P1 ;  /* 0x0000000529297211 */ /* 0x080fe400008f16ff */
[-C--:B------:R-:W-:Y:S01]  /*9d60*/  IADD3 R44, P1, PT, R235, R4.reuse, RZ ;  /* 0x00000004eb2c7210 */ /* 0x080fe20007f3e0ff */
[C---:B------:R-:W-:Y:S01]  /*9d70*/  IMAD R51, R6.reuse, 0x21, RZ ;  /* 0x0000002106337824 */ /* 0x040fe200078e02ff */
[-C--:B------:R-:W-:Y:S01]  /*9d80*/  LEA.HI.X.SX32 R47, R47, R5.reuse, 0x2, P0 ;  /* 0x000000052f2f7211 */ /* 0x080fe200000f16ff */
[----:B------:R-:W-:Y:S01]  /*9d90*/  IMAD R54, R6, 0x8c, RZ ;  /* 0x0000008c06367824 */ /* 0x000fe200078e02ff */
[-C--:B------:R-:W-:Y:S01]  /*9da0*/  IADD3 R50, P0, PT, R50, R4.reuse, RZ ;  /* 0x0000000432327210 */ /* 0x080fe20007f1e0ff */
[C---:B------:R-:W-:Y:S01]  /*9db0*/  IMAD.SHL.U32 R49, R6.reuse, 0x20, RZ ;  /* 0x0000002006317824 */ /* 0x040fe200078e00ff */
[-C--:B------:R-:W-:Y:S01]  /*9dc0*/  LEA.HI.X.SX32 R45, R45, R5.reuse, 0x2, P1 ;  /* 0x000000052d2d7211 */ /* 0x080fe200008f16ff */
[C---:B------:R-:W-:Y:S01]  /*9dd0*/  IMAD R52, R6.reuse, 0x88, RZ ;  /* 0x0000008806347824 */ /* 0x040fe200078e02ff */
[CC--:B------:R-:W-:Y:S01]  /*9de0*/  LEA R48, P1, R6.reuse, R4.reuse, 0x7 ;  /* 0x0000000406307211 */ /* 0x0c0fe200078238ff */
[C---:B------:R-:W-:Y:S01]  /*9df0*/  IMAD R55, R6.reuse, 0x23, RZ ;  /* 0x0000002306377824 */ /* 0x040fe200078e02ff */
[-C--:B------:R-:W-:Y:S01]  /*9e00*/  LEA.HI.X.SX32 R51, R51, R5.reuse, 0x2, P0 ;  /* 0x0000000533337211 */ /* 0x080fe200000f16ff */
[----:B------:R-:W-:Y:S01]  /*9e10*/  IMAD R58, R6, 0x94, RZ ;  /* 0x00000094063a7824 */ /* 0x000fe200078e02ff */
[-C--:B------:R-:W-:Y:S01]  /*9e20*/  IADD3 R54, P0, PT, R54, R4.reuse, RZ ;  /* 0x0000000436367210 */ /* 0x080fe20007f1e0ff */
[C---:B------:R-:W-:Y:S01]  /*9e30*/  IMAD R53, R6.reuse, 0x22, RZ ;  /* 0x0000002206357824 */ /* 0x040fe200078e02ff */
[-C--:B------:R-:W-:Y:S01]  /*9e40*/  LEA.HI.X.SX32 R49, R49, R5.reuse, 0x2, P1 ;  /* 0x0000000531317211 */ /* 0x080fe200008f16ff */
[----:B------:R-:W-:Y:S01]  /*9e50*/  IMAD R56, R6, 0x90, RZ ;  /* 0x0000009006387824 */ /* 0x000fe200078e02ff */
[-C--:B------:R-:W-:Y:S01]  /*9e60*/  IADD3 R52, P1, PT, R52, R4.reuse, RZ ;  /* 0x0000000434347210 */ /* 0x080fe20007f3e0ff */
[C---:B------:R-:W-:Y:S01]  /*9e70*/  IMAD R59, R6.reuse, 0x25, RZ ;  /* 0x00000025063b7824 */ /* 0x040fe200078e02ff */
[-C--:B------:R-:W-:Y:S01]  /*9e80*/  LEA.HI.X.SX32 R55, R55, R5.reuse, 0x2, P0 ;  /* 0x0000000537377211 */ /* 0x080fe200000f16ff */
[----:B------:R-:W-:Y:S01]  /*9e90*/  IMAD R62, R6, 0x9c, RZ ;  /* 0x0000009c063e7824 */ /* 0x000fe200078e02ff */
        /* <DEDUP_REMOVED lines=98> */
[----:B------:R-:W-:Y:S01]  /*a4c0*/  IMAD R109, R6, 0x3e, RZ ;  /* 0x0000003e066d7824 */ /* 0x000fe200078e02ff */
        /* <DEDUP_REMOVED lines=55> */
[----:B------:R-:W-:Y:S01]  /*a840*/  IMAD R153, R6, 0x4f, RZ ;  /* 0x0000004f06997824 */ /* 0x000fe200078e02ff */
[-C--:B------:R-:W-:Y:S01]  /*a850*/  LEA.HI.X.SX32 R149, R142, R5.reuse, 0x2, P0 ;  /* 0x000000058e957211 */ /* 0x080fe200000f16ff */
[----:B------:R-:W-:Y:S01]  /*a860*/  IMAD R156, R6, 0x144, RZ ;  /* 0x00000144069c7824 */ /* 0x000fe200078e02ff */
[-C--:B------:R-:W-:Y:S01]  /*a870*/  IADD3 R152, P0, PT, R152, R4.reuse, RZ ;  /* 0x0000000498987210 */ /* 0x080fe20007f1e0ff */
[----:B------:R-:W-:Y:S01]  /*a880*/  IMAD R151, R6, 0x4e, RZ ;  /* 0x0000004e06977824 */ /* 0x000fe200078e02ff */
        /* <DEDUP_REMOVED lines=17> */
[----:B------:R1:W-:Y:S01]  /*a9a0*/  STL.64 [R1+0x10], R166 ;  /* 0x000010a601007387 */ /* 0x0003e20000100a00 */
[-C--:B------:R-:W-:Y:S01]  /*a9b0*/  IADD3 R158, P1, PT, R158, R4.reuse, RZ ;  /* 0x000000049e9e7210 */ /* 0x080fe20007f3e0ff */
[----:B------:R-:W-:Y:S01]  /*a9c0*/  IMAD R165, R6, 0x55, RZ ;  /* 0x0000005506a57824 */ /* 0x000fe200078e02ff */
[----:B------:R-:W-:Y:S01]  /*a9d0*/  LEA.HI.X.SX32 R161, R161, R5, 0x2, P0 ;  /* 0x00000005a1a17211 */ /* 0x000fe200000f16ff */
[----:B------:R-:W-:Y:S01]  /*a9e0*/  STL.64 [R1+0x8], R172 ;  /* 0x000008ac01007387 */ /* 0x000fe20000100a00 */
[----:B------:R-:W-:-:S03]  /*a9f0*/  IADD3 R164, P0, PT, R164, R4, RZ ;  /* 0x00000004a4a47210 */ /* 0x000fc60007f1e0ff */
[----:B------:R2:W-:Y:S01]  /*aa00*/  STL.64 [R1], R168 ;  /* 0x000000a801007387 */ /* 0x0005e20000100a00 */
[-C--:B------:R-:W-:Y:S02]  /*aa10*/  LEA.HI.X.SX32 R159, R159, R5.reuse, 0x2, P1 ;  /* 0x000000059f9f7211 */ /* 0x080fe400008f16ff */
[-C--:B------:R-:W-:Y:S01]  /*aa20*/  IADD3 R162, P1, PT, R162, R4.reuse, RZ ;  /* 0x00000004a2a27210 */ /* 0x080fe20007f3e0ff */
[C---:B-1----:R-:W-:Y:S01]  /*aa30*/  IMAD R166, R6.reuse, 0x158, RZ ;  /* 0x0000015806a67824 */ /* 0x042fe200078e02ff */
[-C--:B------:R-:W-:Y:S01]  /*aa40*/  LEA.HI.X.SX32 R165, R165, R5.reuse, 0x2, P0 ;  /* 0x00000005a5a57211 */ /* 0x080fe200000f16ff */
[C---:B------:R-:W-:Y:S02]  /*aa50*/  IMAD R167, R6.reuse, 0x56, RZ ;  /* 0x0000005606a77824 */ /* 0x040fe400078e02ff */
[C---:B--2---:R-:W-:Y:S02]  /*aa60*/  IMAD R168, R6.reuse, 0x15c, RZ ;  /* 0x0000015c06a87824 */ /* 0x044fe400078e02ff */
[C---:B------:R-:W-:Y:S01]  /*aa70*/  IMAD R169, R6.reuse, 0x57, RZ ;  /* 0x0000005706a97824 */ /* 0x040fe200078e02ff */
[-C--:B------:R-:W-:Y:S01]  /*aa80*/  LEA.HI.X.SX32 R163, R141, R5.reuse, 0x2, P1 ;  /* 0x000000058da37211 */ /* 0x080fe200008f16ff */
[----:B------:R-:W-:Y:S01]  /*aa90*/  IMAD R172, R6, 0x164, RZ ;  /* 0x0000016406ac7824 */ /* 0x000fe200078e02ff */
[-C--:B------:R-:W-:Y:S01]  /*aaa0*/  IADD3 R168, P0, PT, R168, R4.reuse, RZ ;  /* 0x00000004a8a87210 */ /* 0x080fe20007f1e0ff */
        /* <DEDUP_REMOVED lines=61> */
[-C--:B------:R-:W-:Y:S01]  /*ae80*/  IADD3 R198, P1, PT, R198, R4.reuse, RZ ;  /* 0x00000004c6c67210 */ /* 0x080fe20007f3e0ff */
[----:B------:R-:W-:Y:S01]  /*ae90*/  IMAD R136, R6, 0x69, RZ ;  /* 0x0000006906887824 */ /* 0x000fe200078e02ff */
        /* <DEDUP_REMOVED lines=43> */
[-C--:B------:R-:W-:Y:S02]  /*b150*/  IADD3 R222, P1, PT, R222, R4.reuse, RZ ;  /* 0x00000004dede7210 */ /* 0x080fe40007f3e0ff */
[-C--:B------:R-:W-:Y:S01]  /*b160*/  LEA.HI.X.SX32 R225, R0, R5.reuse, 0x2, P0 ;  /* 0x0000000500e17211 */ /* 0x080fe200000f16ff */
[----:B------:R-:W-:Y:S01]  /*b170*/  IMAD R0, R6, 0x75, RZ ;  /* 0x0000007506007824 */ /* 0x000fe200078e02ff */
[----:B------:R-:W-:Y:S01]  /*b180*/  LEA.HI.X.SX32 R223, R2, R5, 0x2, P1 ;  /* 0x0000000502df7211 */ /* 0x000fe200008f16ff */
[----:B------:R-:W-:Y:S01]  /*b190*/  IMAD R230, R6, 0x1d8, RZ ;  /* 0x000001d806e67824 */ /* 0x000fe200078e02ff */
[-C--:B------:R-:W-:Y:S01]  /*b1a0*/  IADD3 R228, P0, PT, R228, R4.reuse, RZ ;  /* 0x00000004e4e47210 */ /* 0x080fe20007f1e0ff */
[----:B------:R-:W-:Y:S01]  /*b1b0*/  IMAD R232, R6, 0x1dc, RZ ;  /* 0x000001dc06e87824 */ /* 0x000fe200078e02ff */
[----:B------:R-:W-:-:S02]  /*b1c0*/  IADD3 R226, P1, PT, R226, R4, RZ ;  /* 0x00000004e2e27210 */ /* 0x000fc40007f3e0ff */
[-C--:B------:R-:W-:Y:S01]  /*b1d0*/  LEA.HI.X.SX32 R229, R0, R5.reuse, 0x2, P0 ;  /* 0x0000000500e57211 */ /* 0x080fe200000f16ff */
[C---:B------:R-:W-:Y:S01]  /*b1e0*/  IMAD R0, R6.reuse, 0x76, RZ ;  /* 0x0000007606007824 */ /* 0x040fe200078e02ff */
[-C--:B------:R-:W-:Y:S01]  /*b1f0*/  LEA.HI.X.SX32 R227, R227, R5.reuse, 0x2, P1 ;  /* 0x00000005e3e37211 */ /* 0x080fe200008f16ff */
[----:B------:R-:W-:Y:S01]  /*b200*/  IMAD R2, R6, 0x77, RZ ;  /* 0x0000007706027824 */ /* 0x000fe200078e02ff */
[-C--:B------:R-:W-:Y:S01]  /*b210*/  IADD3 R230, P1, PT, R230, R4.reuse, RZ ;  /* 0x00000004e6e67210 */ /* 0x080fe20007f3e0ff */
[----:B------:R-:W-:Y:S01]  /*b220*/  IMAD R234, R6, 0x1e0, RZ ;  /* 0x000001e006ea7824 */ /* 0x000fe200078e02ff */
[-C--:B------:R-:W-:Y:S01]  /*b230*/  IADD3 R232, P0, PT, R232, R4.reuse, RZ ;  /* 0x00000004e8e87210 */ /* 0x080fe20007f1e0ff */
[----:B------:R-:W-:Y:S01]  /*b240*/  IMAD R236, R6, 0x1e4, RZ ;  /* 0x000001e406ec7824 */ /* 0x000fe200078e02ff */
[-C--:B------:R-:W-:Y:S01]  /*b250*/  LEA.HI.X.SX32 R231, R0, R5.reuse, 0x2, P1 ;  /* 0x0000000500e77211 */ /* 0x080fe200008f16ff */
[----:B------:R-:W-:Y:S01]  /*b260*/  IMAD R0, R6, 0x79, RZ ;  /* 0x0000007906007824 */ /* 0x000fe200078e02ff */
[----:B------:R-:W-:Y:S01]  /*b270*/  LEA.HI.X.SX32 R233, R2, R5, 0x2, P0 ;  /* 0x0000000502e97211 */ /* 0x000fe200000f16ff */
[----:B------:R-:W-:Y:S01]  /*b280*/  IMAD R238, R6, 0x1e8, RZ ;  /* 0x000001e806ee7824 */ /* 0x000fe200078e02ff */
[----:B------:R-:W-:-:S02]  /*b290*/  IADD3 R234, P1, PT, R234, R4, RZ ;  /* 0x00000004eaea7210 */ /* 0x000fc40007f3e0ff */
[-C--:B------:R-:W-:Y:S01]  /*b2a0*/  IADD3 R236, P0, PT, R236, R4.reuse, RZ ;  /* 0x00000004ecec7210 */ /* 0x080fe20007f1e0ff */
[----:B------:R-:W-:Y:S01]  /*b2b0*/  IMAD R2, R6, 0x7a, RZ ;  /* 0x0000007a06027824 */ /* 0x000fe200078e02ff */
[-C--:B------:R-:W-:Y:S02]  /*b2c0*/  LEA.HI.X.SX32 R235, R235, R5.reuse, 0x2, P1 ;  /* 0x00000005ebeb7211 */ /* 0x080fe400008f16ff */
[----:B------:R-:W-:Y:S01]  /*b2d0*/  LEA.HI.X.SX32 R237, R0, R5, 0x2, P0 ;  /* 0x0000000500ed7211 */ /* 0x000fe200000f16ff */
[----:B------:R-:W-:Y:S01]  /*b2e0*/  IMAD R0, R6, 0x1f0, RZ ;  /* 0x000001f006007824 */ /* 0x000fe200078e02ff */
[----:B------:R-:W-:Y:S01]  /*b2f0*/  IADD3 R238, P1, PT, R238, R4, RZ ;  /* 0x00000004eeee7210 */ /* 0x000fe20007f3e0ff */
[----:B------:R-:W-:-:S03]  /*b300*/  IMAD R240, R6, 0x1ec, RZ ;  /* 0x000001ec06f07824 */ /* 0x000fc600078e02ff */
        /* <DEDUP_REMOVED lines=8> */
[-C--:B------:R-:W-:Y:S02]  /*b390*/  LEA.HI.X.SX32 R241, R137, R5.reuse, 0x2, P0 ;  /* 0x0000000589f17211 */ /* 0x080fe400000f16ff */
[-C--:B------:R-:W-:Y:S01]  /*b3a0*/  IADD3 R142, P1, PT, R0, R4.reuse, RZ ;  /* 0x00000004008e7210 */ /* 0x080fe20007f3e0ff */
[----:B------:R-:W-:Y:S01]  /*b3b0*/  IMAD R0, R6, 0x1fc, RZ ;  /* 0x000001fc06007824 */ /* 0x000fe200078e02ff */
[-C--:B------:R-:W-:Y:S01]  /*b3c0*/  IADD3 R138, P0, PT, R136, R4.reuse, RZ ;  /* 0x00000004888a7210 */ /* 0x080fe20007f1e0ff */
[----:B------:R-:W1:Y:S03]  /*b3d0*/  S2R R133, SR_TID.X ;  /* 0x0000000000857919 */ /* 0x000e660000002100 */
[----:B------:R-:W-:Y:S01]  /*b3e0*/  LEA.HI.X.SX32 R139, R2, R5, 0x2, P0 ;  /* 0x00000005028b7211 */ /* 0x000fe200000f16ff */
[----:B------:R2:W-:Y:S01]  /*b3f0*/  STL.64 [R1+0x428], R140 ;  /* 0x0004288c01007387 */ /* 0x0005e20000100a00 */
[C---:B------:R-:W-:Y:S01]  /*b400*/  IMAD R2, R6.reuse, 0x7e, RZ ;  /* 0x0000007e06027824 */ /* 0x040fe200078e02ff */
[----:B------:R-:W-:-:S04]  /*b410*/  LEA R136, P6, R6, R4, 0x4 ;  /* 0x0000000406887211 */ /* 0x000fc800078c20ff */
[-C--:B------:R-:W-:Y:S02]  /*b420*/  LEA.HI.X.SX32 R143, R2, R5.reuse, 0x2, P1 ;  /* 0x00000005028f7211 */ /* 0x080fe400008f16ff */
[----:B--2---:R-:W-:Y:S01]  /*b430*/  IADD3 R140, P0, PT, R0, R4, RZ ;  /* 0x00000004008c7210 */ /* 0x004fe20007f1e0ff */
[----:B------:R-:W-:Y:S01]  /*b440*/  IMAD R0, R6, 0x7f, RZ ;  /* 0x0000007f06007824 */ /* 0x000fe200078e02ff */
[----:B------:R2:W-:Y:S04]  /*b450*/  STL.64 [R1+0x438], R138 ;  /* 0x0004388a01007387 */ /* 0x0005e80000100a00 */
[----:B------:R-:W-:Y:S01]  /*b460*/  LEA.HI.X.SX32 R141, R0, R5, 0x2, P0 ;  /* 0x00000005008d7211 */ /* 0x000fe200000f16ff */
[----:B------:R2:W-:Y:S04]  /*b470*/  STL.64 [R1+0x440], R142 ;  /* 0x0004408e01007387 */ /* 0x0005e80000100a00 */
[----:B------:R2:W-:Y:S01]  /*b480*/  STL.64 [R1+0x448], R140 ;  /* 0x0004488c01007387 */ /* 0x0005e20000100a00 */
[----:B------:R-:W3:Y:S03]  /*b490*/  S2R R247, SR_TID.X ;  /* 0x0000000000f77919 */ /* 0x000ee60000002100 */
[----:B------:R2:W-:Y:S01]  /*b4a0*/  STL [R1+0x18], R136 ;  /* 0x0000188801007387 */ /* 0x0005e20000100800 */
[----:B-1----:R-:W-:Y:S01]  /*b4b0*/  LOP3.LUT R133, R133, 0x7f, RZ, 0xc0, !PT ;  /* 0x0000007f85857812 */ /* 0x002fe200078ec0ff */
[----:B------:R-:W-:Y:S01]  /*b4c0*/  USHF.L.U32 UR4, UR8, 0x15, URZ ;  /* 0x0000001508047899 */ /* 0x000fe200080006ff */
[----:B------:R-:W-:-:S02]  /*b4d0*/  IMAD.SHL.U32 R0, R6, 0x4, RZ ;  /* 0x0000000406007824 */ /* 0x000fc400078e00ff */
[----:B------:R-:W-:Y:S01]  /*b4e0*/  ISETP.NE.U32.AND P1, PT, R133, RZ, PT ;  /* 0x000000ff8500720c */ /* 0x000fe20003f25070 */
[----:B------:R-:W-:Y:S01]  /*b4f0*/  ULOP3.LUT UR11, UR4, 0x600000, URZ, 0xc0, !UPT ;  /* 0x00600000040b7892 */ /* 0x000fe2000f8ec0ff */
[----:B------:R-:W-:Y:S01]  /*b500*/  UMOV UR6, 0x1 ;  /* 0x0000000100067882 */ /* 0x000fe20000000000 */
[----:B------:R-:W-:Y:S10]  /*b510*/  BRA.U UP0, `(.L_x_5) ;  /* 0x0000000100187547 */ /* 0x000ff4000b800000 */
[----:B------:R-:W-:Y:S01]  /*b520*/  ELECT P0, URZ, PT ;  /* 0x0000000000ff782f */ /* 0x000fe20003800000 */
[----:B------:R-:W-:Y:S01]  /*b530*/  IMAD.MOV.U32 R2, RZ, RZ, 0x1 ;  /* 0x00000001ff027424 */ /* 0x000fe200078e00ff */
[----:B------:R-:W-:Y:S01]  /*b540*/  UMOV UR4, 0x40 ;  /* 0x0000004000047882 */ /* 0x000fe20000000000 */
[----:B------:R-:W-:Y:S01]  /*b550*/  UVIRTCOUNT.DEALLOC.SMPOOL 0x80 ;  /* 0x000000800000784c */ /* 0x000fe20000000000 */
[----:B------:R-:W-:-:S09]  /*b560*/  ULEA UR4, UR5, UR4, 0x18 ;  /* 0x0000000405047291 */ /* 0x000fd2000f8ec0ff */
[----:B------:R1:W-:Y:S03]  /*b570*/  @P0 STS.U8 [UR4], R2 ;  /* 0x00000002ff000988 */ /* 0x0003e60008000004 */
.L_x_5:
[----:B------:R-:W-:Y:S01]  /*b580*/  UIADD3 UR11, UPT, UPT, UR10, UR11, URZ ;  /* 0x0000000b0a0b7290 */ /* 0x000fe2000fffe0ff */
[----:B------:R4:W-:Y:S01]  /*b590*/  STL.64 [R1+0xce0], R240 ;  /* 0x000ce0f001007387 */ /* 0x0009e20000100a00 */
[----:B------:R-:W-:Y:S01]  /*b5a0*/  VOTEU.ALL UP1, P1 ;  /* 0x0000000000ff7886 */ /* 0x000fe20000820000 */
[----:B------:R-:W-:Y:S01]  /*b5b0*/  UIADD3 UR4, UPT, UPT, UR9, 0x50000, URZ ;  /* 0x0005000009047890 */ /* 0x000fe2000fffe0ff */
[----:B------:R-:W1:Y:S01]  /*b5c0*/  LDCU.64 UR22, c[0x0][0x358] ;  /* 0x00006b00ff1677ac */ /* 0x000e620008000a00 */
[----:B------:R2:W-:Y:S04]  /*b5d0*/  STL.64 [R1+0xcd8], R142 ;  /* 0x000cd88e01007387 */ /* 0x0005e80000100a00 */
[----:B------:R-:W-:Y:S01]  /*b5e0*/  STTM.x128 tmem[UR11], RZ ;  /* 0x000000ff000079ed */ /* 0x000fe200083c000b */
[----:B------:R-:W3:Y:S01]  /*b5f0*/  FENCE.VIEW.ASYNC.T ;  /* 0x00000000000073c6 */ /* 0x000ee20000000200 */
[----:B------:R-:W-:-:S04]  /*b600*/  @!UP1 UIADD3 UR12, UPT, UPT, -UR6, 0x100000, URZ ;  /* 0x00100000060c9890 */ /* 0x000fc8000fffe1ff */
[----:B------:R-:W-:Y:S02]  /*b610*/  @!UP1 USHF.L.U32 UR13, UR12, 0xb, URZ ;  /* 0x0000000b0c0d9899 */ /* 0x000fe400080006ff */
[----:B------:R-:W-:Y:S01]  /*b620*/  @!UP1 USHF.L.U32 UR12, UR12, 0x1, URZ ;  /* 0x000000010c0c9899 */ /* 0x000fe200080006ff */
[----:B----4-:R-:W-:Y:S01]  /*b630*/  IMAD.MOV.U32 R241, RZ, RZ, R137 ;  /* 0x000000fffff17224 */ /* 0x010fe200078e0089 */
[----:B------:R-:W-:-:S04]  /*b640*/  @!UP1 UIADD3 UR6, UPT, UPT, -UR6, 0x100000, URZ ;  /* 0x0010000006069890 */ /* 0x000fc8000fffe1ff */
[----:B------:R-:W-:Y:S02]  /*b650*/  @!UP1 USHF.L.U32 UR7, UR6, 0xb, URZ ;  /* 0x0000000b06079899 */ /* 0x000fe400080006ff */
[----:B------:R-:W-:Y:S01]  /*b660*/  @!UP1 USHF.L.U32 UR6, UR6, 0x1, URZ ;  /* 0x0000000106069899 */ /* 0x000fe200080006ff */
[----:B---3--:R-:W-:Y:S01]  /*b670*/  VOTEU.ALL UP1, P1 ;  /* 0x0000000000ff7886 */ /* 0x008fe20000820000 */
[----:B------:R-:W-:Y:S01]  /*b680*/  BAR.SYNC.DEFER_BLOCKING 0x0 ;  /* 0x0000000000007b1d */ /* 0x000fe20000010000 */
[C---:B------:R-:W-:Y:S01]  /*b690*/  LEA.HI.X.SX32 R241, R0.reuse, R5, 0x2, P6 ;  /* 0x0000000500f17211 */ /* 0x040fe200030f16ff */
[----:B------:R-:W-:Y:S01]  /*b6a0*/  IMAD.MOV.U32 R240, RZ, RZ, R136 ;  /* 0x000000fffff07224 */ /* 0x000fe200078e0088 */
[----:B------:R-:W-:-:S03]  /*b6b0*/  IADD3 R240, P0, PT, R0, R4, RZ ;  /* 0x0000000400f07210 */ /* 0x000fc60007f1e0ff */
[----:B------:R3:W-:Y:S04]  /*b6c0*/  STL.64 [R1+0xcd0], R140 ;  /* 0x000cd08c01007387 */ /* 0x0007e80000100a00 */
[----:B--2---:R-:W2:Y:S01]  /*b6d0*/  LDL.64 R142, [R1+0x28] ;  /* 0x00002800018e7983 */ /* 0x004ea20000100a00 */
[----:B------:R-:W-:-:S03]  /*b6e0*/  VOTEU.ALL UP2, P1 ;  /* 0x0000000000ff7886 */ /* 0x000fc60000840000 */
[----:B------:R-:W4:Y:S01]  /*b6f0*/  LDL.64 R138, [R1+0x8] ;  /* 0x00000800018a7983 */ /* 0x000f220000100a00 */
[----:B------:R-:W-:-:S03]  /*b700*/  LEA R246, R133, UR9, 0x9 ;  /* 0x0000000985f67c11 */ /* 0x000fc6000f8e48ff */
[----:B------:R-:W4:Y:S04]  /*b710*/  LDL.64 R136, [R1] ;  /* 0x0000000001887983 */ /* 0x000f280000100a00 */
[----:B------:R-:W1:Y:S02]  /*b720*/  FENCE.VIEW.ASYNC.S ;  /* 0x00000000000073c6 */ /* 0x000e640000000000 */
[----:B-1----:R1:W1:Y:S02]  /*b730*/  @!UP1 SYNCS.EXCH.64 URZ, [UR4], UR12 ;  /* 0x0000000c04ff95b2 */ /* 0x0022640008000100 */
[----:B-1----:R-:W-:Y:S06]  /*b740*/  BAR.SYNC.DEFER_BLOCKING 0x0 ;  /* 0x0000000000007b1d */ /* 0x002fec0000010000 */
[----:B---3--:R-:W3:Y:S04]  /*b750*/  LDL.64 R140, [R1+0x20] ;  /* 0x00002000018c7983 */ /* 0x008ee80000100a00 */
[----:B------:R1:W-:Y:S04]  /*b760*/  STL [R1+0x1c], R241 ;  /* 0x00001cf101007387 */ /* 0x0003e80000100800 */
[----:B------:R1:W-:Y:S02]  /*b770*/  STL.64 [R1+0xbe8], R6 ;  /* 0x000be80601007387 */ /* 0x0003e40000100a00 */
[----:B-1----:R-:W-:Y:S01]  /*b780*/  LEA.HI.X.SX32 R241, R6, R5, 0x2, P0 ;  /* 0x0000000506f17211 */ /* 0x002fe200000f16ff */
[----:B------:R1:W1:Y:S02]  /*b790*/  @!UP2 SYNCS.EXCH.64 URZ, [UR9+0x50008], UR6 ;  /* 0x0500080609ffa5b2 */ /* 0x0002640008000100 */
[----:B------:R-:W-:Y:S01]  /*b7a0*/  @!PT LDS RZ, [RZ] ;  /* 0x00000000fffff984 */ /* 0x000fe20000000800 */
[----:B------:R-:W-:Y:S01]  /*b7b0*/  @!PT LDS RZ, [RZ] ;  /* 0x00000000fffff984 */ /* 0x000fe20000000800 */
[----:B------:R-:W-:Y:S01]  /*b7c0*/  @!PT LDS RZ, [RZ] ;  /* 0x00000000fffff984 */ /* 0x000fe20000000800 */
[----:B-1----:R-:W-:Y:S04]  /*b7d0*/  LDGSTS.E [R246+0x30000], desc[UR22][R4.64], !P3 ;  /* 0x3000000004f67fae */ /* 0x002fe8000d9a1016 */
[----:B------:R-:W4:Y:S04]  /*b7e0*/  LDL.64 R6, [R1+0x10] ;  /* 0x0000100001067983 */ /* 0x000f280000100a00 */
[----:B------:R-:W-:Y:S04]  /*b7f0*/  STL.64 [R1+0x30], R240 ;  /* 0x000030f001007387 */ /* 0x000fe80000100a00 */
[----:B------:R1:W-:Y:S01]  /*b800*/  STL.64 [R1+0xbf0], R4 ;  /* 0x000bf00401007387 */ /* 0x0003e20000100a00 */
[----:B------:R-:W-:-:S03]  /*b810*/  IADD3 R0, PT, PT, R3, -0x5, RZ ;  /* 0xfffffffb03007810 */ /* 0x000fc60007ffe0ff */
[----:B------:R-:W-:Y:S04]  /*b820*/  LDGSTS.E [R246+0x30004], desc[UR22][R240.64], !P4 ;  /* 0x30004000f0f67fae */ /* 0x000fe8000e1a1016 */
[----:B-1----:R-:W4:Y:S01]  /*b830*/  LDL.64 R4, [R1+0x18] ;  /* 0x0000180001047983 */ /* 0x002f220000100a00 */
[----:B------:R-:W-:Y:S01]  /*b840*/  ISETP.GE.U32.AND P0, PT, R0, 0x7fffff7c, PT ;  /* 0x7fffff7c0000780c */ /* 0x000fe20003f06070 */
[C---:B------:R-:W-:Y:S02]  /*b850*/  VIADD R0, R3.reuse, 0xfffffffa ;  /* 0xfffffffa03007836 */ /* 0x040fe40000000000 */
[----:B------:R-:W4:Y:S03]  /*b860*/  LDL.LU.64 R240, [R1+0xce0] ;  /* 0x000ce00001f07983 */ /* 0x000f260000300a00 */
[----:B------:R-:W-:Y:S01]  /*b870*/  ISETP.GE.U32.AND P6, PT, R0, 0x7fffff7b, PT ;  /* 0x7fffff7b0000780c */ /* 0x000fe20003fc6070 */
[----:B------:R-:W-:-:S05]  /*b880*/  VIADD R0, R3, 0xfffffff9 ;  /* 0xfffffff903007836 */ /* 0x000fca0000000000 */
[----:B------:R-:W-:Y:S01]  /*b890*/  ISETP.GE.U32.AND P3, PT, R0, 0x7fffff7a, PT ;  /* 0x7fffff7a0000780c */ /* 0x000fe20003f66070 */
[----:B------:R-:W-:-:S05]  /*b8a0*/  VIADD R0, R3, 0xfffffff8 ;  /* 0xfffffff803007836 */ /* 0x000fca0000000000 */
[----:B------:R-:W-:Y:S01]  /*b8b0*/  ISETP.GE.U32.AND P4, PT, R0, 0x7fffff79, PT ;  /* 0x7fffff790000780c */ /* 0x000fe20003f86070 */
[C---:B------:R-:W-:Y:S01]  /*b8c0*/  VIADD R0, R3.reuse, 0xfffffff7 ;  /* 0xfffffff703007836 */ /* 0x040fe20000000000 */
[----:B--2---:R-:W-:Y:S04]  /*b8d0*/  LDGSTS.E [R246+0x30008], desc[UR22][R142.64], !P2 ;  /* 0x300080008ef67fae */ /* 0x004fe8000d1a1016 */
[----:B------:R-:W-:Y:S01]  /*b8e0*/  ISETP.GE.U32.AND P2, PT, R0, 0x7fffff78, PT ;  /* 0x7fffff780000780c */ /* 0x000fe20003f46070 */
[C---:B------:R-:W-:Y:S01]  /*b8f0*/  VIADD R0, R3.reuse, 0xfffffff6 ;  /* 0xfffffff603007836 */ /* 0x040fe20000000000 */
[----:B------:R-:W2:Y:S04]  /*b900*/  LDL.LU.64 R142, [R1+0xcd8] ;  /* 0x000cd800018e7983 */ /* 0x000ea80000300a00 */
[----:B---3--:R-:W-:Y:S01]  /*b910*/  LDGSTS.E [R246+0x3000c], desc[UR22][R140.64], !P5 ;  /* 0x3000c0008cf67fae */ /* 0x008fe2000e9a1016 */
[----:B------:R-:W-:Y:S01]  /*b920*/  ISETP.GE.U32.AND P5, PT, R0, 0x7fffff77, PT ;  /* 0x7fffff770000780c */ /* 0x000fe20003fa6070 */
[----:B------:R-:W-:-:S02]  /*b930*/  VIADD R0, R3, 0xfffffff5 ;  /* 0xfffffff503007836 */ /* 0x000fc40000000000 */
[----:B------:R-:W3:Y:S04]  /*b940*/  LDL.LU.64 R140, [R1+0xcd0] ;  /* 0x000cd000018c7983 */ /* 0x000ee80000300a00 */
[----:B----4-:R-:W-:Y:S01]  /*b950*/  LDGSTS.E [R246+0x30010], desc[UR22][R4.64], !P0 ;  /* 0x3001000004f67fae */ /* 0x010fe2000c1a1016 */
[----:B------:R-:W-:Y:S01]  /*b960*/  ISETP.GE.U32.AND P0, PT, R0, 0x7fffff76, PT ;  /* 0x7fffff760000780c */ /* 0x000fe20003f06070 */
[C---:B------:R-:W-:Y:S02]  /*b970*/  VIADD R0, R3.reuse, 0xfffffff4 ;  /* 0xfffffff403007836 */ /* 0x040fe40000000000 */
[----:B------:R-:W-:Y:S03]  /*b980*/  LDGSTS.E [R246+0x30014], desc[UR22][R6.64], !P6 ;  /* 0x3001400006f67fae */ /* 0x000fe6000f1a1016 */
[----:B------:R-:W-:Y:S01]  /*b990*/  ISETP.GE.U32.AND P6, PT, R0, 0x7fffff75, PT ;  /* 0x7fffff750000780c */ /* 0x000fe20003fc6070 */
[C---:B------:R-:W-:Y:S01]  /*b9a0*/  VIADD R0, R3.reuse, 0xfffffff3 ;  /* 0xfffffff303007836 */ /* 0x040fe20000000000 */
[----:B------:R1:W-:Y:S04]  /*b9b0*/  LDGSTS.E [R246+0x30018], desc[UR22][R138.64], !P3 ;  /* 0x300180008af67fae */ /* 0x0003e8000d9a1016 */
[----:B------:R-:W-:Y:S01]  /*b9c0*/  ISETP.GE.U32.AND P3, PT, R0, 0x7fffff74, PT ;  /* 0x7fffff740000780c */ /* 0x000fe20003f66070 */
[C---:B------:R-:W-:Y:S01]  /*b9d0*/  VIADD R0, R3.reuse, 0xfffffff2 ;  /* 0xfffffff203007836 */ /* 0x040fe20000000000 */
[----:B------:R4:W-:Y:S04]  /*b9e0*/  LDGSTS.E [R246+0x3001c], desc[UR22][R136.64], !P4 ;  /* 0x3001c00088f67fae */ /* 0x0009e8000e1a1016 */
[----:B------:R-:W-:Y:S01]  /*b9f0*/  ISETP.GE.U32.AND P4, PT, R0, 0x7fffff73, PT ;  /* 0x7fffff730000780c */ /* 0x000fe20003f86070 */
[C---:B------:R-:W-:Y:S01]  /*ba00*/  VIADD R0, R3.reuse, 0xfffffff1 ;  /* 0xfffffff103007836 */ /* 0x040fe20000000000 */
[----:B------:R-:W-:Y:S01]  /*ba10*/  LDGSTS.E [R246+0x30020], desc[UR22][R250.64], !P2 ;  /* 0x30020000faf67fae */ /* 0x000fe2000d1a1016 */
[C---:B------:R-:W-:Y:S01]  /*ba20*/  VIADD R252, R3.reuse, 0x7f ;  /* 0x0000007f03fc7836 */ /* 0x040fe20000000000 */
[----:B-1----:R-:W1:Y:S02]  /*ba30*/  LDC R138, c[0x0][0x3a0] ;  /* 0x0000e800ff8a7b82 */ /* 0x002e640000000800 */
[----:B------:R-:W-:Y:S01]  /*ba40*/  ISETP.GE.U32.AND P2, PT, R0, 0x7fffff72, PT ;  /* 0x7fffff720000780c */ /* 0x000fe20003f46070 */
[C---:B------:R-:W-:Y:S01]  /*ba50*/  VIADD R0, R3.reuse, 0xfffffff0 ;  /* 0xfffffff003007836 */ /* 0x040fe20000000000 */
[----:B------:R-:W-:Y:S04]  /*ba60*/  LDGSTS.E [R246+0x30024], desc[UR22][R248.64], !P5 ;  /* 0x30024000f8f67fae */ /* 0x000fe8000e9a1016 */
[----:B------:R-:W-:Y:S01]  /*ba70*/  ISETP.GE.U32.AND P5, PT, R0, 0x7fffff71, PT ;  /* 0x7fffff710000780c */ /* 0x000fe20003fa6070 */
[----:B------:R-:W-:Y:S01]  /*ba80*/  LDGSTS.E [R246+0x30028], desc[UR22][R244.64], !P0 ;  /* 0x30028000f4f67fae */ /* 0x000fe2000c1a1016 */
[C---:B------:R-:W-:Y:S01]  /*ba90*/  IADD3 R0, PT, PT, R3.reuse, -0x11, RZ ;  /* 0xffffffef03007810 */ /* 0x040fe20007ffe0ff */
[----:B----4-:R-:W4:Y:S02]  /*baa0*/  LDC R136, c[0x0][0x3a0] ;  /* 0x0000e800ff887b82 */ /* 0x010f240000000800 */
[----:B------:R-:W-:Y:S01]  /*bab0*/  LDGSTS.E [R246+0x3002c], desc[UR22][R242.64], !P6 ;  /* 0x3002c000f2f67fae */ /* 0x000fe2000f1a1016 */
[----:B------:R-:W-:Y:S01]  /*bac0*/  ISETP.GE.U32.AND P0, PT, R0, 0x7fffff70, PT ;  /* 0x7fffff700000780c */ /* 0x000fe20003f06070 */
[----:B------:R-:W-:-:S02]  /*bad0*/  VIADD R0, R3, 0xffffffee ;  /* 0xffffffee03007836 */ /* 0x000fc40000000000 */
[----:B------:R-:W-:Y:S02]  /*bae0*/  LDGSTS.E [R246+0x30030], desc[UR22][R8.64], !P3 ;  /* 0x3003000008f67fae */ /* 0x000fe4000d9a1016 */
[----:B------:R-:W1:Y:S01]  /*baf0*/  LDC R137, c[0x0][0x3a0] ;  /* 0x0000e800ff897b82 */ /* 0x000e620000000800 */
[----:B------:R-:W-:Y:S01]  /*bb00*/  ISETP.GE.U32.AND P6, PT, R0, 0x7fffff6f, PT ;  /* 0x7fffff6f0000780c */ /* 0x000fe20003fc6070 */
[C---:B------:R-:W-:Y:S01]  /*bb10*/  VIADD R0, R3.reuse, 0xffffffed ;  /* 0xffffffed03007836 */ /* 0x040fe20000000000 */
[----:B------:R-:W-:Y:S04]  /*bb20*/  LDGSTS.E [R246+0x30034], desc[UR22][R10.64], !P4 ;  /* 0x300340000af67fae */ /* 0x000fe8000e1a1016 */
        /* <DEDUP_REMOVED lines=28> */
[----:B------:R-:W-:Y:S01]  /*bcf0*/  LDGSTS.E [R246+0x3005c], desc[UR22][R30.64], !P6 ;  /* 0x3005c0001ef67fae */ /* 0x000fe2000f1a1016 */
[----:B------:R-:W-:-:S03]  /*bd00*/  IADD3 R0, PT, PT, R3, -0x1d, RZ ;  /* 0xffffffe303007810 */ /* 0x000fc60007ffe0ff */
[----:B------:R-:W-:Y:S01]  /*bd10*/  LDGSTS.E [R246+0x30060], desc[UR22][R32.64], !P3 ;  /* 0x3006000020f67fae */ /* 0x000fe2000d9a1016 */
[----:B------:R-:W-:Y:S01]  /*bd20*/  ISETP.GE.U32.AND P0, PT, R0, 0x7fffff64, PT ;  /* 0x7fffff640000780c */ /* 0x000fe20003f06070 */
[C---:B------:R-:W-:Y:S02]  /*bd30*/  VIADD R0, R3.reuse, 0xffffffe2 ;  /* 0xffffffe203007836 */ /* 0x040fe40000000000 */
[----:B------:R-:W-:Y:S03]  /*bd40*/  LDGSTS.E [R246+0x30064], desc[UR22][R34.64], !P4 ;  /* 0x3006400022f67fae */ /* 0x000fe6000e1a1016 */
        /* <DEDUP_REMOVED lines=70> */
[----:B------:R-:W2:Y:S01]  /*c1b0*/  LDL.64 R4, [R1+0x428] ;  /* 0x0004280001047983 */ /* 0x000ea20000100a00 */
        /* <DEDUP_REMOVED lines=72> */
[----:B------:R-:W-:-:S04]  /*c640*/  IADD3 R0, PT, PT, R3, -0x4d, RZ ;  /* 0xffffffb303007810 */ /* 0x000fc80007ffe0ff */
        /* <DEDUP_REMOVED lines=122> */
[----:B------:R-:W-:Y:S04]  /*cdf0*/  STL.64 [R1+0xbf8], R250 ;  /* 0x000bf8fa01007387 */ /* 0x000fe80000100a00 */
        /* <DEDUP_REMOVED lines=8> */
[----:B------:R-:W-:Y:S04]  /*ce80*/  STL.64 [R1+0xc08], R244 ;  /* 0x000c08f401007387 */ /* 0x000fe80000100a00 */
[----:B------:R-:W-:Y:S01]  /*ce90*/  ISETP.GE.U32.AND P3, PT, R0, 0x7fffff08, PT ;  /* 0x7fffff080000780c */ /* 0x000fe20003f66070 */
[C---:B------:R-:W-:Y:S01]  /*cea0*/  VIADD R0, R3.reuse, 0xffffff86 ;  /* 0xffffff8603007836 */ /* 0x040fe20000000000 */
[----:B------:R1:W-:Y:S04]  /*ceb0*/  STL.64 [R1+0xc10], R242 ;  /* 0x000c10f201007387 */ /* 0x0003e80000100a00 */
[----:B------:R-:W-:Y:S04]  /*cec0*/  STL.64 [R1+0xc18], R8 ;  /* 0x000c180801007387 */ /* 0x000fe80000100a00 */
[----:B------:R-:W-:Y:S04]  /*ced0*/  STL.64 [R1+0xc20], R10 ;  /* 0x000c200a01007387 */ /* 0x000fe80000100a00 */
[----:B------:R-:W-:Y:S04]  /*cee0*/  STL.64 [R1+0xc28], R12 ;  /* 0x000c280c01007387 */ /* 0x000fe80000100a00 */
[----:B------:R-:W-:Y:S01]  /*cef0*/  LDGSTS.E [R246+0x301cc], desc[UR22][R224.64], !P4 ;  /* 0x301cc000e0f67fae */ /* 0x000fe2000e1a1016 */
[----:B------:R-:W-:Y:S01]  /*cf00*/  ISETP.GE.U32.AND P4, PT, R0, 0x7fffff07, PT ;  /* 0x7fffff070000780c */ /* 0x000fe20003f86070 */
[----:B------:R-:W-:-:S02]  /*cf10*/  VIADD R0, R3, 0xffffff85 ;  /* 0xffffff8503007836 */ /* 0x000fc40000000000 */
[----:B------:R-:W-:Y:S04]  /*cf20*/  STL.64 [R1+0xc30], R14 ;  /* 0x000c300e01007387 */ /* 0x000fe80000100a00 */
[----:B------:R-:W-:Y:S04]  /*cf30*/  STL.64 [R1+0xc38], R16 ;  /* 0x000c381001007387 */ /* 0x000fe80000100a00 */
[----:B------:R-:W-:Y:S04]  /*cf40*/  STL.64 [R1+0xc40], R18 ;  /* 0x000c401201007387 */ /* 0x000fe80000100a00 */
        /* <DEDUP_REMOVED lines=13> */
[----:B------:R-:W-:-:S02]  /*d020*/  ISETP.GE.U32.AND P5, PT, R0, 0x7fffff05, PT ;  /* 0x7fffff050000780c */ /* 0x000fc40003fa6070 */
[----:B------:R-:W-:Y:S01]  /*d030*/  IADD3 R0, PT, PT, R3, -0x7d, RZ ;  /* 0xffffff8303007810 */ /* 0x000fe20007ffe0ff */
[----:B------:R-:W-:Y:S04]  /*d040*/  STL.64 [R1+0xc90], R38 ;  /* 0x000c902601007387 */ /* 0x000fe80000100a00 */
[----:B------:R-:W-:Y:S04]  /*d050*/  STL.64 [R1+0xc98], R40 ;  /* 0x000c982801007387 */ /* 0x000fe80000100a00 */
[----:B------:R-:W-:Y:S04]  /*d060*/  STL.64 [R1+0xca0], R42 ;  /* 0x000ca02a01007387 */ /* 0x000fe80000100a00 */
[----:B------:R-:W-:Y:S04]  /*d070*/  STL.64 [R1+0xca8], R44 ;  /* 0x000ca82c01007387 */ /* 0x000fe80000100a00 */
[----:B------:R-:W-:Y:S04]  /*d080*/  STL.64 [R1+0xcb0], R46 ;  /* 0x000cb02e01007387 */ /* 0x000fe80000100a00 */
[----:B------:R-:W-:Y:S01]  /*d090*/  LDGSTS.E [R246+0x301d8], desc[UR22][R230.64], !P0 ;  /* 0x301d8000e6f67fae */ /* 0x000fe2000c1a1016 */
[----:B------:R-:W-:-:S03]  /*d0a0*/  ISETP.GE.U32.AND P0, PT, R0, 0x7fffff04, PT ;  /* 0x7fffff040000780c */ /* 0x000fc60003f06070 */
[----:B------:R-:W-:Y:S04]  /*d0b0*/  STL.64 [R1+0xcb8], R48 ;  /* 0x000cb83001007387 */ /* 0x000fe80000100a00 */
[----:B------:R-:W-:Y:S04]  /*d0c0*/  STL.64 [R1+0xcc0], R50 ;  /* 0x000cc03201007387 */ /* 0x000fe80000100a00 */
[----:B------:R2:W-:Y:S04]  /*d0d0*/  STL.64 [R1+0xcc8], R52 ;  /* 0x000cc83401007387 */ /* 0x0005e80000100a00 */
[----:B-1----:R-:W4:Y:S04]  /*d0e0*/  LDL.64 R242, [R1+0x248] ;  /* 0x0002480001f27983 */ /* 0x002f280000100a00 */
[----:B------:R-:W4:Y:S04]  /*d0f0*/  LDL.64 R244, [R1+0x220] ;  /* 0x0002200001f47983 */ /* 0x000f280000100a00 */
[----:B------:R-:W4:Y:S04]  /*d100*/  LDL.64 R248, [R1+0x1f8] ;  /* 0x0001f80001f87983 */ /* 0x000f280000100a00 */
[----:B------:R-:W4:Y:S01]  /*d110*/  LDL.64 R250, [R1+0x1d0] ;  /* 0x0001d00001fa7983 */ /* 0x000f220000100a00 */
[----:B------:R-:W-:-:S03]  /*d120*/  VIADD R0, R3, 0xffffff82 ;  /* 0xffffff8203007836 */ /* 0x000fc60000000000 */
[----:B------:R-:W-:Y:S04]  /*d130*/  LDGSTS.E [R246+0x301dc], desc[UR22][R232.64], !P6 ;  /* 0x301dc000e8f67fae */ /* 0x000fe8000f1a1016 */
[----:B------:R-:W-:Y:S04]  /*d140*/  LDGSTS.E [R246+0x301e0], desc[UR22][R234.64], !P3 ;  /* 0x301e0000eaf67fae */ /* 0x000fe8000d9a1016 */
[----:B------:R-:W-:Y:S04]  /*d150*/  LDGSTS.E [R246+0x301e4], desc[UR22][R236.64], !P4 ;  /* 0x301e4000ecf67fae */ /* 0x000fe8000e1a1016 */
[----:B------:R-:W-:Y:S04]  /*d160*/  LDGSTS.E [R246+0x301e8], desc[UR22][R238.64], !P2 ;  /* 0x301e8000eef67fae */ /* 0x000fe8000d1a1016 */
[----:B------:R-:W-:Y:S01]  /*d170*/  LDGSTS.E [R246+0x301ec], desc[UR22][R240.64], !P5 ;  /* 0x301ec000f0f67fae */ /* 0x000fe2000e9a1016 */
[----:B------:R-:W-:-:S03]  /*d180*/  ISETP.GE.U32.AND P6, PT, R0, 0x7fffff03, PT ;  /* 0x7fffff030000780c */ /* 0x000fc60003fc6070 */
[----:B--2---:R-:W-:Y:S04]  /*d190*/  LDGSTS.E [R246+0x301f0], desc[UR22][R4.64], !P0 ;  /* 0x301f000004f67fae */ /* 0x004fe8000c1a1016 */
[----:B------:R-:W2:Y:S04]  /*d1a0*/  LDL.64 R52, [R1+0x170] ;  /* 0x0001700001347983 */ /* 0x000ea80000100a00 */
[----:B------:R-:W2:Y:S04]  /*d1b0*/  LDL.64 R50, [R1+0x150] ;  /* 0x0001500001327983 */ /* 0x000ea80000100a00 */
[----:B------:R-:W2:Y:S04]  /*d1c0*/  LDL.64 R4, [R1+0x1b0] ;  /* 0x0001b00001047983 */ /* 0x000ea80000100a00 */
[----:B------:R-:W-:Y:S04]  /*d1d0*/  LDGSTS.E [R246+0x301f4], desc[UR22][R6.64], !P6 ;  /* 0x301f400006f67fae */ /* 0x000fe8000f1a1016 */
[----:B------:R-:W2:Y:S04]  /*d1e0*/  LDL.64 R48, [R1+0x130] ;  /* 0x0001300001307983 */ /* 0x000ea80000100a00 */
[----:B------:R-:W2:Y:S04]  /*d1f0*/  LDL.64 R46, [R1+0x110] ;  /* 0x00011000012e7983 */ /* 0x000ea80000100a00 */
[----:B------:R-:W2:Y:S01]  /*d200*/  LDL.64 R6, [R1+0x190] ;  /* 0x0001900001067983 */ /* 0x000ea20000100a00 */
[----:B------:R-:W-:Y:S01]  /*d210*/  VIADD R0, R3, 0xffffff81 ;  /* 0xffffff8103007836 */ /* 0x000fe20000000000 */
[----:B------:R-:W-:Y:S01]  /*d220*/  ISETP.GE.AND P4, PT, R133, R3, PT ;  /* 0x000000038500720c */ /* 0x000fe20003f86270 */
[----:B------:R-:W-:Y:S01]  /*d230*/  VIADD R3, R3, 0xffffff80 ;  /* 0xffffff8003037836 */ /* 0x000fe20000000000 */
[----:B------:R-:W-:Y:S01]  /*d240*/  ISETP.GT.AND P2, PT, R252, 0x7f, PT ;  /* 0x0000007ffc00780c */ /* 0x000fe20003f44270 */
[----:B------:R-:W2:Y:S01]  /*d250*/  LDL.64 R44, [R1+0xf0] ;  /* 0x0000f000012c7983 */ /* 0x000ea20000100a00 */
[----:B------:R-:W-:-:S02]  /*d260*/  ISETP.GE.U32.AND P3, PT, R0, 0x7fffff02, PT ;  /* 0x7fffff020000780c */ /* 0x000fc40003f66070 */
[----:B------:R-:W-:Y:S01]  /*d270*/  SEL R0, RZ, 0x4, !P2 ;  /* 0x00000004ff007807 */ /* 0x000fe20005000000 */
[----:B------:R-:W2:Y:S01]  /*d280*/  LDL.64 R42, [R1+0xd0] ;  /* 0x0000d000012a7983 */ /* 0x000ea20000100a00 */
[----:B------:R-:W-:Y:S02]  /*d290*/  ISETP.GE.AND P5, PT, R133, R3, PT ;  /* 0x000000038500720c */ /* 0x000fe40003fa6270 */
[----:B------:R-:W-:Y:S01]  /*d2a0*/  SEL R2, R0, RZ, !P4 ;  /* 0x000000ff00027207 */ /* 0x000fe20006000000 */
[----:B------:R-:W2:Y:S01]  /*d2b0*/  LDL.64 R40, [R1+0xb0] ;  /* 0x0000b00001287983 */ /* 0x000ea20000100a00 */
[----:B------:R-:W-:Y:S01]  /*d2c0*/  ISETP.GE.U32.AND P4, PT, R3, 0x7fffff01, PT ;  /* 0x7fffff010300780c */ /* 0x000fe20003f86070 */
[----:B------:R-:W-:Y:S01]  /*d2d0*/  IMAD R3, R247, 0x80, R247 ;  /* 0x00000080f7037824 */ /* 0x000fe200078e02f7 */
[----:B------:R-:W-:Y:S01]  /*d2e0*/  SEL R0, RZ, 0x4, P5 ;  /* 0x00000004ff007807 */ /* 0x000fe20002800000 */
[----:B------:R-:W2:Y:S01]  /*d2f0*/  LDL.64 R38, [R1+0x90] ;  /* 0x0000900001267983 */ /* 0x000ea20000100a00 */
[----:B------:R-:W-:Y:S01]  /*d300*/  ISETP.GT.AND P5, PT, R252, 0xff, PT ;  /* 0x000000fffc00780c */ /* 0x000fe20003fa4270 */
[----:B------:R-:W-:-:S02]  /*d310*/  IMAD.SHL.U32 R3, R3, 0x4, RZ ;  /* 0x0000000403037824 */ /* 0x000fc400078e00ff */
[----:B------:R1:W-:Y:S01]  /*d320*/  LDGSTS.E [R246+0x301f8], desc[UR22][R142.64], !P3 ;  /* 0x301f80008ef67fae */ /* 0x0003e2000d9a1016 */
[----:B------:R-:W-:Y:S02]  /*d330*/  SEL R0, R0, RZ, P5 ;  /* 0x000000ff00007207 */ /* 0x000fe40002800000 */
[----:B------:R-:W-:Y:S01]  /*d340*/  ISETP.NE.U32.AND P5, PT, R2, RZ, PT ;  /* 0x000000ff0200720c */ /* 0x000fe20003fa5070 */
[----:B------:R-:W2:Y:S01]  /*d350*/  LDL.64 R36, [R1+0x70] ;  /* 0x0000700001247983 */ /* 0x000ea20000100a00 */
[----:B------:R-:W-:Y:S01]  /*d360*/  LOP3.LUT R3, R3, 0xc07c, RZ, 0xc0, !PT ;  /* 0x0000c07c03037812 */ /* 0x000fe200078ec0ff */
[----:B------:R-:W2:Y:S02]  /*d370*/  LDC R2, c[0x0][0x3a0] ;  /* 0x0000e800ff027b82 */ /* 0x000ea40000000800 */
[----:B---3--:R3:W-:Y:S02]  /*d380*/  LDGSTS.E [R246+0x301fc], desc[UR22][R140.64], !P4 ;  /* 0x301fc0008cf67fae */ /* 0x0087e4000e1a1016 */
[----:B-1----:R-:W-:-:S02]  /*d390*/  VIADD R143, R3, UR9 ;  /* 0x00000009038f7c36 */ /* 0x002fc40008000000 */
[----:B------:R-:W3:Y:S04]  /*d3a0*/  LDL.64 R34, [R1+0x50] ;  /* 0x0000500001227983 */ /* 0x000ee80000100a00 */
[----:B------:R-:W0:Y:S04]  /*d3b0*/  LDGDEPBAR ;  /* 0x00000000000079af */ /* 0x000e280000000000 */
[----:B------:R-:W3:Y:S04]  /*d3c0*/  LDL.64 R32, [R1+0x240] ;  /* 0x0002400001207983 */ /* 0x000ee80000100a00 */
        /* <DEDUP_REMOVED lines=12> */
[----:B----4-:R-:W-:Y:S04]  /*d490*/  LDGSTS.E [R143], desc[UR22][R242.64], P5 ;  /* 0x00000000f28f7fae */ /* 0x010fe8000a9a1016 */
[----:B------:R-:W-:Y:S04]  /*d4a0*/  LDGSTS.E [R143+0x400], desc[UR22][R244.64], P5 ;  /* 0x00400000f48f7fae */ /* 0x000fe8000a9a1016 */
[----:B------:R-:W-:Y:S04]  /*d4b0*/  LDGSTS.E [R143+0x800], desc[UR22][R248.64], P5 ;  /* 0x00800000f88f7fae */ /* 0x000fe8000a9a1016 */
[----:B------:R-:W-:Y:S04]  /*d4c0*/  LDGSTS.E [R143+0xc00], desc[UR22][R250.64], P5 ;  /* 0x00c00000fa8f7fae */ /* 0x000fe8000a9a1016 */
[----:B------:R-:W4:Y:S04]  /*d4d0*/  LDL.64 R242, [R1+0x48] ;  /* 0x0000480001f27983 */ /* 0x000f280000100a00 */
[----:B------:R-:W4:Y:S04]  /*d4e0*/  LDL.64 R244, [R1+0x238] ;  /* 0x0002380001f47983 */ /* 0x000f280000100a00 */
[----:B------:R-:W4:Y:S04]  /*d4f0*/  LDL.64 R250, [R1+0x188] ;  /* 0x0001880001fa7983 */ /* 0x000f280000100a00 */
[----:B------:R-:W4:Y:S04]  /*d500*/  LDL.64 R248, [R1+0x210] ;  /* 0x0002100001f87983 */ /* 0x000f280000100a00 */
[----:B--2---:R-:W-:Y:S04]  /*d510*/  LDGSTS.E [R143+0x1000], desc[UR22][R4.64], P5 ;  /* 0x01000000048f7fae */ /* 0x004fe8000a9a1016 */
[----:B------:R-:W2:Y:S04]  /*d520*/  LDL.64 R4, [R1+0x88] ;  /* 0x0000880001047983 */ /* 0x000ea80000100a00 */
[----:B------:R-:W-:Y:S01]  /*d530*/  LDGSTS.E [R143+0x1400], desc[UR22][R6.64], P5 ;  /* 0x01400000068f7fae */ /* 0x000fe2000a9a1016 */
[----:B------:R-:W-:-:S03]  /*d540*/  ISETP.NE.U32.AND P0, PT, R0, RZ, PT ;  /* 0x000000ff0000720c */ /* 0x000fc60003f05070 */
[----:B------:R-:W2:Y:S01]  /*d550*/  LDL.64 R6, [R1+0x1e8] ;  /* 0x0001e80001067983 */ /* 0x000ea20000100a00 */
[----:B------:R-:W-:Y:S01]  /*d560*/  VIADD R0, R136, 0xffffff7f ;  /* 0xffffff7f88007836 */ /* 0x000fe20000000000 */
[----:B------:R-:W-:Y:S02]  /*d570*/  LOP3.LUT R136, R3, 0x10, RZ, 0x3c, !PT ;  /* 0x0000001003887812 */ /* 0x000fe400078e3cff */
[----:B------:R-:W-:Y:S04]  /*d580*/  LDGSTS.E [R143+0x1800], desc[UR22][R52.64], P5 ;  /* 0x01800000348f7fae */ /* 0x000fe8000a9a1016 */
[----:B------:R-:W-:Y:S01]  /*d590*/  LDGSTS.E [R143+0x1c00], desc[UR22][R50.64], P5 ;  /* 0x01c00000328f7fae */ /* 0x000fe2000a9a1016 */
[----:B------:R-:W-:-:S03]  /*d5a0*/  VIADD R136, R136, UR9 ;  /* 0x0000000988887c36 */ /* 0x000fc60008000000 */
[----:B------:R-:W-:Y:S04]  /*d5b0*/  LDGSTS.E [R143+0x2000], desc[UR22][R48.64], P5 ;  /* 0x02000000308f7fae */ /* 0x000fe8000a9a1016 */
[----:B------:R-:W-:Y:S04]  /*d5c0*/  LDGSTS.E [R143+0x2400], desc[UR22][R46.64], P5 ;  /* 0x024000002e8f7fae */ /* 0x000fe8000a9a1016 */
[----:B------:R-:W-:Y:S04]  /*d5d0*/  LDGSTS.E [R143+0x2800], desc[UR22][R44.64], P5 ;  /* 0x028000002c8f7fae */ /* 0x000fe8000a9a1016 */
[----:B------:R-:W-:Y:S04]  /*d5e0*/  LDGSTS.E [R143+0x2c00], desc[UR22][R42.64], P5 ;  /* 0x02c000002a8f7fae */ /* 0x000fe8000a9a1016 */
[----:B------:R-:W-:Y:S04]  /*d5f0*/  LDGSTS.E [R143+0x3000], desc[UR22][R40.64], P5 ;  /* 0x03000000288f7fae */ /* 0x000fe8000a9a1016 */
[----:B------:R-:W-:Y:S04]  /*d600*/  LDGSTS.E [R143+0x3400], desc[UR22][R38.64], P5 ;  /* 0x03400000268f7fae */ /* 0x000fe8000a9a1016 */
[----:B------:R-:W-:Y:S04]  /*d610*/  LDGSTS.E [R143+0x3800], desc[UR22][R36.64], P5 ;  /* 0x03800000248f7fae */ /* 0x000fe8000a9a1016 */
[----:B---3--:R-:W-:Y:S04]  /*d620*/  LDGSTS.E [R143+0x3c00], desc[UR22][R34.64], P5 ;  /* 0x03c00000228f7fae */ /* 0x008fe8000a9a1016 */
[----:B------:R-:W-:Y:S04]  /*d630*/  LDGSTS.E [R136+0x80], desc[UR22][R32.64], P5 ;  /* 0x0008000020887fae */ /* 0x000fe8000a9a1016 */
[----:B------:R-:W-:Y:S04]  /*d640*/  LDGSTS.E [R136+0x480], desc[UR22][R30.64], P5 ;  /* 0x004800001e887fae */ /* 0x000fe8000a9a1016 */
[----:B------:R-:W-:Y:S04]  /*d650*/  LDGSTS.E [R136+0x880], desc[UR22][R28.64], P5 ;  /* 0x008800001c887fae */ /* 0x000fe8000a9a1016 */
[----:B------:R-:W-:Y:S04]  /*d660*/  LDGSTS.E [R136+0xc80], desc[UR22][R26.64], P5 ;  /* 0x00c800001a887fae */ /* 0x000fe8000a9a1016 */
[----:B------:R-:W-:Y:S01]  /*d670*/  LDGSTS.E [R136+0x1080], desc[UR22][R24.64], P5 ;  /* 0x0108000018887fae */ /* 0x000fe2000a9a1016 */
[----:B------:R-:W-:Y:S01]  /*d680*/  ISETP.GE.U32.AND P6, PT, R0, 0x7fffff00, PT ;  /* 0x7fffff000000780c */ /* 0x000fe20003fc6070 */
[----:B------:R-:W-:-:S02]  /*d690*/  VIADD R0, R137, 0xffffff7e ;  /* 0xffffff7e89007836 */ /* 0x000fc40000000000 */
[----:B------:R-:W3:Y:S01]  /*d6a0*/  LDL.64 R52, [R1+0x180] ;  /* 0x0001800001347983 */ /* 0x000ee20000100a00 */
[----:B------:R-:W-:-:S03]  /*d6b0*/  LOP3.LUT R137, R3, 0x20, RZ, 0x3c, !PT ;  /* 0x0000002003897812 */ /* 0x000fc600078e3cff */
[----:B------:R-:W3:Y:S04]  /*d6c0*/  LDL.64 R50, [R1+0x160] ;  /* 0x0001600001327983 */ /* 0x000ee80000100a00 */
[----:B------:R-:W3:Y:S04]  /*d6d0*/  LDL.64 R48, [R1+0x140] ;  /* 0x0001400001307983 */ /* 0x000ee80000100a00 */
[----:B------:R-:W3:Y:S01]  /*d6e0*/  LDL.64 R46, [R1+0x120] ;  /* 0x00012000012e7983 */ /* 0x000ee20000100a00 */
[----:B------:R-:W-:-:S03]  /*d6f0*/  IADD3 R137, PT, PT, R137, UR9, RZ ;  /* 0x0000000989897c10 */ /* 0x000fc6000fffe0ff */
        /* <DEDUP_REMOVED lines=11> */
[----:B----4-:R-:W-:Y:S04]  /*d7b0*/  LDGSTS.E [R136+0x1480], desc[UR22][R250.64], P5 ;  /* 0x01480000fa887fae */ /* 0x010fe8000a9a1016 */
[----:B------:R-:W-:Y:S04]  /*d7c0*/  LDGSTS.E [R136+0x1880], desc[UR22][R22.64], P5 ;  /* 0x0188000016887fae */ /* 0x000fe8000a9a1016 */
[----:B------:R-:W-:Y:S04]  /*d7d0*/  LDGSTS.E [R136+0x1c80], desc[UR22][R20.64], P5 ;  /* 0x01c8000014887fae */ /* 0x000fe8000a9a1016 */
[----:B------:R-:W4:Y:S04]  /*d7e0*/  LDL.64 R250, [R1+0x1c0] ;  /* 0x0001c00001fa7983 */ /* 0x000f280000100a00 */
[----:B------:R-:W-:Y:S04]  /*d7f0*/  LDGSTS.E [R136+0x2080], desc[UR22][R18.64], P5 ;  /* 0x0208000012887fae */ /* 0x000fe8000a9a1016 */
[----:B------:R-:W-:Y:S04]  /*d800*/  LDGSTS.E [R136+0x2480], desc[UR22][R16.64], P5 ;  /* 0x0248000010887fae */ /* 0x000fe8000a9a1016 */
[----:B------:R-:W-:Y:S04]  /*d810*/  LDGSTS.E [R136+0x2880], desc[UR22][R14.64], P5 ;  /* 0x028800000e887fae */ /* 0x000fe8000a9a1016 */
[----:B------:R-:W-:Y:S04]  /*d820*/  LDGSTS.E [R136+0x2c80], desc[UR22][R12.64], P5 ;  /* 0x02c800000c887fae */ /* 0x000fe8000a9a1016 */
[----:B------:R-:W-:Y:S04]  /*d830*/  LDGSTS.E [R136+0x3080], desc[UR22][R10.64], P5 ;  /* 0x030800000a887fae */ /* 0x000fe8000a9a1016 */
[----:B--2---:R-:W-:Y:S04]  /*d840*/  LDGSTS.E [R136+0x3480], desc[UR22][R4.64], P5 ;  /* 0x0348000004887fae */ /* 0x004fe8000a9a1016 */
[----:B------:R-:W-:Y:S04]  /*d850*/  LDGSTS.E [R136+0x3880], desc[UR22][R8.64], P5 ;  /* 0x0388000008887fae */ /* 0x000fe8000a9a1016 */
[----:B------:R-:W-:Y:S04]  /*d860*/  LDGSTS.E [R136+0x3c80], desc[UR22][R242.64], P5 ;  /* 0x03c80000f2887fae */ /* 0x000fe8000a9a1016 */
[----:B------:R-:W2:Y:S04]  /*d870*/  LDL.64 R4, [R1+0x1a0] ;  /* 0x0001a00001047983 */ /* 0x000ea80000100a00 */
[----:B------:R-:W-:Y:S04]  /*d880*/  LDGSTS.E [R137+0x100], desc[UR22][R244.64], P5 ;  /* 0x00100000f4897fae */ /* 0x000fe8000a9a1016 */
[----:B------:R-:W-:Y:S04]  /*d890*/  LDGSTS.E [R137+0x500], desc[UR22][R248.64], P5 ;  /* 0x00500000f8897fae */ /* 0x000fe8000a9a1016 */
[----:B------:R-:W-:Y:S04]  /*d8a0*/  LDGSTS.E [R137+0x900], desc[UR22][R6.64], P5 ;  /* 0x0090000006897fae */ /* 0x000fe8000a9a1016 */
[----:B------:R-:W3:Y:S04]  /*d8b0*/  LDL.64 R22, [R1+0x178] ;  /* 0x0001780001167983 */ /* 0x000ee80000100a00 */
[----:B------:R-:W3:Y:S04]  /*d8c0*/  LDL.64 R20, [R1+0x158] ;  /* 0x0001580001147983 */ /* 0x000ee80000100a00 */
[----:B------:R-:W3:Y:S04]  /*d8d0*/  LDL.64 R6, [R1+0x198] ;  /* 0x0001980001067983 */ /* 0x000ee80000100a00 */
[----:B------:R-:W3:Y:S04]  /*d8e0*/  LDL.64 R18, [R1+0x138] ;  /* 0x0001380001127983 */ /* 0x000ee80000100a00 */
[----:B------:R-:W3:Y:S04]  /*d8f0*/  LDL.64 R16, [R1+0x118] ;  /* 0x0001180001107983 */ /* 0x000ee80000100a00 */
[----:B------:R-:W3:Y:S04]  /*d900*/  LDL.64 R14, [R1+0xf8] ;  /* 0x0000f800010e7983 */ /* 0x000ee80000100a00 */
[----:B------:R-:W3:Y:S04]  /*d910*/  LDL.64 R12, [R1+0xd8] ;  /* 0x0000d800010c7983 */ /* 0x000ee80000100a00 */
[----:B------:R-:W3:Y:S01]  /*d920*/  LDL.64 R10, [R1+0xb8] ;  /* 0x0000b800010a7983 */ /* 0x000ee20000100a00 */
[----:B------:R-:W-:Y:S01]  /*d930*/  ISETP.GE.U32.AND P3, PT, R0, 0x7ffffeff, PT ;  /* 0x7ffffeff0000780c */ /* 0x000fe20003f66070 */
[----:B------:R-:W-:Y:S01]  /*d940*/  VIADD R0, R138, 0xffffff7d ;  /* 0xffffff7d8a007836 */ /* 0x000fe20000000000 */
[----:B------:R-:W-:Y:S01]  /*d950*/  LOP3.LUT R138, R3, 0x30, RZ, 0x3c, !PT ;  /* 0x00000030038a7812 */ /* 0x000fe200078e3cff */
[----:B------:R-:W3:Y:S04]  /*d960*/  LDL.64 R8, [R1+0x78] ;  /* 0x0000780001087983 */ /* 0x000ee80000100a00 */
[----:B------:R-:W3:Y:S01]  /*d970*/  LDL.64 R242, [R1+0x58] ;  /* 0x0000580001f27983 */ /* 0x000ee20000100a00 */
[----:B------:R-:W-:-:S03]  /*d980*/  VIADD R138, R138, UR9 ;  /* 0x000000098a8a7c36 */ /* 0x000fc60008000000 */
[----:B------:R-:W3:Y:S04]  /*d990*/  LDL.64 R244, [R1+0x38] ;  /* 0x0000380001f47983 */ /* 0x000ee80000100a00 */
[----:B------:R-:W3:Y:S04]  /*d9a0*/  LDL.64 R248, [R1+0x228] ;  /* 0x0002280001f87983 */ /* 0x000ee80000100a00 */
[----:B----4-:R-:W-:Y:S04]  /*d9b0*/  LDGSTS.E [R137+0xd00], desc[UR22][R250.64], P5 ;  /* 0x00d00000fa897fae */ /* 0x010fe8000a9a1016 */
[----:B------:R-:W4:Y:S04]  /*d9c0*/  LDL.64 R250, [R1+0x98] ;  /* 0x0000980001fa7983 */ /* 0x000f280000100a00 */
[----:B--2---:R-:W-:Y:S04]  /*d9d0*/  LDGSTS.E [R137+0x1100], desc[UR22][R4.64], P5 ;  /* 0x0110000004897fae */ /* 0x004fe8000a9a1016 */
[----:B---3--:R-:W-:Y:S04]  /*d9e0*/  LDGSTS.E [R137+0x1500], desc[UR22][R52.64], P5 ;  /* 0x0150000034897fae */ /* 0x008fe8000a9a1016 */
[----:B------:R-:W-:Y:S04]  /*d9f0*/  LDGSTS.E [R137+0x1900], desc[UR22][R50.64], P5 ;  /* 0x0190000032897fae */ /* 0x000fe8000a9a1016 */
[----:B------:R-:W-:Y:S04]  /*da00*/  LDGSTS.E [R137+0x1d00], desc[UR22][R48.64], P5 ;  /* 0x01d0000030897fae */ /* 0x000fe8000a9a1016 */
[----:B------:R-:W-:Y:S04]  /*da10*/  LDGSTS.E [R137+0x2100], desc[UR22][R46.64], P5 ;  /* 0x021000002e897fae */ /* 0x000fe8000a9a1016 */
[----:B------:R-:W-:Y:S04]  /*da20*/  LDGSTS.E [R137+0x2500], desc[UR22][R44.64], P5 ;  /* 0x025000002c897fae */ /* 0x000fe8000a9a1016 */
[----:B------:R-:W-:Y:S04]  /*da30*/  LDGSTS.E [R137+0x2900], desc[UR22][R42.64], P5 ;  /* 0x029000002a897fae */ /* 0x000fe8000a9a1016 */
[----:B------:R-:W-:Y:S04]  /*da40*/  LDGSTS.E [R137+0x2d00], desc[UR22][R40.64], P5 ;  /* 0x02d0000028897fae */ /* 0x000fe8000a9a1016 */
[----:B------:R-:W-:Y:S04]  /*da50*/  LDGSTS.E [R137+0x3100], desc[UR22][R38.64], P5 ;  /* 0x0310000026897fae */ /* 0x000fe8000a9a1016 */
[----:B------:R-:W2:Y:S04]  /*da60*/  LDL.64 R4, [R1+0x200] ;  /* 0x0002000001047983 */ /* 0x000ea80000100a00 */
[----:B------:R-:W-:Y:S04]  /*da70*/  LDGSTS.E [R137+0x3500], desc[UR22][R36.64], P5 ;  /* 0x0350000024897fae */ /* 0x000fe8000a9a1016 */
        /* <DEDUP_REMOVED lines=9> */
[----:B------:R-:W3:Y:S04]  /*db10*/  LDL.64 R6, [R1+0x1d8] ;  /* 0x0001d80001067983 */ /* 0x000ee80000100a00 */
[----:B------:R-:W-:Y:S04]  /*db20*/  LDGSTS.E [R138+0x1d80], desc[UR22][R18.64], P5 ;  /* 0x01d80000128a7fae */ /* 0x000fe8000a9a1016 */
[----:B------:R-:W-:Y:S04]  /*db30*/  LDGSTS.E [R138+0x2180], desc[UR22][R16.64], P5 ;  /* 0x02180000108a7fae */ /* 0x000fe8000a9a1016 */
[----:B------:R-:W-:Y:S04]  /*db40*/  LDGSTS.E [R138+0x2580], desc[UR22][R14.64], P5 ;  /* 0x025800000e8a7fae */ /* 0x000fe8000a9a1016 */
[----:B------:R-:W-:Y:S04]  /*db50*/  LDGSTS.E [R138+0x2980], desc[UR22][R12.64], P5 ;  /* 0x029800000c8a7fae */ /* 0x000fe8000a9a1016 */
[----:B------:R-:W-:Y:S01]  /*db60*/  LDGSTS.E [R138+0x2d80], desc[UR22][R10.64], P5 ;  /* 0x02d800000a8a7fae */ /* 0x000fe2000a9a1016 */
[----:B------:R-:W-:-:S03]  /*db70*/  LOP3.LUT R139, R3, 0x40, RZ, 0x3c, !PT ;  /* 0x00000040038b7812 */ /* 0x000fc600078e3cff */
[----:B------:R-:W3:Y:S04]  /*db80*/  LDL.64 R52, [R1+0x258] ;  /* 0x0002580001347983 */ /* 0x000ee80000100a00 */
[----:B------:R-:W3:Y:S04]  /*db90*/  LDL.64 R50, [R1+0x260] ;  /* 0x0002600001327983 */ /* 0x000ee80000100a00 */
[----:B------:R-:W3:Y:S04]  /*dba0*/  LDL.64 R48, [R1+0x268] ;  /* 0x0002680001307983 */ /* 0x000ee80000100a00 */
[----:B------:R-:W3:Y:S04]  /*dbb0*/  LDL.64 R46, [R1+0x270] ;  /* 0x00027000012e7983 */ /* 0x000ee80000100a00 */
[----:B------:R-:W3:Y:S01]  /*dbc0*/  LDL.64 R44, [R1+0x278] ;  /* 0x00027800012c7983 */ /* 0x000ee20000100a00 */
[----:B------:R-:W-:-:S03]  /*dbd0*/  VIADD R139, R139, UR9 ;  /* 0x000000098b8b7c36 */ /* 0x000fc60008000000 */
        /* <DEDUP_REMOVED lines=22> */
[----:B------:R-:W-:Y:S01]  /*dd40*/  LDGSTS.E [R139+0x200], desc[UR22][R248.64], P5 ;  /* 0x00200000f88b7fae */ /* 0x000fe2000a9a1016 */
[----:B------:R-:W-:-:S03]  /*dd50*/  LOP3.LUT R140, R3, 0x50, RZ, 0x3c, !PT ;  /* 0x00000050038c7812 */ /* 0x000fc600078e3cff */
[----:B------:R-:W4:Y:S04]  /*dd60*/  LDL.64 R8, [R1+0x318] ;  /* 0x0003180001087983 */ /* 0x000f280000100a00 */
[----:B------:R-:W4:Y:S04]  /*dd70*/  LDL.64 R242, [R1+0x320] ;  /* 0x0003200001f27983 */ /* 0x000f280000100a00 */
[----:B------:R-:W4:Y:S04]  /*dd80*/  LDL.64 R244, [R1+0x328] ;  /* 0x0003280001f47983 */ /* 0x000f280000100a00 */
[----:B------:R-:W4:Y:S04]  /*dd90*/  LDL.64 R248, [R1+0x330] ;  /* 0x0003300001f87983 */ /* 0x000f280000100a00 */
[----:B--2---:R-:W-:Y:S04]  /*dda0*/  LDGSTS.E [R139+0x600], desc[UR22][R4.64], P5 ;  /* 0x00600000048b7fae */ /* 0x004fe8000a9a1016 */
[----:B------:R-:W2:Y:S04]  /*ddb0*/  LDL.64 R4, [R1+0x2d0] ;  /* 0x0002d00001047983 */ /* 0x000ea80000100a00 */
[----:B---3--:R-:W-:Y:S04]  /*ddc0*/  LDGSTS.E [R139+0xa00], desc[UR22][R6.64], P5 ;  /* 0x00a00000068b7fae */ /* 0x008fe8000a9a1016 */
[----:B------:R-:W3:Y:S01]  /*ddd0*/  LDL.64 R6, [R1+0x310] ;  /* 0x0003100001067983 */ /* 0x000ee20000100a00 */
[----:B------:R-:W-:-:S03]  /*dde0*/  VIADD R140, R140, UR9 ;  /* 0x000000098c8c7c36 */ /* 0x000fc60008000000 */
[----:B----4-:R-:W-:Y:S04]  /*ddf0*/  LDGSTS.E [R139+0xe00], desc[UR22][R250.64], P5 ;  /* 0x00e00000fa8b7fae */ /* 0x010fe8000a9a1016 */
        /* <DEDUP_REMOVED lines=24> */
[----:B------:R-:W4:Y:S04]  /*df80*/  LDL.64 R4, [R1+0x340] ;  /* 0x0003400001047983 */ /* 0x000f280000100a00 */
[----:B---3--:R-:W-:Y:S04]  /*df90*/  LDGSTS.E [R140+0x2e80], desc[UR22][R6.64], P5 ;  /* 0x02e80000068c7fae */ /* 0x008fe8000a9a1016 */
        /* <DEDUP_REMOVED lines=24> */
[----:B------:R-:W-:Y:S04]  /*e120*/  LDGSTS.E [R140+0x3280], desc[UR22][R8.64], P5 ;  /* 0x03280000088c7fae */ /* 0x000fe8000a9a1016 */
[----:B------:R-:W3:Y:S04]  /*e130*/  LDL.64 R10, [R1+0x3f8] ;  /* 0x0003f800010a7983 */ /* 0x000ee80000100a00 */
[----:B------:R-:W-:Y:S04]  /*e140*/  LDGSTS.E [R140+0x3680], desc[UR22][R242.64], P5 ;  /* 0x03680000f28c7fae */ /* 0x000fe8000a9a1016 */
[----:B------:R-:W3:Y:S04]  /*e150*/  LDL.64 R8, [R1+0x400] ;  /* 0x0004000001087983 */ /* 0x000ee80000100a00 */
[----:B------:R-:W-:Y:S04]  /*e160*/  LDGSTS.E [R140+0x3a80], desc[UR22][R244.64], P5 ;  /* 0x03a80000f48c7fae */ /* 0x000fe8000a9a1016 */
[----:B------:R-:W3:Y:S04]  /*e170*/  LDL.64 R242, [R1+0x408] ;  /* 0x0004080001f27983 */ /* 0x000ee80000100a00 */
[----:B------:R-:W-:Y:S04]  /*e180*/  LDGSTS.E [R140+0x3e80], desc[UR22][R248.64], P5 ;  /* 0x03e80000f88c7fae */ /* 0x000fe8000a9a1016 */
[----:B------:R-:W3:Y:S04]  /*e190*/  LDL.64 R244, [R1+0x410] ;  /* 0x0004100001f47983 */ /* 0x000ee80000100a00 */
[----:B------:R-:W3:Y:S04]  /*e1a0*/  LDL.64 R248, [R1+0x418] ;  /* 0x0004180001f87983 */ /* 0x000ee80000100a00 */
[----:B--2---:R-:W-:Y:S04]  /*e1b0*/  LDGSTS.E [R141+0x300], desc[UR22][R250.64], P5 ;  /* 0x00300000fa8d7fae */ /* 0x004fe8000a9a1016 */
[----:B----4-:R-:W-:Y:S04]  /*e1c0*/  LDGSTS.E [R141+0x700], desc[UR22][R4.64], P5 ;  /* 0x00700000048d7fae */ /* 0x010fe8000a9a1016 */
[----:B------:R-:W2:Y:S04]  /*e1d0*/  LDL.64 R250, [R1+0x420] ;  /* 0x0004200001fa7983 */ /* 0x000ea80000100a00 */
[----:B------:R-:W4:Y:S04]  /*e1e0*/  LDL.64 R4, [R1+0x430] ;  /* 0x0004300001047983 */ /* 0x000f280000100a00 */
[----:B---3--:R-:W-:Y:S01]  /*e1f0*/  LDGSTS.E [R141+0xb00], desc[UR22][R6.64], P5 ;  /* 0x00b00000068d7fae */ /* 0x008fe2000a9a1016 */
[----:B------:R-:W-:-:S03]  /*e200*/  LOP3.LUT R142, R3, 0x70, RZ, 0x3c, !PT ;  /* 0x00000070038e7812 */ /* 0x000fc600078e3cff */
[----:B------:R-:W-:Y:S04]  /*e210*/  LDGSTS.E [R141+0xf00], desc[UR22][R52.64], P5 ;  /* 0x00f00000348d7fae */ /* 0x000fe8000a9a1016 */
[----:B------:R-:W-:Y:S04]  /*e220*/  LDGSTS.E [R141+0x1300], desc[UR22][R50.64], P5 ;  /* 0x01300000328d7fae */ /* 0x000fe8000a9a1016 */
[----:B------:R-:W3:Y:S04]  /*e230*/  LDL.64 R6, [R1+0x450] ;  /* 0x0004500001067983 */ /* 0x000ee80000100a00 */
[----:B------:R-:W3:Y:S04]  /*e240*/  LDL.LU.64 R52, [R1+0xcc8] ;  /* 0x000cc80001347983 */ /* 0x000ee80000300a00 */
[----:B------:R-:W3:Y:S04]  /*e250*/  LDL.LU.64 R50, [R1+0xcc0] ;  /* 0x000cc00001327983 */ /* 0x000ee80000300a00 */
[----:B------:R-:W-:Y:S04]  /*e260*/  LDGSTS.E [R141+0x1700], desc[UR22][R48.64], P5 ;  /* 0x01700000308d7fae */ /* 0x000fe8000a9a1016 */
[----:B------:R-:W-:Y:S04]  /*e270*/  LDGSTS.E [R141+0x1b00], desc[UR22][R46.64], P5 ;  /* 0x01b000002e8d7fae */ /* 0x000fe8000a9a1016 */
[----:B------:R-:W-:Y:S04]  /*e280*/  LDGSTS.E [R141+0x1f00], desc[UR22][R44.64], P5 ;  /* 0x01f000002c8d7fae */ /* 0x000fe8000a9a1016 */
[----:B------:R-:W3:Y:S04]  /*e290*/  LDL.LU.64 R48, [R1+0xcb8] ;  /* 0x000cb80001307983 */ /* 0x000ee80000300a00 */
[----:B------:R-:W3:Y:S01]  /*e2a0*/  LDL.LU.64 R46, [R1+0xcb0] ;  /* 0x000cb000012e7983 */ /* 0x000ee20000300a00 */
[----:B------:R-:W-:-:S03]  /*e2b0*/  VIADD R142, R142, UR9 ;  /* 0x000000098e8e7c36 */ /* 0x000fc60008000000 */
[----:B------:R-:W3:Y:S04]  /*e2c0*/  LDL.LU.64 R44, [R1+0xca8] ;  /* 0x000ca800012c7983 */ /* 0x000ee80000300a00 */
[----:B------:R-:W-:Y:S04]  /*e2d0*/  LDGSTS.E [R141+0x2300], desc[UR22][R42.64], P5 ;  /* 0x023000002a8d7fae */ /* 0x000fe8000a9a1016 */
[----:B------:R-:W-:Y:S04]  /*e2e0*/  LDGSTS.E [R141+0x2700], desc[UR22][R40.64], P5 ;  /* 0x02700000288d7fae */ /* 0x000fe8000a9a1016 */
[----:B------:R-:W-:Y:S04]  /*e2f0*/  LDGSTS.E [R141+0x2b00], desc[UR22][R38.64], P5 ;  /* 0x02b00000268d7fae */ /* 0x000fe8000a9a1016 */
[----:B------:R-:W3:Y:S04]  /*e300*/  LDL.LU.64 R42, [R1+0xca0] ;  /* 0x000ca000012a7983 */ /* 0x000ee80000300a00 */
[----:B------:R-:W3:Y:S04]  /*e310*/  LDL.LU.64 R40, [R1+0xc98] ;  /* 0x000c980001287983 */ /* 0x000ee80000300a00 */
        /* <DEDUP_REMOVED lines=37> */
[----:B--2---:R-:W-:Y:S04]  /*e570*/  LDGSTS.E [R142+0x3780], desc[UR22][R250.64], P5 ;  /* 0x03780000fa8e7fae */ /* 0x004fe8000a9a1016 */
[----:B----4-:R-:W-:Y:S04]  /*e580*/  LDGSTS.E [R142+0x3b80], desc[UR22][R4.64], P5 ;  /* 0x03b80000048e7fae */ /* 0x010fe8000a9a1016 */
[----:B------:R-:W2:Y:S04]  /*e590*/  LDL.LU.64 R250, [R1+0xbf8] ;  /* 0x000bf80001fa7983 */ /* 0x000ea80000300a00 */
[----:B------:R-:W4:Y:S04]  /*e5a0*/  LDL.LU.64 R4, [R1+0xbf0] ;  /* 0x000bf00001047983 */ /* 0x000f280000300a00 */
[----:B---3--:R1:W-:Y:S04]  /*e5b0*/  LDGSTS.E [R142+0x3f80], desc[UR22][R6.64], P5 ;  /* 0x03f80000068e7fae */ /* 0x0083e8000a9a1016 */
[----:B------:R-:W0:Y:S04]  /*e5c0*/  LDGDEPBAR ;  /* 0x00000000000079af */ /* 0x000e280000000000 */
[----:B------:R-:W3:Y:S01]  /*e5d0*/  LDL.LU.64 R6, [R1+0xbe8] ;  /* 0x000be80001067983 */ /* 0x000ee20000300a00 */
[----:B------:R-:W-:Y:S01]  /*e5e0*/  BAR.SYNC.DEFER_BLOCKING 0x0 ;  /* 0x0000000000007b1d */ /* 0x000fe20000010000 */
[----:B------:R-:W-:Y:S01]  /*e5f0*/  ISETP.GE.U32.AND P4, PT, R0, 0x7ffffefe, PT ;  /* 0x7ffffefe0000780c */ /* 0x000fe20003f86070 */
[----:B------:R-:W-:-:S06]  /*e600*/  VIADD R0, R2, 0xffffff7c ;  /* 0xffffff7c02007836 */ /* 0x000fcc0000000000 */
[----:B------:R-:W1:Y:S01]  /*e610*/  LDC R2, c[0x0][0x3a0] ;  /* 0x0000e800ff027b82 */ /* 0x000e620000000800 */
[----:B---3--:R-:W-:-:S07]  /*e620*/  IMAD.SHL.U32 R247, R6, 0x80, RZ ;  /* 0x0000008006f77824 */ /* 0x008fce00078e00ff */
[----:B-1----:R-:W1:Y:S01]  /*e630*/  LDC R6, c[0x0][0x3a0] ;  /* 0x0000e800ff067b82 */ /* 0x002e620000000800 */
[----:B----4-:R-:W-:-:S05]  /*e640*/  IMAD.WIDE R4, R247, 0x4, R4 ;  /* 0x00000004f7047825 */ /* 0x010fca00078e0204 */
[----:B------:R-:W-:Y:S04]  /*e650*/  STL.64 [R1+0x978], R4 ;  /* 0x0009780401007387 */ /* 0x000fe80000100a00 */
[----:B------:R3:W-:Y:S04]  /*e660*/  STL.64 [R1+0xc70], R238 ;  /* 0x000c70ee01007387 */ /* 0x0007e80000100a00 */
[----:B------:R-:W-:Y:S01]  /*e670*/  @!PT LDS RZ, [RZ] ;  /* 0x00000000fffff984 */ /* 0x000fe20000000800 */
[----:B------:R-:W-:Y:S01]  /*e680*/  @!PT LDS RZ, [RZ] ;  /* 0x00000000fffff984 */ /* 0x000fe20000000800 */
[----:B------:R-:W-:Y:S01]  /*e690*/  @!PT LDS RZ, [RZ] ;  /* 0x00000000fffff984 */ /* 0x000fe20000000800 */
[----:B------:R4:W-:Y:S04]  /*e6a0*/  LDGSTS.E [R246+0x40000], desc[UR22][R4.64], !P6 ;  /* 0x4000000004f67fae */ /* 0x0009e8000f1a1016 */
[----:B---3--:R-:W3:Y:S04]  /*e6b0*/  LDL.LU.64 R238, [R1+0x30] ;  /* 0x0000300001ee7983 */ /* 0x008ee80000300a00 */
[----:B------:R2:W-:Y:S01]  /*e6c0*/  STL.64 [R1+0xc68], R240 ;  /* 0x000c68f001007387 */ /* 0x0005e20000100a00 */
[----:B----4-:R-:W4:Y:S01]  /*e6d0*/  LDC R5, c[0x0][0x3a0] ;  /* 0x0000e800ff057b82 */ /* 0x010f220000000800 */
[----:B------:R-:W-:-:S07]  /*e6e0*/  ISETP.GE.U32.AND P5, PT, R0, 0x7ffffefd, PT ;  /* 0x7ffffefd0000780c */ /* 0x000fce0003fa6070 */
[----:B------:R-:W1:Y:S01]  /*e6f0*/  LDC R4, c[0x0][0x3a0] ;  /* 0x0000e800ff047b82 */ /* 0x000e620000000800 */
[----:B--2---:R-:W2:Y:S04]  /*e700*/  LDL.LU.64 R240, [R1+0x28] ;  /* 0x0000280001f07983 */ /* 0x004ea80000300a00 */
[----:B------:R4:W-:Y:S04]  /*e710*/  STL.64 [R1+0xc60], R142 ;  /* 0x000c608e01007387 */ /* 0x0009e80000100a00 */
[----:B----4-:R-:W4:Y:S04]  /*e720*/  LDL.LU.64 R142, [R1+0x20] ;  /* 0x00002000018e7983 */ /* 0x010f280000300a00 */
[----:B------:R-:W-:Y:S04]  /*e730*/  STL.64 [R1+0xc00], R136 ;  /* 0x000c008801007387 */ /* 0x000fe80000100a00 */
[----:B------:R1:W-:Y:S04]  /*e740*/  STL.64 [R1+0xbf8], R138 ;  /* 0x000bf88a01007387 */ /* 0x0003e80000100a00 */
[----:B-1----:R-:W4:Y:S04]  /*e750*/  LDL.LU.64 R138, [R1+0x8] ;  /* 0x00000800018a7983 */ /* 0x002f280000300a00 */
[----:B------:R1:W-:Y:S04]  /*e760*/  STL.64 [R1+0xbf0], R140 ;  /* 0x000bf08c01007387 */ /* 0x0003e80000100a00 */
[----:B-1----:R-:W4:Y:S04]  /*e770*/  LDL.LU.64 R140, [R1+0x10] ;  /* 0x00001000018c7983 */ /* 0x002f280000300a00 */
[----:B------:R1:W-:Y:S04]  /*e780*/  STL.64 [R1+0xbe8], R132 ;  /* 0x000be88401007387 */ /* 0x0003e80000100a00 */
[----:B-1----:R-:W4:Y:S04]  /*e790*/  LDL.LU.64 R132, [R1+0x18] ;  /* 0x0000180001847983 */ /* 0x002f280000300a00 */
[----:B------:R-:W4:Y:S01]  /*e7a0*/  LDL.LU.64 R136, [R1] ;  /* 0x0000000001887983 */ /* 0x000f220000300a00 */
[----:B------:R-:W-:-:S02]  /*e7b0*/  VIADD R0, R2, 0xffffff7b ;  /* 0xffffff7b02007836 */ /* 0x000fc40000000000 */
[----:B------:R-:W1:Y:S03]  /*e7c0*/  LDC R2, c[0x0][0x3a0] ;  /* 0x0000e800ff027b82 */ /* 0x000e660000000800 */
[----:B------:R-:W-:Y:S01]  /*e7d0*/  ISETP.GE.U32.AND P6, PT, R0, 0x7ffffefc, PT ;  /* 0x7ffffefc0000780c */ /* 0x000fe20003fc6070 */
[----:B------:R-:W-:-:S04]  /*e7e0*/  VIADD R0, R5, 0xffffff7a ;  /* 0xffffff7a05007836 */ /* 0x000fc80000000000 */
[----:B------:R-:W1:Y:S01]  /*e7f0*/  LDC R5, c[0x0][0x3a0] ;  /* 0x0000e800ff057b82 */ /* 0x000e620000000800 */
[----:B------:R-:W-:-:S04]  /*e800*/  IMAD.WIDE R8, R247, 0x4, R8 ;  /* 0x00000004f7087825 */ /* 0x000fc800078e0208 */
[----:B---3--:R-:W-:-:S05]  /*e810*/  IMAD.WIDE R238, R247, 0x4, R238 ;  /* 0x00000004f7ee7825 */ /* 0x008fca00078e02ee */
[----:B------:R-:W-:Y:S01]  /*e820*/  LDGSTS.E [R246+0x40004], desc[UR22][R238.64], !P3 ;  /* 0x40004000eef67fae */ /* 0x000fe2000d9a1016 */
[----:B------:R-:W-:Y:S01]  /*e830*/  ISETP.GE.U32.AND P3, PT, R0, 0x7ffffefb, PT ;  /* 0x7ffffefb0000780c */ /* 0x000fe20003f66070 */
[----:B------:R-:W-:Y:S02]  /*e840*/  VIADD R0, R6, 0xffffff79 ;  /* 0xffffff7906007836 */ /* 0x000fe40000000000 */
[----:B--2---:R-:W-:Y:S01]  /*e850*/  IMAD.WIDE R240, R247, 0x4, R240 ;  /* 0x00000004f7f07825 */ /* 0x004fe200078e02f0 */
[----:B------:R2:W-:Y:S01]  /*e860*/  STL.64 [R1+0x970], R238 ;  /* 0x000970ee01007387 */ /* 0x0005e20000100a00 */
[----:B------:R-:W3:Y:S03]  /*e870*/  LDC R6, c[0x0][0x3a0] ;  /* 0x0000e800ff067b82 */ /* 0x000ee60000000800 */
[----:B------:R-:W-:Y:S01]  /*e880*/  LDGSTS.E [R246+0x40008], desc[UR22][R240.64], !P4 ;  /* 0x40008000f0f67fae */ /* 0x000fe2000e1a1016 */
[----:B------:R-:W-:Y:S01]  /*e890*/  ISETP.GE.U32.AND P4, PT, R0, 0x7ffffefa, PT ;  /* 0x7ffffefa0000780c */ /* 0x000fe20003f86070 */
[----:B------:R-:W-:-:S03]  /*e8a0*/  VIADD R0, R4, 0xffffff78 ;  /* 0xffffff7804007836 */ /* 0x000fc60000000000 */
[----:B------:R-:W3:Y:S01]  /*e8b0*/  LDC R4, c[0x0][0x3a0] ;  /* 0x0000e800ff047b82 */ /* 0x000ee20000000800 */
[----:B--2---:R-:W2:Y:S01]  /*e8c0*/  LDL.LU.64 R238, [R1+0xc70] ;  /* 0x000c700001ee7983 */ /* 0x004ea20000300a00 */
[----:B----4-:R-:W-:-:S05]  /*e8d0*/  IMAD.WIDE R142, R247, 0x4, R142 ;  /* 0x00000004f78e7825 */ /* 0x010fca00078e028e */
[----:B------:R-:W-:Y:S01]  /*e8e0*/  LDGSTS.E [R246+0x4000c], desc[UR22][R142.64], !P5 ;  /* 0x4000c0008ef67fae */ /* 0x000fe2000e9a1016 */
[----:B------:R-:W-:Y:S02]  /*e8f0*/  ISETP.GE.U32.AND P5, PT, R0, 0x7ffffef9, PT ;  /* 0x7ffffef90000780c */ /* 0x000fe40003fa6070 */
[----:B-1----:R-:W-:Y:S02]  /*e900*/  IADD3 R0, PT, PT, R2, -0x89, RZ ;  /* 0xffffff7702007810 */ /* 0x002fe40007ffe0ff */
[----:B------:R-:W1:Y:S01]  /*e910*/  LDC R2, c[0x0][0x3a0] ;  /* 0x0000e800ff027b82 */ /* 0x000e620000000800 */
[----:B------:R4:W-:Y:S04]  /*e920*/  STL.64 [R1+0x968], R240 ;  /* 0x000968f001007387 */ /* 0x0009e80000100a00 */
[----:B----4-:R-:W4:Y:S04]  /*e930*/  LDL.LU.64 R240, [R1+0xc68] ;  /* 0x000c680001f07983 */ /* 0x010f280000300a00 */
[----:B------:R3:W-:Y:S04]  /*e940*/  STL.64 [R1+0x960], R142 ;  /* 0x0009608e01007387 */ /* 0x0007e80000100a00 */
[----:B---3--:R-:W3:Y:S01]  /*e950*/  LDL.LU.64 R142, [R1+0xc60] ;  /* 0x000c6000018e7983 */ /* 0x008ee20000300a00 */
[----:B------:R-:W-:-:S05]  /*e960*/  IMAD.WIDE R132, R247, 0x4, R132 ;  /* 0x00000004f7847825 */ /* 0x000fca00078e0284 */
[----:B------:R1:W-:Y:S04]  /*e970*/  STL.64 [R1+0x958], R132 ;  /* 0x0009588401007387 */ /* 0x0003e80000100a00 */
[----:B------:R1:W-:Y:S01]  /*e980*/  LDGSTS.E [R246+0x40010], desc[UR22][R132.64], !P6 ;  /* 0x4001000084f67fae */ /* 0x0003e2000f1a1016 */
[----:B------:R-:W-:Y:S01]  /*e990*/  ISETP.GE.U32.AND P6, PT, R0, 0x7ffffef8, PT ;  /* 0x7ffffef80000780c */ /* 0x000fe20003fc6070 */
[----:B------:R-:W-:Y:S02]  /*e9a0*/  VIADD R0, R5, 0xffffff76 ;  /* 0xffffff7605007836 */ /* 0x000fe40000000000 */
[----:B------:R-:W1:Y:S02]  /*e9b0*/  LDC R5, c[0x0][0x3a0] ;  /* 0x0000e800ff057b82 */ /* 0x000e640000000800 */
[----:B-1----:R-:W-:-:S05]  /*e9c0*/  IMAD.WIDE R132, R247, 0x4, R140 ;  /* 0x00000004f7847825 */ /* 0x002fca00078e028c */
[----:B------:R1:W-:Y:S01]  /*e9d0*/  LDGSTS.E [R246+0x40014], desc[UR22][R132.64], !P3 ;  /* 0x4001400084f67fae */ /* 0x0003e2000d9a1016 */
[----:B------:R-:W-:Y:S01]  /*e9e0*/  ISETP.GE.U32.AND P3, PT, R0, 0x7ffffef7, PT ;  /* 0x7ffffef70000780c */ /* 0x000fe20003f66070 */
[----:B------:R-:W-:Y:S02]  /*e9f0*/  VIADD R0, R4, 0xffffff75 ;  /* 0xffffff7504007836 */ /* 0x000fe40000000000 */
[----:B------:R1:W-:Y:S01]  /*ea00*/  STL.64 [R1+0x950], R132 ;  /* 0x0009508401007387 */ /* 0x0003e20000100a00 */
[----:B------:R-:W1:Y:S02]  /*ea10*/  LDC R4, c[0x0][0x3a0] ;  /* 0x0000e800ff047b82 */ /* 0x000e640000000800 */
[----:B-1----:R-:W-:-:S05]  /*ea20*/  IMAD.WIDE R132, R247, 0x4, R138 ;  /* 0x00000004f7847825 */ /* 0x002fca00078e028a */
[----:B------:R1:W-:Y:S01]  /*ea30*/  LDGSTS.E [R246+0x40018], desc[UR22][R132.64], !P4 ;  /* 0x4001800084f67fae */ /* 0x0003e2000e1a1016 */
[----:B------:R-:W-:Y:S01]  /*ea40*/  ISETP.GE.U32.AND P4, PT, R0, 0x7ffffef6, PT ;  /* 0x7ffffef60000780c */ /* 0x000fe20003f86070 */
[----:B------:R-:W-:Y:S02]  /*ea50*/  VIADD R0, R2, 0xffffff74 ;  /* 0xffffff7402007836 */ /* 0x000fe40000000000 */
[----:B------:R-:W1:Y:S01]  /*ea60*/  LDC R2, c[0x0][0x3a0] ;  /* 0x0000e800ff027b82 */ /* 0x000e620000000800 */
[----:B------:R1:W-:Y:S02]  /*ea70*/  STL.64 [R1+0x948], R132 ;  /* 0x0009488401007387 */ /* 0x0003e40000100a00 */
[----:B-1----:R-:W-:-:S05]  /*ea80*/  IMAD.WIDE R132, R247, 0x4, R136 ;  /* 0x00000004f7847825 */ /* 0x002fca00078e0288 */
        /* <DEDUP_REMOVED lines=24> */
[----:B------:R-:W-:Y:S01]  /*ec10*/  LDGSTS.E [R246+0x4002c], desc[UR22][R132.64], !P5 ;  /* 0x4002c00084f67fae */ /* 0x000fe2000e9a1016 */
[----:B------:R-:W-:Y:S01]  /*ec20*/  ISETP.GE.U32.AND P5, PT, R0, 0x7ffffef1, PT ;  /* 0x7ffffef10000780c */ /* 0x000fe20003fa6070 */
[----:B------:R-:W-:Y:S02]  /*ec30*/  VIADD R0, R4, 0xffffff6f ;  /* 0xffffff6f04007836 */ /* 0x000fe40000000000 */
[----:B------:R-:W1:Y:S01]  /*ec40*/  LDC R4, c[0x0][0x3a0] ;  /* 0x0000e800ff047b82 */ /* 0x000e620000000800 */
[----:B------:R1:W-:Y:S02]  /*ec50*/  LDGSTS.E [R246+0x40030], desc[UR22][R8.64], !P6 ;  /* 0x4003000008f67fae */ /* 0x0003e4000f1a1016 */
[----:B------:R-:W-:Y:S01]  /*ec60*/  ISETP.GE.U32.AND P6, PT, R0, 0x7ffffef0, PT ;  /* 0x7ffffef00000780c */ /* 0x000fe20003fc6070 */
[----:B------:R-:W-:Y:S01]  /*ec70*/  VIADD R0, R2, 0xffffff6e ;  /* 0xffffff6e02007836 */ /* 0x000fe20000000000 */
[----:B------:R-:W-:Y:S03]  /*ec80*/  STL.64 [R1+0x920], R132 ;  /* 0x0009208401007387 */ /* 0x000fe60000100a00 */
[----:B------:R-:W1:Y:S01]  /*ec90*/  LDC R2, c[0x0][0x3a0] ;  /* 0x0000e800ff027b82 */ /* 0x000e620000000800 */
[----:B------:R1:W-:Y:S02]  /*eca0*/  STL.64 [R1+0x918], R8 ;  /* 0x0009180801007387 */ /* 0x0003e40000100a00 */
[----:B-1----:R-:W-:-:S05]  /*ecb0*/  IMAD.WIDE R8, R247, 0x4, R10 ;  /* 0x00000004f7087825 */ /* 0x002fca00078e020a */
[----:B------:R1:W-:Y:S04]  /*ecc0*/  STL.64 [R1+0x910], R8 ;  /* 0x0009100801007387 */ /* 0x0003e80000100a00 */
[----:B------:R1:W-:Y:S01]  /*ecd0*/  LDGSTS.E [R246+0x40034], desc[UR22][R8.64], !P3 ;  /* 0x4003400008f67fae */ /* 0x0003e2000d9a1016 */
[----:B------:R-:W-:Y:S01]  /*ece0*/  ISETP.GE.U32.AND P3, PT, R0, 0x7ffffeef, PT ;  /* 0x7ffffeef0000780c */ /* 0x000fe20003f66070 */
[----:B------:R-:W-:Y:S02]  /*ecf0*/  VIADD R0, R5, 0xffffff6d ;  /* 0xffffff6d05007836 */ /* 0x000fe40000000000 */
[----:B------:R-:W2:Y:S01]  /*ed00*/  LDC R5, c[0x0][0x3a0] ;  /* 0x0000e800ff057b82 */ /* 0x000ea20000000800 */
[----:B-1----:R-:W-:-:S05]  /*ed10*/  IMAD.WIDE R8, R247, 0x4, R12 ;  /* 0x00000004f7087825 */ /* 0x002fca00078e020c */
[----:B------:R1:W-:Y:S01]  /*ed20*/  LDGSTS.E [R246+0x40038], desc[UR22][R8.64], !P4 ;  /* 0x4003800008f67fae */ /* 0x0003e2000e1a1016 */
[----:B------:R-:W-:Y:S01]  /*ed30*/  ISETP.GE.U32.AND P4, PT, R0, 0x7ffffeee, PT ;  /* 0x7ffffeee0000780c */ /* 0x000fe20003f86070 */
[----:B------:R-:W-:Y:S02]  /*ed40*/  VIADD R0, R4, 0xffffff6c ;  /* 0xffffff6c04007836 */ /* 0x000fe40000000000 */
[----:B------:R1:W-:Y:S01]  /*ed50*/  STL.64 [R1+0x908], R8 ;  /* 0x0009080801007387 */ /* 0x0003e20000100a00 */
[----:B------:R-:W4:Y:S01]  /*ed60*/  LDC R4, c[0x0][0x3a0] ;  /* 0x0000e800ff047b82 */ /* 0x000f220000000800 */
[----:B-1----:R-:W-:-:S05]  /*ed70*/  IMAD.WIDE R8, R247, 0x4, R14 ;  /* 0x00000004f7087825 */ /* 0x002fca00078e020e */
[----:B------:R1:W-:Y:S01]  /*ed80*/  LDGSTS.E [R246+0x4003c], desc[UR22][R8.64], !P5 ;  /* 0x4003c00008f67fae */ /* 0x0003e2000e9a1016 */
[----:B------:R-:W-:Y:S02]  /*ed90*/  ISETP.GE.U32.AND P5, PT, R0, 0x7ffffeed, PT ;  /* 0x7ffffeed0000780c */ /* 0x000fe40003fa6070 */
[----:B------:R-:W-:Y:S02]  /*eda0*/  IADD3 R0, PT, PT, R2, -0x95, RZ ;  /* 0xffffff6b02007810 */ /* 0x000fe40007ffe0ff */
[----:B------:R-:W3:Y:S01]  /*edb0*/  LDC R2, c[0x0][0x3a0] ;  /* 0x0000e800ff027b82 */ /* 0x000ee20000000800 */
[----:B------:R1:W-:Y:S02]  /*edc0*/  STL.64 [R1+0x900], R8 ;  /* 0x0009000801007387 */ /* 0x0003e40000100a00 */
[----:B-1----:R-:W-:-:S05]  /*edd0*/  IMAD.WIDE R8, R247, 0x4, R16 ;  /* 0x00000004f7087825 */ /* 0x002fca00078e0210 */
[----:B------:R1:W-:Y:S04]  /*ede0*/  STL.64 [R1+0x8f8], R8 ;  /* 0x0008f80801007387 */ /* 0x0003e80000100a00 */
[----:B------:R1:W-:Y:S01]  /*edf0*/  LDGSTS.E [R246+0x40040], desc[UR22][R8.64], !P6 ;  /* 0x4004000008f67fae */ /* 0x0003e2000f1a1016 */
[----:B------:R-:W-:Y:S01]  /*ee00*/  ISETP.GE.U32.AND P6, PT, R0, 0x7ffffeec, PT ;  /* 0x7ffffeec0000780c */ /* 0x000fe20003fc6070 */
[----:B--2---:R-:W-:Y:S02]  /*ee10*/  VIADD R0, R5, 0xffffff6a ;  /* 0xffffff6a05007836 */ /* 0x004fe40000000000 */
[----:B------:R-:W2:Y:S01]  /*ee20*/  LDC R5, c[0x0][0x3a0] ;  /* 0x0000e800ff057b82 */ /* 0x000ea20000000800 */
[----:B-1----:R-:W-:-:S05]  /*ee30*/  IMAD.WIDE R8, R247, 0x4, R18 ;  /* 0x00000004f7087825 */ /* 0x002fca00078e0212 */
[----:B------:R1:W-:Y:S01]  /*ee40*/  LDGSTS.E [R246+0x40044], desc[UR22][R8.64], !P3 ;  /* 0x4004400008f67fae */ /* 0x0003e2000d9a1016 */
[----:B------:R-:W-:Y:S01]  /*ee50*/  ISETP.GE.U32.AND P3, PT, R0, 0x7ffffeeb, PT ;  /* 0x7ffffeeb0000780c */ /* 0x000fe20003f66070 */
[----:B----4-:R-:W-:Y:S02]  /*ee60*/  VIADD R0, R4, 0xffffff69 ;  /* 0xffffff6904007836 */ /* 0x010fe40000000000 */
[----:B------:R1:W-:Y:S01]  /*ee70*/  STL.64 [R1+0x8f0], R8 ;  /* 0x0008f00801007387 */ /* 0x0003e20000100a00 */
[----:B------:R-:W4:Y:S01]  /*ee80*/  LDC R4, c[0x0][0x3a0] ;  /* 0x0000e800ff047b82 */ /* 0x000f220000000800 */
[----:B-1----:R-:W-:-:S05]  /*ee90*/  IMAD.WIDE R8, R247, 0x4, R20 ;  /* 0x00000004f7087825 */ /* 0x002fca00078e0214 */
[----:B------:R1:W-:Y:S01]  /*eea0*/  LDGSTS.E [R246+0x40048], desc[UR22][R8.64], !P4 ;  /* 0x4004800008f67fae */ /* 0x0003e2000e1a1016 */
[----:B------:R-:W-:Y:S01]  /*eeb0*/  ISETP.GE.U32.AND P4, PT, R0, 0x7ffffeea, PT ;  /* 0x7ffffeea0000780c */ /* 0x000fe20003f86070 */
[----:B---3--:R-:W-:Y:S02]  /*eec0*/  VIADD R0, R2, 0xffffff68 ;  /* 0xffffff6802007836 */ /* 0x008fe40000000000 */
        /* <DEDUP_REMOVED lines=52> */
[----:B------:R-:W-:Y:S02]  /*f210*/  ISETP.GE.U32.AND P5, PT, R0, 0x7ffffee1, PT ;  /* 0x7ffffee10000780c */ /* 0x000fe40003fa6070 */
[----:B---3--:R-:W-:Y:S02]  /*f220*/  IADD3 R0, PT, PT, R2, -0xa1, RZ ;  /* 0xffffff5f02007810 */ /* 0x008fe40007ffe0ff */
        /* <DEDUP_REMOVED lines=468> */
[----:B------:R1:W-:Y:S01]  /*10f70*/  STL.64 [R1+0x630], R8 ;  /* 0x0006300801007387 */ /* 0x0003e20000100a00 */
[----:B------:R-:W3:Y:S01]  /*10f80*/  LDC R2, c[0x0][0x3a0] ;  /* 0x0000e800ff027b82 */ /* 0x000ee20000000800 */
[----:B-1----:R-:W-:-:S05]  /*10f90*/  IMAD.WIDE R8, R247, 0x4, R206 ;  /* 0x00000004f7087825 */ /* 0x002fca00078e02ce */
[----:B------:R1:W-:Y:S04]  /*10fa0*/  STL.64 [R1+0x628], R8 ;  /* 0x0006280801007387 */ /* 0x0003e80000100a00 */
[----:B------:R1:W-:Y:S01]  /*10fb0*/  LDGSTS.E [R246+0x401a8], desc[UR22][R8.64], !P4 ;  /* 0x401a800008f67fae */ /* 0x0003e2000e1a1016 */
[----:B------:R-:W-:Y:S01]  /*10fc0*/  ISETP.GE.U32.AND P4, PT, R0, 0x7ffffe92, PT ;  /* 0x7ffffe920000780c */ /* 0x000fe20003f86070 */
[----:B--2---:R-:W-:Y:S02]  /*10fd0*/  VIADD R0, R5, 0xffffff10 ;  /* 0xffffff1005007836 */ /* 0x004fe40000000000 */
[----:B------:R-:W2:Y:S01]  /*10fe0*/  LDC R5, c[0x0][0x3a0] ;  /* 0x0000e800ff057b82 */ /* 0x000ea20000000800 */
[----:B-1----:R-:W-:-:S05]  /*10ff0*/  IMAD.WIDE R8, R247, 0x4, R208 ;  /* 0x00000004f7087825 */ /* 0x002fca00078e02d0 */
[----:B------:R1:W-:Y:S04]  /*11000*/  STL.64 [R1+0x620], R8 ;  /* 0x0006200801007387 */ /* 0x0003e80000100a00 */
[----:B------:R1:W-:Y:S01]  /*11010*/  LDGSTS.E [R246+0x401ac], desc[UR22][R8.64], !P5 ;  /* 0x401ac00008f67fae */ /* 0x0003e2000e9a1016 */
[----:B------:R-:W-:Y:S01]  /*11020*/  ISETP.GE.U32.AND P5, PT, R0, 0x7ffffe91, PT ;  /* 0x7ffffe910000780c */ /* 0x000fe20003fa6070 */
[----:B----4-:R-:W-:Y:S02]  /*11030*/  VIADD R0, R4, 0xffffff0f ;  /* 0xffffff0f04007836 */ /* 0x010fe40000000000 */
[----:B------:R-:W4:Y:S01]  /*11040*/  LDC R4, c[0x0][0x3a0] ;  /* 0x0000e800ff047b82 */ /* 0x000f220000000800 */
[----:B-1----:R-:W-:-:S05]  /*11050*/  IMAD.WIDE R8, R247, 0x4, R210 ;  /* 0x00000004f7087825 */ /* 0x002fca00078e02d2 */
[----:B------:R1:W-:Y:S04]  /*11060*/  STL.64 [R1+0x618], R8 ;  /* 0x0006180801007387 */ /* 0x0003e80000100a00 */
[----:B------:R1:W-:Y:S01]  /*11070*/  LDGSTS.E [R246+0x401b0], desc[UR22][R8.64], !P6 ;  /* 0x401b000008f67fae */ /* 0x0003e2000f1a1016 */
[----:B------:R-:W-:Y:S01]  /*11080*/  ISETP.GE.U32.AND P6, PT, R0, 0x7ffffe90, PT ;  /* 0x7ffffe900000780c */ /* 0x000fe20003fc6070 */
[----:B---3--:R-:W-:Y:S02]  /*11090*/  VIADD R0, R2, 0xffffff0e ;  /* 0xffffff0e02007836 */ /* 0x008fe40000000000 */
[----:B------:R-:W3:Y:S01]  /*110a0*/  LDC R2, c[0x0][0x3a0] ;  /* 0x0000e800ff027b82 */ /* 0x000ee20000000800 */
[----:B-1----:R-:W-:-:S05]  /*110b0*/  IMAD.WIDE R8, R247, 0x4, R212 ;  /* 0x00000004f7087825 */ /* 0x002fca00078e02d4 */
[----:B------:R1:W-:Y:S04]  /*110c0*/  STL.64 [R1+0x610], R8 ;  /* 0x0006100801007387 */ /* 0x0003e80000100a00 */
[----:B------:R1:W-:Y:S01]  /*110d0*/  LDGSTS.E [R246+0x401b4], desc[UR22][R8.64], !P3 ;  /* 0x401b400008f67fae */ /* 0x0003e2000d9a1016 */
[----:B------:R-:W-:Y:S01]  /*110e0*/  ISETP.GE.U32.AND P3, PT, R0, 0x7ffffe8f, PT ;  /* 0x7ffffe8f0000780c */ /* 0x000fe20003f66070 */
[----:B-1----:R-:W-:-:S05]  /*110f0*/  IMAD.WIDE R8, R247, 0x4, R214 ;  /* 0x00000004f7087825 */ /* 0x002fca00078e02d6 */
[----:B------:R1:W-:Y:S04]  /*11100*/  STL.64 [R1+0x608], R8 ;  /* 0x0006080801007387 */ /* 0x0003e80000100a00 */
[----:B------:R1:W-:Y:S01]  /*11110*/  LDGSTS.E [R246+0x401b8], desc[UR22][R8.64], !P4 ;  /* 0x401b800008f67fae */ /* 0x0003e2000e1a1016 */
        /* <DEDUP_REMOVED lines=11> */
[----:B------:R-:W-:Y:S02]  /*111d0*/  ISETP.GE.U32.AND P5, PT, R0, 0x7ffffe8d, PT ;  /* 0x7ffffe8d0000780c */ /* 0x000fe40003fa6070 */
[----:B---3--:R-:W-:Y:S01]  /*111e0*/  IADD3 R0, PT, PT, R2, -0xf5, RZ ;  /* 0xffffff0b02007810 */ /* 0x008fe20007ffe0ff */
[C---:B------:R-:W-:Y:S01]  /*111f0*/  IMAD.WIDE R10, R247.reuse, 0x4, R222 ;  /* 0x00000004f70a7825 */ /* 0x040fe200078e02de */
[----:B------:R-:W3:Y:S03]  /*11200*/  LDC R2, c[0x0][0x3a0] ;  /* 0x0000e800ff027b82 */ /* 0x000ee60000000800 */
[----:B-1----:R-:W-:-:S05]  /*11210*/  IMAD.WIDE R8, R247, 0x4, R220 ;  /* 0x00000004f7087825 */ /* 0x002fca00078e02dc */
[----:B------:R1:W-:Y:S04]  /*11220*/  STL.64 [R1+0x5f0], R8 ;  /* 0x0005f00801007387 */ /* 0x0003e80000100a00 */
[----:B------:R1:W-:Y:S01]  /*11230*/  LDGSTS.E [R246+0x401c4], desc[UR22][R8.64], !P3 ;  /* 0x401c400008f67fae */ /* 0x0003e2000d9a1016 */
[----:B------:R-:W-:Y:S01]  /*11240*/  ISETP.GE.U32.AND P6, PT, R0, 0x7ffffe8c, PT ;  /* 0x7ffffe8c0000780c */ /* 0x000fe20003fc6070 */
[----:B------:R-:W-:Y:S02]  /*11250*/  VIADD R0, R6, 0xffffff0a ;  /* 0xffffff0a06007836 */ /* 0x000fe40000000000 */
[----:B------:R4:W-:Y:S01]  /*11260*/  STL.64 [R1+0x5e8], R10 ;  /* 0x0005e80a01007387 */ /* 0x0009e20000100a00 */
[----:B------:R-:W3:Y:S08]  /*11270*/  LDC R6, c[0x0][0x3a0] ;  /* 0x0000e800ff067b82 */ /* 0x000ef00000000800 */
[----:B-1----:R-:W1:Y:S01]  /*11280*/  LDC R8, c[0x0][0x3a0] ;  /* 0x0000e800ff087b82 */ /* 0x002e620000000800 */
[----:B------:R-:W-:Y:S01]  /*11290*/  ISETP.GE.U32.AND P3, PT, R0, 0x7ffffe8b, PT ;  /* 0x7ffffe8b0000780c */ /* 0x000fe20003f66070 */
[----:B--2---:R-:W-:Y:S01]  /*112a0*/  VIADD R0, R5, 0xffffff09 ;  /* 0xffffff0905007836 */ /* 0x004fe20000000000 */
[----:B------:R2:W-:Y:S04]  /*112b0*/  LDGSTS.E [R246+0x401c8], desc[UR22][R10.64], !P4 ;  /* 0x401c80000af67fae */ /* 0x0005e8000e1a1016 */
[----:B------:R-:W-:Y:S01]  /*112c0*/  ISETP.GE.U32.AND P4, PT, R0, 0x7ffffe8a, PT ;  /* 0x7ffffe8a0000780c */ /* 0x000fe20003f86070 */
[----:B----4-:R-:W-:-:S02]  /*112d0*/  VIADD R0, R4, 0xffffff08 ;  /* 0xffffff0804007836 */ /* 0x010fc40000000000 */
[----:B--2---:R-:W-:-:S05]  /*112e0*/  IMAD.WIDE R10, R247, 0x4, R224 ;  /* 0x00000004f70a7825 */ /* 0x004fca00078e02e0 */
[----:B------:R-:W-:Y:S01]  /*112f0*/  LDGSTS.E [R246+0x401cc], desc[UR22][R10.64], !P5 ;  /* 0x401cc0000af67fae */ /* 0x000fe2000e9a1016 */
[----:B------:R-:W-:Y:S01]  /*11300*/  ISETP.GE.U32.AND P5, PT, R0, 0x7ffffe89, PT ;  /* 0x7ffffe890000780c */ /* 0x000fe20003fa6070 */
[----:B------:R-:W-:-:S04]  /*11310*/  IMAD.WIDE R4, R247, 0x4, R226 ;  /* 0x00000004f7047825 */ /* 0x000fc800078e02e2 */
[----:B-1----:R-:W-:Y:S01]  /*11320*/  VIADD R0, R8, 0xffffff07 ;  /* 0xffffff0708007836 */ /* 0x002fe20000000000 */
[----:B------:R-:W-:Y:S01]  /*11330*/  STL.64 [R1+0x5e0], R10 ;  /* 0x0005e00a01007387 */ /* 0x000fe20000100a00 */
[----:B------:R-:W-:-:S03]  /*11340*/  IMAD.WIDE R8, R247, 0x4, R228 ;  /* 0x00000004f7087825 */ /* 0x000fc600078e02e4 */
[----:B------:R1:W-:Y:S04]  /*11350*/  STL.64 [R1+0x5d8], R4 ;  /* 0x0005d80401007387 */ /* 0x0003e80000100a00 */
[----:B------:R1:W-:Y:S04]  /*11360*/  LDGSTS.E [R246+0x401d0], desc[UR22][R4.64], !P6 ;  /* 0x401d000004f67fae */ /* 0x0003e8000f1a1016 */
[----:B------:R2:W-:Y:S04]  /*11370*/  STL.64 [R1+0x5d0], R8 ;  /* 0x0005d00801007387 */ /* 0x0005e80000100a00 */
[----:B------:R2:W-:Y:S01]  /*11380*/  LDGSTS.E [R246+0x401d4], desc[UR22][R8.64], !P3 ;  /* 0x401d400008f67fae */ /* 0x0005e2000d9a1016 */
[----:B-1----:R-:W1:Y:S01]  /*11390*/  LDC R5, c[0x0][0x3a0] ;  /* 0x0000e800ff057b82 */ /* 0x002e620000000800 */
[----:B--2---:R-:W-:-:S07]  /*113a0*/  IMAD.WIDE R8, R247, 0x4, R230 ;  /* 0x00000004f7087825 */ /* 0x004fce00078e02e6 */
[----:B------:R-:W2:Y:S01]  /*113b0*/  LDC R4, c[0x0][0x3a0] ;  /* 0x0000e800ff047b82 */ /* 0x000ea20000000800 */
[----:B------:R4:W-:Y:S04]  /*113c0*/  STL.64 [R1+0x5c8], R8 ;  /* 0x0005c80801007387 */ /* 0x0009e80000100a00 */
[----:B------:R4:W-:Y:S02]  /*113d0*/  LDGSTS.E [R246+0x401d8], desc[UR22][R8.64], !P4 ;  /* 0x401d800008f67fae */ /* 0x0009e4000e1a1016 */
[----:B----4-:R-:W-:-:S05]  /*113e0*/  IMAD.WIDE R8, R247, 0x4, R232 ;  /* 0x00000004f7087825 */ /* 0x010fca00078e02e8 */
[----:B------:R4:W-:Y:S04]  /*113f0*/  STL.64 [R1+0x5c0], R8 ;  /* 0x0005c00801007387 */ /* 0x0009e80000100a00 */
[----:B------:R4:W-:Y:S02]  /*11400*/  LDGSTS.E [R246+0x401dc], desc[UR22][R8.64], !P5 ;  /* 0x401dc00008f67fae */ /* 0x0009e4000e9a1016 */
[----:B----4-:R-:W-:-:S05]  /*11410*/  IMAD.WIDE R8, R247, 0x4, R234 ;  /* 0x00000004f7087825 */ /* 0x010fca00078e02ea */
[----:B------:R4:W-:Y:S04]  /*11420*/  STL.64 [R1+0x5b8], R8 ;  /* 0x0005b80801007387 */ /* 0x0009e80000100a00 */
[----:B------:R-:W4:Y:S04]  /*11430*/  LDL.LU.64 R26, [R1+0x248] ;  /* 0x00024800011a7983 */ /* 0x000f280000300a00 */
[----:B------:R-:W4:Y:S04]  /*11440*/  LDL.LU.64 R12, [R1+0x220] ;  /* 0x00022000010c7983 */ /* 0x000f280000300a00 */
[----:B------:R-:W4:Y:S04]  /*11450*/  LDL.LU.64 R24, [R1+0x1f8] ;  /* 0x0001f80001187983 */ /* 0x000f280000300a00 */
[----:B------:R-:W4:Y:S04]  /*11460*/  LDL.LU.64 R22, [R1+0x1d0] ;  /* 0x0001d00001167983 */ /* 0x000f280000300a00 */
[----:B------:R-:W4:Y:S04]  /*11470*/  LDL.LU.64 R248, [R1+0x1b0] ;  /* 0x0001b00001f87983 */ /* 0x000f280000300a00 */
[----:B------:R-:W4:Y:S04]  /*11480*/  LDL.LU.64 R20, [R1+0x190] ;  /* 0x0001900001147983 */ /* 0x000f280000300a00 */
[----:B------:R-:W4:Y:S04]  /*11490*/  LDL.LU.64 R18, [R1+0x170] ;  /* 0x0001700001127983 */ /* 0x000f280000300a00 */
[----:B------:R-:W4:Y:S04]  /*114a0*/  LDL.LU.64 R16, [R1+0x150] ;  /* 0x0001500001107983 */ /* 0x000f280000300a00 */
[----:B------:R-:W4:Y:S01]  /*114b0*/  LDL.LU.64 R250, [R1+0x130] ;  /* 0x0001300001fa7983 */ /* 0x000f220000300a00 */
[----:B------:R-:W-:Y:S01]  /*114c0*/  ISETP.GE.U32.AND P6, PT, R0, 0x7ffffe88, PT ;  /* 0x7ffffe880000780c */ /* 0x000fe20003fc6070 */
[----:B---3--:R-:W-:-:S02]  /*114d0*/  VIADD R0, R2, 0xffffff06 ;  /* 0xffffff0602007836 */ /* 0x008fc40000000000 */
[----:B------:R-:W3:Y:S03]  /*114e0*/  LDC R2, c[0x0][0x3a0] ;  /* 0x0000e800ff027b82 */ /* 0x000ee60000000800 */
[----:B------:R-:W-:Y:S01]  /*114f0*/  ISETP.GE.U32.AND P3, PT, R0, 0x7ffffe87, PT ;  /* 0x7ffffe870000780c */ /* 0x000fe20003f66070 */
[----:B------:R-:W-:-:S04]  /*11500*/  VIADD R0, R6, 0xffffff05 ;  /* 0xffffff0506007836 */ /* 0x000fc80000000000 */
[----:B------:R-:W3:Y:S01]  /*11510*/  LDC R6, c[0x0][0x3a0] ;  /* 0x0000e800ff067b82 */ /* 0x000ee20000000800 */
[----:B------:R-:W-:Y:S01]  /*11520*/  ISETP.GE.U32.AND P4, PT, R0, 0x7ffffe86, PT ;  /* 0x7ffffe860000780c */ /* 0x000fe20003f86070 */
[----:B-1----:R-:W-:Y:S01]  /*11530*/  VIADD R0, R5, 0xffffff04 ;  /* 0xffffff0405007836 */ /* 0x002fe20000000000 */
[----:B------:R4:W-:Y:S05]  /*11540*/  LDGSTS.E [R246+0x401e0], desc[UR22][R8.64], !P6 ;  /* 0x401e000008f67fae */ /* 0x0009ea000f1a1016 */
[----:B------:R-:W1:Y:S01]  /*11550*/  LDC R5, c[0x0][0x3a0] ;  /* 0x0000e800ff057b82 */ /* 0x000e620000000800 */
[----:B------:R-:W-:Y:S01]  /*11560*/  ISETP.GE.U32.AND P5, PT, R0, 0x7ffffe85, PT ;  /* 0x7ffffe850000780c */ /* 0x000fe20003fa6070 */
[----:B--2---:R-:W-:-:S02]  /*11570*/  VIADD R0, R4, 0xffffff03 ;  /* 0xffffff0304007836 */ /* 0x004fc40000000000 */
[----:B----4-:R-:W-:-:S03]  /*11580*/  IMAD.WIDE R8, R247, 0x4, R236 ;  /* 0x00000004f7087825 */ /* 0x010fc600078e02ec */
[----:B------:R-:W-:Y:S02]  /*11590*/  ISETP.GE.U32.AND P6, PT, R0, 0x7ffffe84, PT ;  /* 0x7ffffe840000780c */ /* 0x000fe40003fc6070 */
[----:B------:R2:W-:Y:S01]  /*115a0*/  STL.64 [R1+0x5b0], R8 ;  /* 0x0005b00801007387 */ /* 0x0005e20000100a00 */
[----:B---3--:R-:W-:-:S03]  /*115b0*/  VIADD R0, R6, 0xffffff02 ;  /* 0xffffff0206007836 */ /* 0x008fc60000000000 */
[----:B------:R2:W-:Y:S04]  /*115c0*/  LDGSTS.E [R246+0x401e4], desc[UR22][R8.64], !P3 ;  /* 0x401e400008f67fae */ /* 0x0005e8000d9a1016 */
[----:B------:R-:W3:Y:S01]  /*115d0*/  LDL.LU.64 R10, [R1+0x110] ;  /* 0x00011000010a7983 */ /* 0x000ee20000300a00 */
[----:B------:R-:W-:-:S03]  /*115e0*/  ISETP.GE.U32.AND P3, PT, R0, 0x7ffffe83, PT ;  /* 0x7ffffe830000780c */ /* 0x000fc60003f66070 */
[----:B------:R-:W4:Y:S01]  /*115f0*/  LDL.LU.64 R242, [R1+0xf0] ;  /* 0x0000f00001f27983 */ /* 0x000f220000300a00 */
[----:B--2---:R-:W-:-:S03]  /*11600*/  IMAD.WIDE R8, R247, 0x4, R238 ;  /* 0x00000004f7087825 */ /* 0x004fc600078e02ee */
[----:B------:R-:W2:Y:S01]  /*11610*/  LDL.LU.64 R136, [R1+0xd0] ;  /* 0x0000d00001887983 */ /* 0x000ea20000300a00 */
[----:B-1----:R-:W-:-:S03]  /*11620*/  VIADD R0, R5, 0xffffff01 ;  /* 0xffffff0105007836 */ /* 0x002fc60000000000 */
[----:B------:R-:W2:Y:S01]  /*11630*/  LDL.LU.64 R138, [R1+0xb0] ;  /* 0x0000b000018a7983 */ /* 0x000ea20000300a00 */
[----:B------:R-:W-:-:S03]  /*11640*/  IMAD.WIDE R4, R247, 0x4, R240 ;  /* 0x00000004f7047825 */ /* 0x000fc600078e02f0 */
[----:B------:R-:W2:Y:S01]  /*11650*/  LDL.LU.64 R140, [R1+0x90] ;  /* 0x00009000018c7983 */ /* 0x000ea20000300a00 */
[----:B------:R-:W-:-:S03]  /*11660*/  IMAD.SHL.U32 R206, R7, 0x80, RZ ;  /* 0x0000008007ce7824 */ /* 0x000fc600078e00ff */
[----:B------:R-:W-:Y:S04]  /*11670*/  STL.64 [R1+0x5a8], R8 ;  /* 0x0005a80801007387 */ /* 0x000fe80000100a00 */
[----:B------:R-:W2:Y:S04]  /*11680*/  LDL.LU.64 R132, [R1+0x70] ;  /* 0x0000700001847983 */ /* 0x000ea80000300a00 */
[----:B------:R-:W2:Y:S01]  /*11690*/  LDL.LU.64 R14, [R1+0x50] ;  /* 0x00005000010e7983 */ /* 0x000ea20000300a00 */
[----:B------:R-:W-:-:S03]  /*116a0*/  IADD3 R207, PT, PT, R2, -0x100, RZ ;  /* 0xffffff0002cf7810 */ /* 0x000fc60007ffe0ff */
[----:B------:R-:W2:Y:S04]  /*116b0*/  LDL.LU.64 R244, [R1+0x240] ;  /* 0x0002400001f47983 */ /* 0x000ea80000300a00 */
[----:B------:R-:W-:Y:S04]  /*116c0*/  LDGSTS.E [R246+0x401e8], desc[UR22][R8.64], !P4 ;  /* 0x401e800008f67fae */ /* 0x000fe8000e1a1016 */
[----:B------:R-:W-:Y:S04]  /*116d0*/  STL.64 [R1+0xc08], R2 ;  /* 0x000c080201007387 */ /* 0x000fe80000100a00 */
[----:B------:R1:W-:Y:S04]  /*116e0*/  STL.64 [R1+0x5a0], R4 ;  /* 0x0005a00401007387 */ /* 0x0003e80000100a00 */
[----:B------:R1:W-:Y:S02]  /*116f0*/  LDGSTS.E [R246+0x401ec], desc[UR22][R4.64], !P5 ;  /* 0x401ec00004f67fae */ /* 0x0003e4000e9a1016 */
[----:B-1----:R-:W-:-:S04]  /*11700*/  IMAD.WIDE R4, R206, 0x4, R26 ;  /* 0x00000004ce047825 */ /* 0x002fc800078e021a */
[C---:B------:R-:W-:Y:S02]  /*11710*/  IMAD.WIDE R2, R206.reuse, 0x4, R12 ;  /* 0x00000004ce027825 */ /* 0x040fe400078e020c */
[----:B------:R-:W2:Y:S02]  /*11720*/  LDL.LU.64 R12, [R1+0x218] ;  /* 0x00021800010c7983 */ /* 0x000ea40000300a00 */
[C---:B------:R-:W-:Y:S02]  /*11730*/  IMAD.WIDE R6, R206.reuse, 0x4, R24 ;  /* 0x00000004ce067825 */ /* 0x040fe400078e0218 */
[----:B------:R1:W-:Y:S04]  /*11740*/  STL.64 [R1+0x9e0], R4 ;  /* 0x0009e00401007387 */ /* 0x0003e80000100a00 */
[----:B------:R1:W-:Y:S04]  /*11750*/  STL.64 [R1+0x9d8], R2 ;  /* 0x0009d80201007387 */ /* 0x0003e80000100a00 */
[----:B------:R1:W-:Y:S02]  /*11760*/  STL.64 [R1+0x9d0], R6 ;  /* 0x0009d00601007387 */ /* 0x0003e40000100a00 */
[----:B-1----:R-:W-:-:S02]  /*11770*/  IMAD.WIDE R4, R206, 0x4, R248 ;  /* 0x00000004ce047825 */ /* 0x002fc400078e02f8 */
[----:B------:R-:W2:Y:S02]  /*11780*/  LDL.LU.64 R248, [R1+0x1f0] ;  /* 0x0001f00001f87983 */ /* 0x000ea40000300a00 */
[----:B------:R-:W-:-:S05]  /*11790*/  IMAD.WIDE R2, R206, 0x4, R22 ;  /* 0x00000004ce027825 */ /* 0x000fca00078e0216 */
[----:B------:R1:W-:Y:S01]  /*117a0*/  STL.64 [R1+0x9c8], R2 ;  /* 0x0009c80201007387 */ /* 0x0003e20000100a00 */
[----:B------:R-:W-:-:S03]  /*117b0*/  IMAD.WIDE R6, R206, 0x4, R18 ;  /* 0x00000004ce067825 */ /* 0x000fc600078e0212 */
[----:B------:R-:W-:Y:S01]  /*117c0*/  STL.64 [R1+0x9c0], R4 ;  /* 0x0009c00401007387 */ /* 0x000fe20000100a00 */
[----:B-1----:R-:W-:-:S05]  /*117d0*/  IMAD.WIDE R2, R206, 0x4, R20 ;  /* 0x00000004ce027825 */ /* 0x002fca00078e0214 */
[----:B------:R1:W-:Y:S04]  /*117e0*/  STL.64 [R1+0x9b8], R2 ;  /* 0x0009b80201007387 */ /* 0x0003e80000100a00 */
[----:B------:R-:W-:Y:S01]  /*117f0*/  STL.64 [R1+0x9b0], R6 ;  /* 0x0009b00601007387 */ /* 0x000fe20000100a00 */
[----:B-1----:R-:W-:-:S03]  /*11800*/  IMAD.WIDE R2, R206, 0x4, R250 ;  /* 0x00000004ce027825 */ /* 0x002fc600078e02fa */
[----:B------:R-:W2:Y:S01]  /*11810*/  LDL.LU.64 R250, [R1+0x1c8] ;  /* 0x0001c80001fa7983 */ /* 0x000ea20000300a00 */
[----:B------:R-:W-:-:S05]  /*11820*/  IMAD.WIDE R4, R206, 0x4, R16 ;  /* 0x00000004ce047825 */ /* 0x000fca00078e0210 */
[----:B------:R3:W-:Y:S04]  /*11830*/  STL.64 [R1+0x9a8], R4 ;  /* 0x0009a80401007387 */ /* 0x0007e80000100a00 */
[----:B------:R4:W-:Y:S01]  /*11840*/  STL.64 [R1+0x9a0], R2 ;  /* 0x0009a00201007387 */ /* 0x0009e20000100a00 */
[----:B---3--:R-:W-:-:S04]  /*11850*/  IMAD.WIDE R4, R206, 0x4, R10 ;  /* 0x00000004ce047825 */ /* 0x008fc800078e020a */
[C---:B----4-:R-:W-:Y:S01]  /*11860*/  IMAD.WIDE R2, R206.reuse, 0x4, R242 ;  /* 0x00000004ce027825 */ /* 0x050fe200078e02f2 */
[----:B------:R1:W-:Y:S03]  /*11870*/  STL.64 [R1+0x998], R4 ;  /* 0x0009980401007387 */ /* 0x0003e60000100a00 */
[C---:B--2---:R-:W-:Y:S01]  /*11880*/  IMAD.WIDE R136, R206.reuse, 0x4, R136 ;  /* 0x00000004ce887825 */ /* 0x044fe200078e0288 */
[----:B------:R-:W2:Y:S03]  /*11890*/  LDL.LU.64 R10, [R1+0x1a8] ;  /* 0x0001a800010a7983 */ /* 0x000ea60000300a00 */
[C---:B------:R-:W-:Y:S01]  /*118a0*/  IMAD.WIDE R138, R206.reuse, 0x4, R138 ;  /* 0x00000004ce8a7825 */ /* 0x040fe200078e028a */
[----:B------:R-:W3:Y:S04]  /*118b0*/  LDL.LU.64 R16, [R1+0x188] ;  /* 0x0001880001107983 */ /* 0x000ee80000300a00 */
[----:B------:R-:W-:Y:S01]  /*118c0*/  STL.64 [R1+0x990], R2 ;  /* 0x0009900201007387 */ /* 0x000fe20000100a00 */
[----:B------:R-:W-:-:S03]  /*118d0*/  IMAD.WIDE R140, R206, 0x4, R140 ;  /* 0x00000004ce8c7825 */ /* 0x000fc600078e028c */
[----:B------:R-:W-:Y:S04]  /*118e0*/  STL.64 [R1+0xc10], R2 ;  /* 0x000c100201007387 */ /* 0x000fe80000100a00 */
[----:B------:R-:W4:Y:S04]  /*118f0*/  LDL.LU.64 R242, [R1+0x168] ;  /* 0x0001680001f27983 */ /* 0x000f280000300a00 */
[----:B------:R-:W-:Y:S01]  /*11900*/  STL.64 [R1+0x988], R136 ;  /* 0x0009888801007387 */ /* 0x000fe20000100a00 */
[----:B------:R-:W-:-:S03]  /*11910*/  IMAD.WIDE R132, R206, 0x4, R132 ;  /* 0x00000004ce847825 */ /* 0x000fc600078e0284 */
[----:B------:R-:W-:Y:S01]  /*11920*/  STL.64 [R1+0xc18], R136 ;  /* 0x000c188801007387 */ /* 0x000fe20000100a00 */
[----:B------:R-:W-:-:S03]  /*11930*/  IMAD.WIDE R128, R206, 0x4, R244 ;  /* 0x00000004ce807825 */ /* 0x000fc600078e02f4 */
[----:B------:R-:W-:Y:S04]  /*11940*/  STL.64 [R1+0x980], R138 ;  /* 0x0009808a01007387 */ /* 0x000fe80000100a00 */
[----:B------:R-:W-:Y:S01]  /*11950*/  STL.64 [R1+0xc20], R138 ;  /* 0x000c208a01007387 */ /* 0x000fe20000100a00 */
[----:B------:R-:W-:-:S03]  /*11960*/  IMAD.WIDE R130, R206, 0x4, R14 ;  /* 0x00000004ce827825 */ /* 0x000fc600078e020e */
[----:B------:R-:W4:Y:S04]  /*11970*/  LDL.LU.64 R22, [R1+0x148] ;  /* 0x0001480001167983 */ /* 0x000f280000300a00 */
[----:B------:R-:W4:Y:S04]  /*11980*/  LDL.LU.64 R244, [R1+0x128] ;  /* 0x0001280001f47983 */ /* 0x000f280000300a00 */
[----:B------:R-:W-:Y:S04]  /*11990*/  STL.64 [R1+0x598], R140 ;  /* 0x0005988c01007387 */ /* 0x000fe80000100a00 */
[----:B------:R-:W-:Y:S04]  /*119a0*/  STL.64 [R1+0xc28], R140 ;  /* 0x000c288c01007387 */ /* 0x000fe80000100a00 */
[----:B------:R-:W4:Y:S04]  /*119b0*/  LDL.LU.64 R14, [R1+0x108] ;  /* 0x00010800010e7983 */ /* 0x000f280000300a00 */
[----:B------:R-:W-:Y:S04]  /*119c0*/  STL.64 [R1+0x590], R132 ;  /* 0x0005908401007387 */ /* 0x000fe80000100a00 */
[----:B------:R-:W-:Y:S01]  /*119d0*/  STL.64 [R1+0xc30], R132 ;  /* 0x000c308401007387 */ /* 0x000fe20000100a00 */
[----:B------:R-:W-:-:S03]  /*119e0*/  IMAD.WIDE R124, R206, 0x4, R248 ;  /* 0x00000004ce7c7825 */ /* 0x000fc600078e02f8 */
[----:B------:R-:W4:Y:S04]  /*119f0*/  LDL.LU.64 R248, [R1+0xe8] ;  /* 0x0000e80001f87983 */ /* 0x000f280000300a00 */
[----:B------:R-:W4:Y:S04]  /*11a00*/  LDL.LU.64 R20, [R1+0xc8] ;  /* 0x0000c80001147983 */ /* 0x000f280000300a00 */
[----:B------:R-:W-:Y:S04]  /*11a10*/  STL.64 [R1+0x588], R130 ;  /* 0x0005888201007387 */ /* 0x000fe80000100a00 */
[----:B------:R-:W-:Y:S01]  /*11a20*/  STL.64 [R1+0xc38], R130 ;  /* 0x000c388201007387 */ /* 0x000fe20000100a00 */
[----:B------:R-:W-:-:S03]  /*11a30*/  IMAD.WIDE R122, R206, 0x4, R250 ;  /* 0x00000004ce7a7825 */ /* 0x000fc600078e02fa */
[----:B------:R-:W4:Y:S01]  /*11a40*/  LDL.LU.64 R250, [R1+0xa8] ;  /* 0x0000a80001fa7983 */ /* 0x000f220000300a00 */
[----:B------:R-:W-:-:S03]  /*11a50*/  IMAD.WIDE R126, R206, 0x4, R12 ;  /* 0x00000004ce7e7825 */ /* 0x000fc600078e020c */
[----:B------:R-:W-:Y:S04]  /*11a60*/  STL.64 [R1+0x580], R128 ;  /* 0x0005808001007387 */ /* 0x000fe80000100a00 */
[----:B------:R-:W-:Y:S04]  /*11a70*/  STL.64 [R1+0xc40], R128 ;  /* 0x000c408001007387 */ /* 0x000fe80000100a00 */
[----:B------:R-:W4:Y:S01]  /*11a80*/  LDL.LU.64 R12, [R1+0x88] ;  /* 0x00008800010c7983 */ /* 0x000f220000300a00 */
[----:B--2---:R-:W-:-:S03]  /*11a90*/  IMAD.WIDE R120, R206, 0x4, R10 ;  /* 0x00000004ce787825 */ /* 0x004fc600078e020a */
[----:B------:R-:W2:Y:S04]  /*11aa0*/  LDL.LU.64 R10, [R1+0x68] ;  /* 0x00006800010a7983 */ /* 0x000ea80000300a00 */
[----:B------:R-:W-:Y:S04]  /*11ab0*/  STL.64 [R1+0x578], R126 ;  /* 0x0005787e01007387 */ /* 0x000fe80000100a00 */
[----:B------:R-:W-:Y:S01]  /*11ac0*/  STL.64 [R1+0xc48], R126 ;  /* 0x000c487e01007387 */ /* 0x000fe20000100a00 */
[----:B---3--:R-:W-:-:S03]  /*11ad0*/  IMAD.WIDE R118, R206, 0x4, R16 ;  /* 0x00000004ce767825 */ /* 0x008fc600078e0210 */
[----:B------:R-:W3:Y:S01]  /*11ae0*/  LDL.LU.64 R18, [R1+0x48] ;  /* 0x0000480001127983 */ /* 0x000ee20000300a00 */
[----:B----4-:R-:W-:-:S03]  /*11af0*/  IMAD.WIDE R116, R206, 0x4, R242 ;  /* 0x00000004ce747825 */ /* 0x010fc600078e02f2 */
[----:B------:R-:W-:Y:S04]  /*11b00*/  STL.64 [R1+0x570], R124 ;  /* 0x0005707c01007387 */ /* 0x000fe80000100a00 */
[----:B------:R-:W-:Y:S04]  /*11b10*/  STL.64 [R1+0xc50], R124 ;  /* 0x000c507c01007387 */ /* 0x000fe80000100a00 */
[----:B------:R-:W4:Y:S04]  /*11b20*/  LDL.LU.64 R242, [R1+0x238] ;  /* 0x0002380001f27983 */ /* 0x000f280000300a00 */
[----:B------:R-:W4:Y:S04]  /*11b30*/  LDL.LU.64 R16, [R1+0x210] ;  /* 0x0002100001107983 */ /* 0x000f280000300a00 */
[----:B------:R-:W-:Y:S01]  /*11b40*/  STL.64 [R1+0x568], R122 ;  /* 0x0005687a01007387 */ /* 0x000fe20000100a00 */
[----:B------:R-:W-:-:S03]  /*11b50*/  IMAD.WIDE R114, R206, 0x4, R22 ;  /* 0x00000004ce727825 */ /* 0x000fc600078e0216 */
[----:B------:R1:W-:Y:S01]  /*11b60*/  STL.64 [R1+0xc58], R122 ;  /* 0x000c587a01007387 */ /* 0x0003e20000100a00 */
[----:B------:R-:W-:-:S03]  /*11b70*/  IMAD.WIDE R112, R206, 0x4, R244 ;  /* 0x00000004ce707825 */ /* 0x000fc600078e02f4 */
[----:B------:R-:W4:Y:S04]  /*11b80*/  LDL.LU.64 R22, [R1+0x1e8] ;  /* 0x0001e80001167983 */ /* 0x000f280000300a00 */
[----:B------:R1:W-:Y:S04]  /*11b90*/  STL.64 [R1+0x560], R120 ;  /* 0x0005607801007387 */ /* 0x0003e80000100a00 */
[----:B------:R-:W4:Y:S01]  /*11ba0*/  LDL.LU.64 R244, [R1+0x1c0] ;  /* 0x0001c00001f47983 */ /* 0x000f220000300a00 */
[----:B------:R-:W-:-:S03]  /*11bb0*/  IMAD.WIDE R110, R206, 0x4, R14 ;  /* 0x00000004ce6e7825 */ /* 0x000fc600078e020e */
[----:B------:R1:W-:Y:S04]  /*11bc0*/  STL.64 [R1+0x558], R118 ;  /* 0x0005587601007387 */ /* 0x0003e80000100a00 */
[----:B------:R-:W4:Y:S04]  /*11bd0*/  LDL.LU.64 R14, [R1+0x1a0] ;  /* 0x0001a000010e7983 */ /* 0x000f280000300a00 */
[----:B------:R1:W-:Y:S01]  /*11be0*/  STL.64 [R1+0x550], R116 ;  /* 0x0005507401007387 */ /* 0x0003e20000100a00 */
[----:B------:R-:W-:-:S03]  /*11bf0*/  IMAD.WIDE R108, R206, 0x4, R248 ;  /* 0x00000004ce6c7825 */ /* 0x000fc600078e02f8 */
[----:B------:R-:W4:Y:S01]  /*11c00*/  LDL.LU.64 R248, [R1+0x180] ;  /* 0x0001800001f87983 */ /* 0x000f220000300a00 */
[----:B------:R-:W-:-:S03]  /*11c10*/  IMAD.WIDE R106, R206, 0x4, R20 ;  /* 0x00000004ce6a7825 */ /* 0x000fc600078e0214 */
[----:B------:R1:W-:Y:S04]  /*11c20*/  STL.64 [R1+0x548], R114 ;  /* 0x0005487201007387 */ /* 0x0003e80000100a00 */
[----:B------:R-:W4:Y:S04]  /*11c30*/  LDL.LU.64 R20, [R1+0x160] ;  /* 0x0001600001147983 */ /* 0x000f280000300a00 */
[----:B------:R1:W-:Y:S01]  /*11c40*/  STL.64 [R1+0x540], R112 ;  /* 0x0005407001007387 */ /* 0x0003e20000100a00 */
[----:B------:R-:W-:-:S03]  /*11c50*/  IMAD.WIDE R104, R206, 0x4, R250 ;  /* 0x00000004ce687825 */ /* 0x000fc600078e02fa */
[----:B------:R-:W4:Y:S04]  /*11c60*/  LDL.LU.64 R250, [R1+0x140] ;  /* 0x0001400001fa7983 */ /* 0x000f280000300a00 */
[----:B------:R1:W-:Y:S01]  /*11c70*/  STL.64 [R1+0x538], R110 ;  /* 0x0005386e01007387 */ /* 0x0003e20000100a00 */
[----:B------:R-:W-:-:S03]  /*11c80*/  IMAD.WIDE R102, R206, 0x4, R12 ;  /* 0x00000004ce667825 */ /* 0x000fc600078e020c */
[----:B------:R-:W4:Y:S04]  /*11c90*/  LDL.LU.64 R12, [R1+0x120] ;  /* 0x00012000010c7983 */ /* 0x000f280000300a00 */
[----:B------:R1:W-:Y:S01]  /*11ca0*/  STL.64 [R1+0x530], R108 ;  /* 0x0005306c01007387 */ /* 0x0003e20000100a00 */
[----:B--2---:R-:W-:-:S03]  /*11cb0*/  IMAD.WIDE R100, R206, 0x4, R10 ;  /* 0x00000004ce647825 */ /* 0x004fc600078e020a */
[----:B------:R-:W2:Y:S04]  /*11cc0*/  LDL.LU.64 R10, [R1+0x100] ;  /* 0x00010000010a7983 */ /* 0x000ea80000300a00 */
[----:B------:R1:W-:Y:S01]  /*11cd0*/  STL.64 [R1+0x528], R106 ;  /* 0x0005286a01007387 */ /* 0x0003e20000100a00 */
[----:B---3--:R-:W-:-:S03]  /*11ce0*/  IMAD.WIDE R98, R206, 0x4, R18 ;  /* 0x00000004ce627825 */ /* 0x008fc600078e0212 */
[----:B------:R-:W3:Y:S04]  /*11cf0*/  LDL.LU.64 R18, [R1+0xe0] ;  /* 0x0000e00001127983 */ /* 0x000ee80000300a00 */
[----:B------:R1:W-:Y:S01]  /*11d00*/  STL.64 [R1+0x520], R104 ;  /* 0x0005206801007387 */ /* 0x0003e20000100a00 */
[----:B----4-:R-:W-:-:S03]  /*11d10*/  IMAD.WIDE R96, R206, 0x4, R242 ;  /* 0x00000004ce607825 */ /* 0x010fc600078e02f2 */
[----:B------:R-:W4:Y:S01]  /*11d20*/  LDL.LU.64 R242, [R1+0xc0] ;  /* 0x0000c00001f27983 */ /* 0x000f220000300a00 */
[----:B------:R-:W-:-:S03]  /*11d30*/  IMAD.WIDE R94, R206, 0x4, R16 ;  /* 0x00000004ce5e7825 */ /* 0x000fc600078e0210 */
[----:B------:R1:W-:Y:S04]  /*11d40*/  STL.64 [R1+0x518], R102 ;  /* 0x0005186601007387 */ /* 0x0003e80000100a00 */
[----:B------:R-:W4:Y:S04]  /*11d50*/  LDL.LU.64 R16, [R1+0xa0] ;  /* 0x0000a00001107983 */ /* 0x000f280000300a00 */
[----:B------:R1:W-:Y:S01]  /*11d60*/  STL.64 [R1+0x510], R100 ;  /* 0x0005106401007387 */ /* 0x0003e20000100a00 */
[----:B------:R-:W-:-:S03]  /*11d70*/  IMAD.WIDE R92, R206, 0x4, R22 ;  /* 0x00000004ce5c7825 */ /* 0x000fc600078e0216 */
[----:B------:R1:W-:Y:S01]  /*11d80*/  STL.64 [R1+0x508], R98 ;  /* 0x0005086201007387 */ /* 0x0003e20000100a00 */
[----:B------:R-:W-:-:S03]  /*11d90*/  IMAD.WIDE R90, R206, 0x4, R244 ;  /* 0x00000004ce5a7825 */ /* 0x000fc600078e02f4 */
[----:B------:R-:W4:Y:S04]  /*11da0*/  LDL.LU.64 R244, [R1+0x80] ;  /* 0x0000800001f47983 */ /* 0x000f280000300a00 */
[----:B------:R1:W-:Y:S01]  /*11db0*/  STL.64 [R1+0x500], R96 ;  /* 0x0005006001007387 */ /* 0x0003e20000100a00 */
[----:B------:R-:W-:-:S03]  /*11dc0*/  IMAD.WIDE R88, R206, 0x4, R14 ;  /* 0x00000004ce587825 */ /* 0x000fc600078e020e */
[----:B------:R-:W4:Y:S04]  /*11dd0*/  LDL.LU.64 R14, [R1+0x60] ;  /* 0x00006000010e7983 */ /* 0x000f280000300a00 */
[----:B------:R1:W-:Y:S01]  /*11de0*/  STL.64 [R1+0x4f8], R94 ;  /* 0x0004f85e01007387 */ /* 0x0003e20000100a00 */
[----:B------:R-:W-:-:S03]  /*11df0*/  IMAD.WIDE R86, R206, 0x4, R248 ;  /* 0x00000004ce567825 */ /* 0x000fc600078e02f8 */
[----:B------:R-:W4:Y:S04]  /*11e00*/  LDL.LU.64 R248, [R1+0x40] ;  /* 0x0000400001f87983 */ /* 0x000f280000300a00 */
[----:B------:R1:W-:Y:S04]  /*11e10*/  STL.64 [R1+0x4f0], R92 ;  /* 0x0004f05c01007387 */ /* 0x0003e80000100a00 */
[----:B------:R-:W4:Y:S04]  /*11e20*/  LDL.LU.64 R26, [R1+0x230] ;  /* 0x00023000011a7983 */ /* 0x000f280000300a00 */
[----:B------:R1:W-:Y:S01]  /*11e30*/  STL.64 [R1+0x4e8], R90 ;  /* 0x0004e85a01007387 */ /* 0x0003e20000100a00 */
[----:B------:R-:W-:-:S03]  /*11e40*/  IMAD.WIDE R82, R206, 0x4, R250 ;  /* 0x00000004ce527825 */ /* 0x000fc600078e02fa */
[----:B------:R-:W4:Y:S01]  /*11e50*/  LDL.LU.64 R250, [R1+0x208] ;  /* 0x0002080001fa7983 */ /* 0x000f220000300a00 */
[----:B------:R-:W-:-:S03]  /*11e60*/  IMAD.WIDE R84, R206, 0x4, R20 ;  /* 0x00000004ce547825 */ /* 0x000fc600078e0214 */
[----:B------:R1:W-:Y:S01]  /*11e70*/  STL.64 [R1+0x4e0], R88 ;  /* 0x0004e05801007387 */ /* 0x0003e20000100a00 */
[----:B------:R-:W-:-:S03]  /*11e80*/  IMAD.WIDE R80, R206, 0x4, R12 ;  /* 0x00000004ce507825 */ /* 0x000fc600078e020c */
[----:B------:R-:W4:Y:S04]  /*11e90*/  LDL.LU.64 R12, [R1+0x1e0] ;  /* 0x0001e000010c7983 */ /* 0x000f280000300a00 */
[----:B------:R1:W-:Y:S04]  /*11ea0*/  STL.64 [R1+0x4d8], R86 ;  /* 0x0004d85601007387 */ /* 0x0003e80000100a00 */
[----:B------:R-:W4:Y:S01]  /*11eb0*/  LDL.LU.64 R24, [R1+0x1b8] ;  /* 0x0001b80001187983 */ /* 0x000f220000300a00 */
[----:B--2---:R-:W-:-:S03]  /*11ec0*/  IMAD.WIDE R78, R206, 0x4, R10 ;  /* 0x00000004ce4e7825 */ /* 0x004fc600078e020a */
[----:B------:R-:W2:Y:S04]  /*11ed0*/  LDL.LU.64 R10, [R1+0x198] ;  /* 0x00019800010a7983 */ /* 0x000ea80000300a00 */
[----:B------:R1:W-:Y:S04]  /*11ee0*/  STL.64 [R1+0x4d0], R84 ;  /* 0x0004d05401007387 */ /* 0x0003e80000100a00 */
[----:B------:R-:W2:Y:S04]  /*11ef0*/  LDL.LU.64 R22, [R1+0x178] ;  /* 0x0001780001167983 */ /* 0x000ea80000300a00 */
[----:B------:R1:W-:Y:S01]  /*11f00*/  STL.64 [R1+0x4c8], R82 ;  /* 0x0004c85201007387 */ /* 0x0003e20000100a00 */
[----:B---3--:R-:W-:-:S04]  /*11f10*/  IMAD.WIDE R76, R206, 0x4, R18 ;  /* 0x00000004ce4c7825 */ /* 0x008fc800078e0212 */
[C---:B----4-:R-:W-:Y:S02]  /*11f20*/  IMAD.WIDE R74, R206.reuse, 0x4, R242 ;  /* 0x00000004ce4a7825 */ /* 0x050fe400078e02f2 */
[----:B------:R-:W3:Y:S04]  /*11f30*/  LDL.LU.64 R242, [R1+0x158] ;  /* 0x0001580001f27983 */ /* 0x000ee80000300a00 */
[----:B------:R4:W-:Y:S01]  /*11f40*/  STL.64 [R1+0x4c0], R80 ;  /* 0x0004c05001007387 */ /* 0x0009e20000100a00 */
[----:B------:R-:W-:-:S03]  /*11f50*/  IMAD.WIDE R72, R206, 0x4, R16 ;  /* 0x00000004ce487825 */ /* 0x000fc600078e0210 */
[----:B------:R-:W4:Y:S04]  /*11f60*/  LDL.LU.64 R20, [R1+0x138] ;  /* 0x0001380001147983 */ /* 0x000f280000300a00 */
[----:B------:R-:W4:Y:S04]  /*11f70*/  LDL.LU.64 R18, [R1+0x118] ;  /* 0x0001180001127983 */ /* 0x000f280000300a00 */
[----:B------:R1:W-:Y:S04]  /*11f80*/  STL.64 [R1+0x4b8], R78 ;  /* 0x0004b84e01007387 */ /* 0x0003e80000100a00 */
[----:B------:R-:W4:Y:S01]  /*11f90*/  LDL.LU.64 R16, [R1+0xf8] ;  /* 0x0000f80001107983 */ /* 0x000f220000300a00 */
        /* <DEDUP_REMOVED lines=9> */
[----:B------:R1:W-:Y:S01]  /*12030*/  STL.64 [R1+0x498], R70 ;  /* 0x0004984601007387 */ /* 0x0003e20000100a00 */
[----:B------:R-:W-:-:S03]  /*12040*/  IMAD.WIDE R62, R206, 0x4, R250 ;  /* 0x00000004ce3e7825 */ /* 0x000fc600078e02fa */
[----:B------:R-:W4:Y:S01]  /*12050*/  LDL.LU.64 R250, [R1+0x78] ;  /* 0x0000780001fa7983 */ /* 0x000f220000300a00 */
[----:B------:R-:W-:-:S03]  /*12060*/  IMAD.WIDE R64, R206, 0x4, R26 ;  /* 0x00000004ce407825 */ /* 0x000fc600078e021a */
[----:B------:R1:W-:Y:S01]  /*12070*/  STL.64 [R1+0x490], R68 ;  /* 0x0004904401007387 */ /* 0x0003e20000100a00 */
[----:B------:R-:W-:-:S03]  /*12080*/  IMAD.WIDE R60, R206, 0x4, R12 ;  /* 0x00000004ce3c7825 */ /* 0x000fc600078e020c */
[----:B------:R-:W4:Y:S04]  /*12090*/  LDL.LU.64 R12, [R1+0x58] ;  /* 0x00005800010c7983 */ /* 0x000f280000300a00 */
[----:B------:R1:W-:Y:S01]  /*120a0*/  STL.64 [R1+0x488], R66 ;  /* 0x0004884201007387 */ /* 0x0003e20000100a00 */
[----:B------:R-:W-:-:S03]  /*120b0*/  IMAD.WIDE R58, R206, 0x4, R24 ;  /* 0x00000004ce3a7825 */ /* 0x000fc600078e0218 */
[----:B------:R1:W-:Y:S01]  /*120c0*/  STL.64 [R1+0x480], R64 ;  /* 0x0004804001007387 */ /* 0x0003e20000100a00 */
[----:B--2---:R-:W-:-:S03]  /*120d0*/  IMAD.WIDE R56, R206, 0x4, R10 ;  /* 0x00000004ce387825 */ /* 0x004fc600078e020a */
[----:B------:R-:W2:Y:S04]  /*120e0*/  LDL.LU.64 R10, [R1+0x38] ;  /* 0x00003800010a7983 */ /* 0x000ea80000300a00 */
[----:B------:R1:W-:Y:S01]  /*120f0*/  STL.64 [R1+0x478], R62 ;  /* 0x0004783e01007387 */ /* 0x0003e20000100a00 */
[----:B------:R-:W-:-:S03]  /*12100*/  IMAD.WIDE R54, R206, 0x4, R22 ;  /* 0x00000004ce367825 */ /* 0x000fc600078e0216 */
[----:B------:R1:W-:Y:S01]  /*12110*/  STL.64 [R1+0x470], R60 ;  /* 0x0004703c01007387 */ /* 0x0003e20000100a00 */
[----:B---3--:R-:W-:-:S03]  /*12120*/  IMAD.WIDE R52, R206, 0x4, R242 ;  /* 0x00000004ce347825 */ /* 0x008fc600078e02f2 */
[----:B------:R-:W3:Y:S04]  /*12130*/  LDL.LU.64 R242, [R1+0x228] ;  /* 0x0002280001f27983 */ /* 0x000ee80000300a00 */
[----:B------:R1:W-:Y:S01]  /*12140*/  STL.64 [R1+0x468], R58 ;  /* 0x0004683a01007387 */ /* 0x0003e20000100a00 */
[----:B----4-:R-:W-:-:S03]  /*12150*/  IMAD.WIDE R50, R206, 0x4, R20 ;  /* 0x00000004ce327825 */ /* 0x010fc600078e0214 */
[----:B------:R4:W-:Y:S01]  /*12160*/  STL.64 [R1+0x460], R56 ;  /* 0x0004603801007387 */ /* 0x0009e20000100a00 */
[----:B------:R-:W-:-:S03]  /*12170*/  IMAD.WIDE R48, R206, 0x4, R18 ;  /* 0x00000004ce307825 */ /* 0x000fc600078e0212 */
[----:B------:R4:W-:Y:S04]  /*12180*/  STL.64 [R1+0x458], R54 ;  /* 0x0004583601007387 */ /* 0x0009e80000100a00 */
[----:B------:R4:W-:Y:S01]  /*12190*/  STL.64 [R1+0x240], R52 ;  /* 0x0002403401007387 */ /* 0x0009e20000100a00 */
[----:B------:R-:W-:-:S04]  /*121a0*/  IMAD.WIDE R46, R206, 0x4, R16 ;  /* 0x00000004ce2e7825 */ /* 0x000fc800078e0210 */
[C---:B------:R-:W-:Y:S02]  /*121b0*/  IMAD.WIDE R44, R206.reuse, 0x4, R244 ;  /* 0x00000004ce2c7825 */ /* 0x040fe400078e02f4 */
[----:B------:R-:W4:Y:S04]  /*121c0*/  LDL.LU.64 R244, [R1+0x200] ;  /* 0x0002000001f47983 */ /* 0x000f280000300a00 */
[----:B------:R1:W-:Y:S04]  /*121d0*/  STL.64 [R1+0x238], R50 ;  /* 0x0002383201007387 */ /* 0x0003e80000100a00 */
[----:B------:R-:W4:Y:S04]  /*121e0*/  LDL.LU.64 R28, [R1+0x1d8] ;  /* 0x0001d800011c7983 */ /* 0x000f280000300a00 */
[----:B------:R1:W-:Y:S04]  /*121f0*/  STL.64 [R1+0x208], R48 ;  /* 0x0002083001007387 */ /* 0x0003e80000100a00 */
[----:B------:R-:W4:Y:S01]  /*12200*/  LDL.LU.64 R26, [R1+0x250] ;  /* 0x00025000011a7983 */ /* 0x000f220000300a00 */
[----:B------:R-:W-:-:S04]  /*12210*/  IMAD.WIDE R42, R206, 0x4, R14 ;  /* 0x00000004ce2a7825 */ /* 0x000fc800078e020e */
[C---:B------:R-:W-:Y:S02]  /*12220*/  IMAD.WIDE R40, R206.reuse, 0x4, R248 ;  /* 0x00000004ce287825 */ /* 0x040fe400078e02f8 */
[----:B------:R-:W4:Y:S04]  /*12230*/  LDL.LU.64 R248, [R1+0x258] ;  /* 0x0002580001f87983 */ /* 0x000f280000300a00 */
[----:B------:R1:W-:Y:S04]  /*12240*/  STL.64 [R1+0x1f0], R46 ;  /* 0x0001f02e01007387 */ /* 0x0003e80000100a00 */
[----:B------:R-:W4:Y:S01]  /*12250*/  LDL.LU.64 R150, [R1+0x260] ;  /* 0x0002600001967983 */ /* 0x000f220000300a00 */
[----:B------:R-:W-:-:S03]  /*12260*/  IMAD.WIDE R38, R206, 0x4, R250 ;  /* 0x00000004ce267825 */ /* 0x000fc600078e02fa */
[----:B------:R-:W4:Y:S04]  /*12270*/  LDL.LU.64 R250, [R1+0x268] ;  /* 0x0002680001fa7983 */ /* 0x000f280000300a00 */
[----:B------:R1:W-:Y:S04]  /*12280*/  STL.64 [R1+0x1c8], R44 ;  /* 0x0001c82c01007387 */ /* 0x0003e80000100a00 */
[----:B------:R-:W4:Y:S04]  /*12290*/  LDL.LU.64 R148, [R1+0x270] ;  /* 0x0002700001947983 */ /* 0x000f280000300a00 */
[----:B------:R-:W4:Y:S04]  /*122a0*/  LDL.LU.64 R146, [R1+0x278] ;  /* 0x0002780001927983 */ /* 0x000f280000300a00 */
[----:B------:R-:W4:Y:S04]  /*122b0*/  LDL.LU.64 R144, [R1+0x280] ;  /* 0x0002800001907983 */ /* 0x000f280000300a00 */
[----:B------:R1:W-:Y:S04]  /*122c0*/  STL.64 [R1+0x198], R42 ;  /* 0x0001982a01007387 */ /* 0x0003e80000100a00 */
[----:B------:R-:W4:Y:S04]  /*122d0*/  LDL.LU.64 R134, [R1+0x288] ;  /* 0x0002880001867983 */ /* 0x000f280000300a00 */
[----:B------:R-:W4:Y:S04]  /*122e0*/  LDL.LU.64 R24, [R1+0x290] ;  /* 0x0002900001187983 */ /* 0x000f280000300a00 */
[----:B------:R1:W-:Y:S04]  /*122f0*/  STL.64 [R1+0x168], R40 ;  /* 0x0001682801007387 */ /* 0x0003e80000100a00 */
[----:B------:R-:W4:Y:S04]  /*12300*/  LDL.LU.64 R22, [R1+0x298] ;  /* 0x0002980001167983 */ /* 0x000f280000300a00 */
[----:B------:R-:W4:Y:S04]  /*12310*/  LDL.LU.64 R20, [R1+0x2a0] ;  /* 0x0002a00001147983 */ /* 0x000f280000300a00 */
[----:B------:R-:W4:Y:S04]  /*12320*/  LDL.LU.64 R18, [R1+0x2a8] ;  /* 0x0002a80001127983 */ /* 0x000f280000300a00 */
[----:B------:R-:W4:Y:S04]  /*12330*/  LDL.LU.64 R16, [R1+0x2b0] ;  /* 0x0002b00001107983 */ /* 0x000f280000300a00 */
[----:B------:R-:W4:Y:S01]  /*12340*/  LDL.LU.64 R14, [R1+0x2b8] ;  /* 0x0002b800010e7983 */ /* 0x000f220000300a00 */
[----:B------:R-:W-:-:S03]  /*12350*/  IMAD.WIDE R36, R206, 0x4, R12 ;  /* 0x00000004ce247825 */ /* 0x000fc600078e020c */
[----:B------:R-:W4:Y:S01]  /*12360*/  LDL.LU.64 R12, [R1+0x2c0] ;  /* 0x0002c000010c7983 */ /* 0x000f220000300a00 */
[----:B--2---:R-:W-:-:S03]  /*12370*/  IMAD.WIDE R34, R206, 0x4, R10 ;  /* 0x00000004ce227825 */ /* 0x004fc600078e020a */
[----:B------:R-:W2:Y:S01]  /*12380*/  LDL.LU.64 R10, [R1+0x2c8] ;  /* 0x0002c800010a7983 */ /* 0x000ea20000300a00 */
[----:B---3--:R-:W-:-:S03]  /*12390*/  IMAD.WIDE R32, R206, 0x4, R242 ;  /* 0x00000004ce207825 */ /* 0x008fc600078e02f2 */
[----:B------:R-:W3:Y:S04]  /*123a0*/  LDL.LU.64 R242, [R1+0x2d0] ;  /* 0x0002d00001f27983 */ /* 0x000ee80000300a00 */
[----:B------:R1:W-:Y:S01]  /*123b0*/  STL.64 [R1+0x138], R38 ;  /* 0x0001382601007387 */ /* 0x0003e20000100a00 */
[----:B----4-:R-:W-:-:S03]  /*123c0*/  IMAD.WIDE R30, R206, 0x4, R244 ;  /* 0x00000004ce1e7825 */ /* 0x010fc600078e02f4 */
[----:B------:R-:W4:Y:S04]  /*123d0*/  LDL.LU.64 R244, [R1+0x2d8] ;  /* 0x0002d80001f47983 */ /* 0x000f280000300a00 */
[----:B------:R1:W-:Y:S01]  /*123e0*/  STL.64 [R1+0xf8], R36 ;  /* 0x0000f82401007387 */ /* 0x0003e20000100a00 */
[----:B------:R-:W-:-:S03]  /*123f0*/  IMAD.WIDE R28, R206, 0x4, R28 ;  /* 0x00000004ce1c7825 */ /* 0x000fc600078e021c */
[----:B------:R1:W-:Y:S04]  /*12400*/  STL.64 [R1+0xc8], R34 ;  /* 0x0000c82201007387 */ /* 0x0003e80000100a00 */
[----:B------:R1:W-:Y:S04]  /*12410*/  STL.64 [R1+0x98], R32 ;  /* 0x0000982001007387 */ /* 0x0003e80000100a00 */
[----:B------:R1:W-:Y:S04]  /*12420*/  STL.64 [R1+0x68], R30 ;  /* 0x0000681e01007387 */ /* 0x0003e80000100a00 */
[----:B------:R1:W-:Y:S01]  /*12430*/  STL.64 [R1+0x30], R28 ;  /* 0x0000301c01007387 */ /* 0x0003e20000100a00 */
[----:B------:R-:W-:-:S04]  /*12440*/  IMAD.WIDE R26, R206, 0x4, R26 ;  /* 0x00000004ce1a7825 */ /* 0x000fc800078e021a */
[----:B------:R-:W-:-:S04]  /*12450*/  IMAD.WIDE R238, R206, 0x4, R150 ;  /* 0x00000004ceee7825 */ /* 0x000fc800078e0296 */
[C---:B------:R-:W-:Y:S02]  /*12460*/  IMAD.WIDE R230, R206.reuse, 0x4, R250 ;  /* 0x00000004cee67825 */ /* 0x040fe400078e02fa */
[----:B------:R-:W4:Y:S04]  /*12470*/  LDL.LU.64 R250, [R1+0x2e0] ;  /* 0x0002e00001fa7983 */ /* 0x000f280000300a00 */
[----:B------:R1:W-:Y:S01]  /*12480*/  STL.64 [R1+0x10], R26 ;  /* 0x0000101a01007387 */ /* 0x0003e20000100a00 */
[----:B------:R-:W-:-:S03]  /*12490*/  IMAD.WIDE R222, R206, 0x4, R148 ;  /* 0x00000004cede7825 */ /* 0x000fc600078e0294 */
[----:B------:R-:W4:Y:S01]  /*124a0*/  LDL.LU.64 R150, [R1+0x2e8] ;  /* 0x0002e80001967983 */ /* 0x000f220000300a00 */
[----:B------:R-:W-:-:S03]  /*124b0*/  IMAD.WIDE R214, R206, 0x4, R146 ;  /* 0x00000004ced67825 */ /* 0x000fc600078e0292 */
[----:B------:R-:W4:Y:S01]  /*124c0*/  LDL.LU.64 R148, [R1+0x2f0] ;  /* 0x0002f00001947983 */ /* 0x000f220000300a00 */
[----:B------:R-:W-:-:S03]  /*124d0*/  IMAD.WIDE R204, R206, 0x4, R144 ;  /* 0x00000004cecc7825 */ /* 0x000fc600078e0290 */
[----:B------:R-:W4:Y:S04]  /*124e0*/  LDL.LU.64 R146, [R1+0x2f8] ;  /* 0x0002f80001927983 */ /* 0x000f280000300a00 */
[----:B------:R-:W4:Y:S01]  /*124f0*/  LDL.LU.64 R144, [R1+0x300] ;  /* 0x0003000001907983 */ /* 0x000f220000300a00 */
[----:B------:R-:W-:-:S04]  /*12500*/  IMAD.WIDE R190, R206, 0x4, R24 ;  /* 0x00000004cebe7825 */ /* 0x000fc800078e0218 */
[----:B------:R-:W-:-:S04]  /*12510*/  IMAD.WIDE R192, R206, 0x4, R134 ;  /* 0x00000004cec07825 */ /* 0x000fc800078e0286 */
[----:B------:R-:W-:-:S05]  /*12520*/  IMAD.WIDE R24, R206, 0x4, R14 ;  /* 0x00000004ce187825 */ /* 0x000fca00078e020e */
[----:B------:R1:W-:Y:S04]  /*12530*/  STL.64 [R1+0x60], R24 ;  /* 0x0000601801007387 */ /* 0x0003e80000100a00 */
[----:B------:R-:W4:Y:S04]  /*12540*/  LDL.LU.64 R134, [R1+0x308] ;  /* 0x0003080001867983 */ /* 0x000f280000300a00 */
[----:B------:R-:W4:Y:S01]  /*12550*/  LDL.LU.64 R174, [R1+0x310] ;  /* 0x0003100001ae7983 */ /* 0x000f220000300a00 */
[----:B------:R-:W-:-:S03]  /*12560*/  IMAD.WIDE R188, R206, 0x4, R22 ;  /* 0x00000004cebc7825 */ /* 0x000fc600078e0216 */
        /* <DEDUP_REMOVED lines=9> */
[----:B--2---:R-:W-:-:S03]  /*12600*/  IMAD.WIDE R20, R206, 0x4, R10 ;  /* 0x00000004ce147825 */ /* 0x004fc600078e020a */
[----:B------:R-:W2:Y:S01]  /*12610*/  LDL.LU.64 R14, [R1+0x340] ;  /* 0x00034000010e7983 */ /* 0x000ea20000300a00 */
[----:B---3--:R-:W-:-:S03]  /*12620*/  IMAD.WIDE R18, R206, 0x4, R242 ;  /* 0x00000004ce127825 */ /* 0x008fc600078e02f2 */
[----:B------:R-:W3:Y:S04]  /*12630*/  LDL.LU.64 R12, [R1+0x348] ;  /* 0x00034800010c7983 */ /* 0x000ee80000300a00 */
[----:B------:R-:W3:Y:S04]  /*12640*/  LDL.LU.64 R10, [R1+0x350] ;  /* 0x00035000010a7983 */ /* 0x000ee80000300a00 */
[----:B------:R1:W-:Y:S04]  /*12650*/  STL.64 [R1+0x48], R22 ;  /* 0x0000481601007387 */ /* 0x0003e80000100a00 */
[----:B------:R-:W3:Y:S01]  /*12660*/  LDL.LU.64 R242, [R1+0x358] ;  /* 0x0003580001f27983 */ /* 0x000ee20000300a00 */
[----:B----4-:R-:W-:-:S03]  /*12670*/  IMAD.WIDE R236, R206, 0x4, R250 ;  /* 0x00000004ceec7825 */ /* 0x010fc600078e02fa */
[----:B------:R-:W4:Y:S04]  /*12680*/  LDL.LU.64 R250, [R1+0x360] ;  /* 0x0003600001fa7983 */ /* 0x000f280000300a00 */
[----:B------:R1:W-:Y:S04]  /*12690*/  STL.64 [R1+0x28], R20 ;  /* 0x0000281401007387 */ /* 0x0003e80000100a00 */
[----:B------:R1:W-:Y:S04]  /*126a0*/  STL.64 [R1+0x8], R18 ;  /* 0x0000081201007387 */ /* 0x0003e80000100a00 */
[----:B------:R-:W4:Y:S04]  /*126b0*/  LDL.LU.64 R164, [R1+0x368] ;  /* 0x0003680001a47983 */ /* 0x000f280000300a00 */
        /* <DEDUP_REMOVED lines=9> */
[----:B------:R-:W4:Y:S04]  /*12750*/  LDL.LU.64 R152, [R1+0x398] ;  /* 0x0003980001987983 */ /* 0x000f280000300a00 */
[----:B------:R-:W4:Y:S04]  /*12760*/  LDL.LU.64 R150, [R1+0x3a0] ;  /* 0x0003a00001967983 */ /* 0x000f280000300a00 */
[----:B------:R-:W4:Y:S04]  /*12770*/  LDL.LU.64 R148, [R1+0x3a8] ;  /* 0x0003a80001947983 */ /* 0x000f280000300a00 */
[----:B------:R-:W4:Y:S04]  /*12780*/  LDL.LU.64 R146, [R1+0x3b0] ;  /* 0x0003b00001927983 */ /* 0x000f280000300a00 */
[----:B------:R-:W4:Y:S01]  /*12790*/  LDL.LU.64 R144, [R1+0x3b8] ;  /* 0x0003b80001907983 */ /* 0x000f220000300a00 */
[----:B------:R-:W-:-:S03]  /*127a0*/  IMAD.WIDE R180, R206, 0x4, R134 ;  /* 0x00000004ceb47825 */ /* 0x000fc600078e0286 */
[----:B------:R-:W4:Y:S01]  /*127b0*/  LDL.LU.64 R134, [R1+0x3c0] ;  /* 0x0003c00001867983 */ /* 0x000f220000300a00 */
[----:B------:R-:W-:-:S04]  /*127c0*/  IMAD.WIDE R178, R206, 0x4, R174 ;  /* 0x00000004ceb27825 */ /* 0x000fc800078e02ae */
[----:B------:R-:W-:-:S04]  /*127d0*/  IMAD.WIDE R176, R206, 0x4, R172 ;  /* 0x00000004ceb07825 */ /* 0x000fc800078e02ac */
[----:B------:R-:W-:-:S04]  /*127e0*/  IMAD.WIDE R16, R206, 0x4, R16 ;  /* 0x00000004ce107825 */ /* 0x000fc800078e0210 */
[C---:B--2---:R-:W-:Y:S01]  /*127f0*/  IMAD.WIDE R14, R206.reuse, 0x4, R14 ;  /* 0x00000004ce0e7825 */ /* 0x044fe200078e020e */
[----:B------:R2:W-:Y:S03]  /*12800*/  STL.64 [R1+0x58], R16 ;  /* 0x0000581001007387 */ /* 0x0005e60000100a00 */
[C---:B---3--:R-:W-:Y:S01]  /*12810*/  IMAD.WIDE R12, R206.reuse, 0x4, R12 ;  /* 0x00000004ce0c7825 */ /* 0x048fe200078e020c */
[----:B------:R2:W-:Y:S03]  /*12820*/  STL.64 [R1+0x40], R14 ;  /* 0x0000400e01007387 */ /* 0x0005e60000100a00 */
[C---:B------:R-:W-:Y:S01]  /*12830*/  IMAD.WIDE R10, R206.reuse, 0x4, R10 ;  /* 0x00000004ce0a7825 */ /* 0x040fe200078e020a */
[----:B-1----:R-:W3:Y:S03]  /*12840*/  LDL.LU.64 R4, [R1+0x3c8] ;  /* 0x0003c80001047983 */ /* 0x002ee60000300a00 */
[----:B------:R-:W-:-:S04]  /*12850*/  IMAD.WIDE R174, R206, 0x4, R170 ;  /* 0x00000004ceae7825 */ /* 0x000fc800078e02aa */
[----:B------:R-:W-:-:S04]  /*12860*/  IMAD.WIDE R172, R206, 0x4, R168 ;  /* 0x00000004ceac7825 */ /* 0x000fc800078e02a8 */
[----:B------:R-:W-:-:S04]  /*12870*/  IMAD.WIDE R170, R206, 0x4, R166 ;  /* 0x00000004ceaa7825 */ /* 0x000fc800078e02a6 */
[C---:B----4-:R-:W-:Y:S02]  /*12880*/  IMAD.WIDE R234, R206.reuse, 0x4, R250 ;  /* 0x00000004ceea7825 */ /* 0x050fe400078e02fa */
[----:B------:R-:W4:Y:S04]  /*12890*/  LDL.LU.64 R250, [R1+0x3d0] ;  /* 0x0003d00001fa7983 */ /* 0x000f280000300a00 */
[----:B------:R2:W-:Y:S04]  /*128a0*/  STL.64 [R1+0x20], R12 ;  /* 0x0000200c01007387 */ /* 0x0005e80000100a00 */
[----:B------:R-:W2:Y:S04]  /*128b0*/  LDL.LU.64 R240, [R1+0x3d8] ;  /* 0x0003d80001f07983 */ /* 0x000ea80000300a00 */
[----:B------:R1:W-:Y:S01]  /*128c0*/  STL.64 [R1], R10 ;  /* 0x0000000a01007387 */ /* 0x0003e20000100a00 */
[----:B------:R-:W-:-:S03]  /*128d0*/  IMAD.WIDE R226, R206, 0x4, R164 ;  /* 0x00000004cee27825 */ /* 0x000fc600078e02a4 */
[----:B------:R-:W2:Y:S01]  /*128e0*/  LDL.LU.64 R232, [R1+0x3e0] ;  /* 0x0003e00001e87983 */ /* 0x000ea20000300a00 */
        /* <DEDUP_REMOVED lines=12> */
[----:B------:R-:W-:-:S04]  /*129b0*/  IMAD.WIDE R166, R206, 0x4, R156 ;  /* 0x00000004cea67825 */ /* 0x000fc800078e029c */
[C---:B------:R-:W-:Y:S02]  /*129c0*/  IMAD.WIDE R158, R206.reuse, 0x4, R148 ;  /* 0x00000004ce9e7825 */ /* 0x040fe400078e0294 */
[----:B------:R-:W2:Y:S02]  /*129d0*/  LDL.LU.64 R148, [R1+0x418] ;  /* 0x0004180001947983 */ /* 0x000ea40000300a00 */
[C---:B------:R-:W-:Y:S02]  /*129e0*/  IMAD.WIDE R156, R206.reuse, 0x4, R146 ;  /* 0x00000004ce9c7825 */ /* 0x040fe400078e0292 */
[----:B------:R-:W2:Y:S02]  /*129f0*/  LDL.LU.64 R146, [R1+0x420] ;  /* 0x0004200001927983 */ /* 0x000ea40000300a00 */
[C---:B------:R-:W-:Y:S02]  /*12a00*/  IMAD.WIDE R8, R206.reuse, 0x4, R144 ;  /* 0x00000004ce087825 */ /* 0x040fe400078e0290 */
[----:B------:R-:W2:Y:S02]  /*12a10*/  LDL.LU.64 R144, [R1+0x430] ;  /* 0x0004300001907983 */ /* 0x000ea40000300a00 */
[----:B------:R-:W-:-:S02]  /*12a20*/  IMAD.WIDE R6, R206, 0x4, R134 ;  /* 0x00000004ce067825 */ /* 0x000fc400078e0286 */
[----:B------:R-:W2:Y:S04]  /*12a30*/  LDL.LU.64 R200, [R1+0x428] ;  /* 0x0004280001c87983 */ /* 0x000ea80000300a00 */
[----:B------:R-:W4:Y:S04]  /*12a40*/  LDL.LU.64 R198, [R1+0x438] ;  /* 0x0004380001c67983 */ /* 0x000f280000300a00 */
[----:B------:R-:W4:Y:S04]  /*12a50*/  LDL.LU.64 R196, [R1+0x440] ;  /* 0x0004400001c47983 */ /* 0x000f280000300a00 */
[----:B------:R-:W4:Y:S04]  /*12a60*/  LDL.LU.64 R134, [R1+0x448] ;  /* 0x0004480001867983 */ /* 0x000f280000300a00 */
[----:B------:R-:W4:Y:S04]  /*12a70*/  LDL.LU.64 R194, [R1+0x450] ;  /* 0x0004500001c27983 */ /* 0x000f280000300a00 */
[----:B------:R1:W-:Y:S04]  /*12a80*/  STL.64 [R1+0x50], R8 ;  /* 0x0000500801007387 */ /* 0x0003e80000100a00 */
[----:B------:R-:W4:Y:S04]  /*12a90*/  LDL.64 R122, [R1+0x9e0] ;  /* 0x0009e000017a7983 */ /* 0x000f280000100a00 */
        /* <DEDUP_REMOVED lines=8> */
[----:B------:R-:W4:Y:S01]  /*12b20*/  LDL.64 R2, [R1+0x998] ;  /* 0x0009980001027983 */ /* 0x000f220000100a00 */
[----:B------:R-:W-:-:S02]  /*12b30*/  ISETP.GE.U32.AND P4, PT, R0, 0x7ffffe82, PT ;  /* 0x7ffffe820000780c */ /* 0x000fc40003f86070 */
[----:B------:R-:W-:Y:S01]  /*12b40*/  ISETP.GE.U32.AND P5, PT, R207, 0x7ffffe81, PT ;  /* 0x7ffffe81cf00780c */ /* 0x000fe20003fa6070 */
[----:B---3--:R-:W-:Y:S01]  /*12b50*/  IMAD.WIDE R4, R206, 0x4, R4 ;  /* 0x00000004ce047825 */ /* 0x008fe200078e0204 */
[----:B------:R1:W-:Y:S01]  /*12b60*/  STL.64 [R1+0x38], R6 ;  /* 0x0000380601007387 */ /* 0x0003e20000100a00 */
[----:B------:R-:W3:Y:S03]  /*12b70*/  LDC R0, c[0x0][0x3a0] ;  /* 0x0000e800ff007b82 */ /* 0x000ee60000000800 */
[----:B------:R1:W-:Y:S01]  /*12b80*/  STL.64 [R1+0x18], R4 ;  /* 0x0000180401007387 */ /* 0x0003e20000100a00 */
[----:B--2---:R-:W-:-:S04]  /*12b90*/  IMAD.WIDE R200, R247, 0x4, R200 ;  /* 0x00000004f7c87825 */ /* 0x004fc800078e02c8 */
[C---:B----4-:R-:W-:Y:S01]  /*12ba0*/  IMAD.WIDE R198, R247.reuse, 0x4, R198 ;  /* 0x00000004f7c67825 */ /* 0x050fe200078e02c6 */
[----:B------:R-:W-:Y:S03]  /*12bb0*/  LDGSTS.E [R246+0x401f0], desc[UR22][R200.64], !P6 ;  /* 0x401f0000c8f67fae */ /* 0x000fe6000f1a1016 */
[C---:B------:R-:W-:Y:S01]  /*12bc0*/  IMAD.WIDE R196, R247.reuse, 0x4, R196 ;  /* 0x00000004f7c47825 */ /* 0x040fe200078e02c4 */
[----:B------:R-:W-:Y:S03]  /*12bd0*/  LDGSTS.E [R246+0x401f4], desc[UR22][R198.64], !P3 ;  /* 0x401f4000c6f67fae */ /* 0x000fe6000d9a1016 */
[----:B------:R-:W-:Y:S01]  /*12be0*/  IMAD.WIDE R134, R247, 0x4, R134 ;  /* 0x00000004f7867825 */ /* 0x000fe200078e0286 */
[----:B------:R-:W-:Y:S04]  /*12bf0*/  LDGSTS.E [R246+0x401f8], desc[UR22][R196.64], !P4 ;  /* 0x401f8000c4f67fae */ /* 0x000fe8000e1a1016 */
[----:B------:R-:W-:Y:S04]  /*12c00*/  LDGSTS.E [R246+0x401fc], desc[UR22][R134.64], !P5 ;  /* 0x401fc00086f67fae */ /* 0x000fe8000e9a1016 */
[----:B------:R-:W0:Y:S04]  /*12c10*/  LDGDEPBAR ;  /* 0x00000000000079af */ /* 0x000e280000000000 */
[----:B------:R-:W-:Y:S04]  /*12c20*/  LDGSTS.E [R143+0x10000], desc[UR22][R122.64], P0 ;  /* 0x100000007a8f7fae */ /* 0x000fe800081a1016 */
[----:B------:R-:W-:Y:S04]  /*12c30*/  LDGSTS.E [R143+0x10400], desc[UR22][R124.64], P0 ;  /* 0x104000007c8f7fae */ /* 0x000fe800081a1016 */
[----:B------:R-:W-:Y:S04]  /*12c40*/  LDGSTS.E [R143+0x10800], desc[UR22][R126.64], P0 ;  /* 0x108000007e8f7fae */ /* 0x000fe800081a1016 */
[----:B------:R-:W2:Y:S04]  /*12c50*/  LDL.LU.64 R122, [R1+0xc58] ;  /* 0x000c5800017a7983 */ /* 0x000ea80000300a00 */
[----:B------:R-:W4:Y:S04]  /*12c60*/  LDL.LU.64 R124, [R1+0xc50] ;  /* 0x000c5000017c7983 */ /* 0x000f280000300a00 */
[----:B------:R-:W2:Y:S04]  /*12c70*/  LDL.LU.64 R126, [R1+0xc48] ;  /* 0x000c4800017e7983 */ /* 0x000ea80000300a00 */
[----:B------:R-:W-:Y:S04]  /*12c80*/  LDGSTS.E [R143+0x10c00], desc[UR22][R128.64], P0 ;  /* 0x10c00000808f7fae */ /* 0x000fe800081a1016 */
[----:B------:R-:W-:Y:S04]  /*12c90*/  LDGSTS.E [R143+0x11000], desc[UR22][R130.64], P0 ;  /* 0x11000000828f7fae */ /* 0x000fe800081a1016 */
[----:B------:R-:W-:Y:S04]  /*12ca0*/  LDGSTS.E [R143+0x11400], desc[UR22][R132.64], P0 ;  /* 0x11400000848f7fae */ /* 0x000fe800081a1016 */
[----:B------:R-:W2:Y:S04]  /*12cb0*/  LDL.LU.64 R128, [R1+0xc40] ;  /* 0x000c400001807983 */ /* 0x000ea80000300a00 */
[----:B------:R-:W2:Y:S04]  /*12cc0*/  LDL.LU.64 R130, [R1+0xc38] ;  /* 0x000c380001827983 */ /* 0x000ea80000300a00 */
        /* <DEDUP_REMOVED lines=8> */
[----:B------:R-:W2:Y:S04]  /*12d50*/  LDL.LU.64 R2, [R1+0xc10] ;  /* 0x000c100001027983 */ /* 0x000ea80000300a00 */
[----:B--2---:R2:W-:Y:S04]  /*12d60*/  LDGSTS.E [R143+0x12800], desc[UR22][R2.64], P0 ;  /* 0x12800000028f7fae */ /* 0x0045e800081a1016 */
[----:B------:R1:W-:Y:S04]  /*12d70*/  LDGSTS.E [R143+0x12c00], desc[UR22][R136.64], P0 ;  /* 0x12c00000888f7fae */ /* 0x0003e800081a1016 */
[----:B------:R1:W-:Y:S04]  /*12d80*/  LDGSTS.E [R143+0x13000], desc[UR22][R138.64], P0 ;  /* 0x130000008a8f7fae */ /* 0x0003e800081a1016 */
[----:B------:R-:W2:Y:S04]  /*12d90*/  LDL.LU.64 R2, [R1+0xc08] ;  /* 0x000c080001027983 */ /* 0x000ea80000300a00 */
[----:B------:R-:W2:Y:S04]  /*12da0*/  LDL.LU.64 R136, [R1+0xc00] ;  /* 0x000c000001887983 */ /* 0x000ea80000300a00 */
[----:B------:R-:W4:Y:S04]  /*12db0*/  LDL.LU.64 R138, [R1+0xbf8] ;  /* 0x000bf800018a7983 */ /* 0x000f280000300a00 */
[----:B------:R1:W-:Y:S04]  /*12dc0*/  LDGSTS.E [R143+0x13400], desc[UR22][R140.64], P0 ;  /* 0x134000008c8f7fae */ /* 0x0003e800081a1016 */
[----:B------:R1:W-:Y:S04]  /*12dd0*/  LDGSTS.E [R143+0x13800], desc[UR22][R132.64], P0 ;  /* 0x13800000848f7fae */ /* 0x0003e800081a1016 */
[----:B------:R1:W-:Y:S04]  /*12de0*/  LDGSTS.E [R143+0x13c00], desc[UR22][R130.64], P0 ;  /* 0x13c00000828f7fae */ /* 0x0003e800081a1016 */
[----:B------:R-:W4:Y:S04]  /*12df0*/  LDL.LU.64 R140, [R1+0xbf0] ;  /* 0x000bf000018c7983 */ /* 0x000f280000300a00 */
[----:B------:R1:W5:Y:S01]  /*12e00*/  LDL.LU.64 R132, [R1+0xbe8] ;  /* 0x000be80001847983 */ /* 0x0003620000300a00 */
[----:B------:R-:W-:-:S04]  /*12e10*/  IMAD.WIDE R248, R206, 0x4, R248 ;  /* 0x00000004cef87825 */ /* 0x000fc800078e02f8 */
        /* <DEDUP_REMOVED lines=15> */
[----:B---3--:R-:W-:-:S05]  /*12f10*/  VIADD R0, R0, 0xfffffefe ;  /* 0xfffffefe00007836 */ /* 0x008fca0000000000 */
[----:B------:R-:W-:Y:S02]  /*12f20*/  ISETP.GE.U32.AND P4, PT, R0, 0x7ffffe7f, PT ;  /* 0x7ffffe7f0000780c */ /* 0x000fe40003f86070 */
[----:B------:R-:W-:-:S04]  /*12f30*/  SHF.R.S32.HI R0, RZ, 0x1f, R247 ;  /* 0x0000001fff007819 */ /* 0x000fc800000114f7 */
[----:B------:R-:W-:Y:S01]  /*12f40*/  SHF.L.U64.HI R0, R247, 0x2, R0 ;  /* 0x00000002f7007819 */ /* 0x000fe20000010200 */
[----:B--2---:R1:W-:Y:S04]  /*12f50*/  LDGSTS.E [R136+0x10080], desc[UR22][R128.64], P0 ;  /* 0x1008000080887fae */ /* 0x0043e800081a1016 */
[----:B------:R1:W-:Y:S04]  /*12f60*/  LDGSTS.E [R136+0x10480], desc[UR22][R126.64], P0 ;  /* 0x104800007e887fae */ /* 0x0003e800081a1016 */
[----:B----4-:R1:W-:Y:S04]  /*12f70*/  LDGSTS.E [R136+0x10880], desc[UR22][R124.64], P0 ;  /* 0x108800007c887fae */ /* 0x0103e800081a1016 */
[----:B------:R1:W-:Y:S04]  /*12f80*/  LDGSTS.E [R136+0x10c80], desc[UR22][R122.64], P0 ;  /* 0x10c800007a887fae */ /* 0x0003e800081a1016 */
        /* <DEDUP_REMOVED lines=108> */
[----:B------:R-:W0:Y:S01]  /*13650*/  LDGDEPBAR ;  /* 0x00000000000079af */ /* 0x000e220000000000 */
[----:B------:R-:W-:-:S05]  /*13660*/  VIADD R2, R2, 0xfffffeff ;  /* 0xfffffeff02027836 */ /* 0x000fca0000000000 */
[----:B------:R-:W-:Y:S01]  /*13670*/  ISETP.GE.U32.AND P3, PT, R2, 0x7ffffe80, PT ;  /* 0x7ffffe800200780c */ /* 0x000fe20003f66070 */
[----:B------:R-:W-:Y:S01]  /*13680*/  IMAD.SHL.U32 R2, R247, 0x4, RZ ;  /* 0x00000004f7027824 */ /* 0x000fe200078e00ff */
[----:B------:R-:W-:-:S04]  /*13690*/  DEPBAR.LE SB0, 0x2 ;  /* 0x000080800000791a */ /* 0x000fc80000000000 */
[----:B------:R-:W-:Y:S06]  /*136a0*/  BAR.SYNC.DEFER_BLOCKING 0x0 ;  /* 0x0000000000007b1d */ /* 0x000fec0000010000 */
[----:B-1----:R-:W-:Y:S05]  /*136b0*/  @!P2 BRA `(.L_x_6) ;  /* 0x000000000084a947 */ /* 0x002fea0003800000 */
[----:B------:R-:W-:Y:S04]  /*136c0*/  LDS.128 R4, [R246+0x30000] ;  /* 0x03000000f6047984 */ /* 0x000fe80000000c00 */
        /* <DEDUP_REMOVED lines=30> */
[----:B------:R-:W1:Y:S02]  /*138b0*/  LDS.128 R128, [R246+0x301f0] ;  /* 0x0301f000f6807984 */ /* 0x000e640000000c00 */
[----:B-1----:R1:W-:Y:S02]  /*138c0*/  STTM.x128 tmem[UR11+0x80], R4 ;  /* 0x00008004000079ed */ /* 0x0023e400083c000b */
.L_x_6:
[----:B-1----:R-:W2:Y:S01]  /*138d0*/  LDL.LU.64 R10, [R1+0x978] ;  /* 0x00097800010a7983 */ /* 0x002ea20000300a00 */
[----:B------:R-:W1:Y:S03]  /*138e0*/  LDC R4, c[0x0][0x3a0] ;  /* 0x0000e800ff047b82 */ /* 0x000e660000000800 */
[----:B------:R-:W3:Y:S01]  /*138f0*/  LDL.LU.64 R8, [R1+0x970] ;  /* 0x0009700001087983 */ /* 0x000ee20000300a00 */
[----:B------:R-:W-:Y:S01]  /*13900*/  ISETP.NE.U32.AND P0, PT, RZ, UR8, PT ;  /* 0x00000008ff007c0c */ /* 0x000fe2000bf05070 */
[----:B------:R-:W-:Y:S01]  /*13910*/  UIADD3 UR12, UPT, UPT, UR10, 0x80, URZ ;  /* 0x000000800a0c7890 */ /* 0x000fe2000fffe0ff */
[----:B------:R-:W4:Y:S02]  /*13920*/  FENCE.VIEW.ASYNC.T ;  /* 0x00000000000073c6 */ /* 0x000f240000000200 */
[----:B------:R-:W1:Y:S08]  /*13930*/  LDC R5, c[0x0][0x3a0] ;  /* 0x0000e800ff057b82 */ /* 0x000e700000000800 */
[----:B------:R-:W1:Y:S08]  /*13940*/  LDC R6, c[0x0][0x3a0] ;  /* 0x0000e800ff067b82 */ /* 0x000e700000000800 */
[----:B----4-:R-:W-:Y:S01]  /*13950*/  BAR.SYNC.DEFER_BLOCKING 0x0 ;  /* 0x0000000000007b1d */ /* 0x010fe20000010000 */
[----:B--2---:R-:W-:-:S02]  /*13960*/  IADD3 R114, P2, PT, R10, R2, RZ ;  /* 0x000000020a727210 */ /* 0x004fc40007f5e0ff */
[----:B---3--:R-:W-:-:S03]  /*13970*/  IADD3 R112, P5, PT, R8, R2, RZ ;  /* 0x0000000208707210 */ /* 0x008fc60007fbe0ff */
[--C-:B------:R-:W-:Y:S01]  /*13980*/  IMAD.X R115, R11, 0x1, R0.reuse, P2 ;  /* 0x000000010b737824 */ /* 0x100fe200010e0600 */
[----:B------:R-:W-:Y:S01]  /*13990*/  ISETP.LT.OR P2, PT, R252, 0x80, P0 ;  /* 0x00000080fc00780c */ /* 0x000fe20000741670 */
[----:B------:R-:W-:-:S12]  /*139a0*/  IMAD.X R113, R9, 0x1, R0, P5 ;  /* 0x0000000109717824 */ /* 0x000fd800028e0600 */
[----:B-1----:R-:W-:Y:S05]  /*139b0*/  @P2 BRA `(.L_x_7) ;  /* 0x0000000400382947 */ /* 0x002fea0003800000 */
[----:B------:R-:W-:Y:S01]  /*139c0*/  USHF.R.U32.HI UR70, URZ, 0x4, UR9 ;  /* 0x00000004ff467899 */ /* 0x000fe20008011609 */
[----:B------:R-:W-:Y:S01]  /*139d0*/  UMOV UR20, URZ ;  /* 0x000000ff00147c82 */ /* 0x000fe20008000000 */
[----:B------:R-:W-:Y:S02]  /*139e0*/  UIADD3 UR28, UPT, UPT, UR10, 0x88, URZ ;  /* 0x000000880a1c7890 */ /* 0x000fe4000fffe0ff */
[----:B------:R-:W-:Y:S02]  /*139f0*/  USGXT.U32 UR70, UR70, 0xe ;  /* 0x0000000e4646789a */ /* 0x000fe40008000000 */
[----:B------:R-:W-:Y:S02]  /*13a00*/  UIADD3 UR77, UPT, UPT, UR10, 0x90, URZ ;  /* 0x000000900a4d7890 */ /* 0x000fe4000fffe0ff */
[----:B------:R-:W-:Y:S02]  /*13a10*/  UIADD3 UR60, UP1, UPT, UR70, 0x2, URZ ;  /* 0x00000002463c7890 */ /* 0x000fe4000ff3e0ff */
[----:B------:R-:W-:-:S02]  /*13a20*/  UIADD3 UR13, UPT, UPT, UR10, 0x98, URZ ;  /* 0x000000980a0d7890 */ /* 0x000fc4000fffe0ff */
[----:B------:R-:W-:Y:S02]  /*13a30*/  UIADD3.X UR61, UPT, UPT, UR20, 0x40004040, URZ, UP1, !UPT ;  /* 0x40004040143d7890 */ /* 0x000fe40008ffe4ff */
[----:B------:R-:W-:Y:S02]  /*13a40*/  UIADD3 UR6, UPT, UPT, UR10, 0xa0, URZ ;  /* 0x000000a00a067890 */ /* 0x000fe4000fffe0ff */
[----:B------:R-:W-:Y:S02]  /*13a50*/  UIADD3.64 UR66, UPT, UPT, UR60, 0x2, URZ ;  /* 0x000000023c427897 */ /* 0x000fe4000fffe0ff */
[----:B------:R-:W-:Y:S02]  /*13a60*/  UIADD3.64 UR58, UPT, UPT, UR60, 0x4, URZ ;  /* 0x000000043c3a7897 */ /* 0x000fe4000fffe0ff */
[----:B------:R-:W-:Y:S02]  /*13a70*/  UIADD3.64 UR56, UPT, UPT, UR60, 0x3fe, URZ ;  /* 0x000003fe3c387897 */ /* 0x000fe4000fffe0ff */
[----:B------:R-:W-:-:S02]  /*13a80*/  UIADD3 UR5, UPT, UPT, UR10, 0xa8, URZ ;  /* 0x000000a80a057890 */ /* 0x000fc4000fffe0ff */
[----:B------:R-:W-:Y:S02]  /*13a90*/  UIADD3.64 UR54, UPT, UPT, UR60, 0x400, URZ ;  /* 0x000004003c367897 */ /* 0x000fe4000fffe0ff */
[----:B------:R-:W-:Y:S02]  /*13aa0*/  UIADD3 UR7, UPT, UPT, UR10, 0xb0, URZ ;  /* 0x000000b00a077890 */ /* 0x000fe4000fffe0ff */
[----:B------:R-:W-:Y:S01]  /*13ab0*/  UIADD3.64 UR52, UPT, UPT, UR60, 0x402, URZ ;  /* 0x000004023c347897 */ /* 0x000fe2000fffe0ff */
[----:B------:R-:W-:Y:S01]  /*13ac0*/  UMOV UR72, 0x0 ;  /* 0x0000000000487882 */ /* 0x000fe20000000000 */
[----:B------:R-:W-:Y:S01]  /*13ad0*/  UMOV UR73, 0x8200910 ;  /* 0x0820091000497882 */ /* 0x000fe20000000000 */
[----:B------:R-:W-:Y:S02]  /*13ae0*/  UIADD3 UR8, UPT, UPT, UR10, 0xb8, URZ ;  /* 0x000000b80a087890 */ /* 0x000fe4000fffe0ff */
[----:B------:R-:W-:Y:S01]  /*13af0*/  UIADD3.64 UR50, UPT, UPT, UR60, 0x404, URZ ;  /* 0x000004043c327897 */ /* 0x000fe2000fffe0ff */
[----:B------:R-:W-:Y:S01]  /*13b00*/  UMOV UR71, 0x40004040 ;  /* 0x4000404000477882 */ /* 0x000fe20000000000 */
[----:B------:R-:W-:Y:S01]  /*13b10*/  UMOV UR68, 0x0 ;  /* 0x0000000000447882 */ /* 0x000fe20000000000 */
[----:B------:R-:W-:Y:S01]  /*13b20*/  UMOV UR69, 0x8200910 ;  /* 0x0820091000457882 */ /* 0x000fe20000000000 */
[----:B------:R-:W-:-:S02]  /*13b30*/  UIADD3 UR14, UPT, UPT, UR10, 0xc0, URZ ;  /* 0x000000c00a0e7890 */ /* 0x000fc4000fffe0ff */
[----:B------:R1:W-:Y:S01]  /*13b40*/  UTCHMMA tmem[UR12], gdesc[UR70], tmem[UR10], tmem[UR72], idesc[UR73], !UPT ;  /* 0x00ff48460c0079ea */ /* 0x0003e2000f80000a */
[----:B------:R-:W-:Y:S02]  /*13b50*/  UIADD3.64 UR48, UPT, UPT, UR60, 0x7fe, URZ ;  /* 0x000007fe3c307897 */ /* 0x000fe4000fffe0ff */
[----:B------:R2:W-:Y:S01]  /*13b60*/  UTCHMMA tmem[UR28], gdesc[UR60], tmem[UR10], tmem[UR68], idesc[UR69], UPT ;  /* 0x00ff443c1c0079ea */ /* 0x0005e2000b80000a */
[----:B------:R-:W-:Y:S01]  /*13b70*/  UMOV UR64, 0x0 ;  /* 0x0000000000407882 */ /* 0x000fe20000000000 */
[----:B------:R-:W-:Y:S01]  /*13b80*/  UMOV UR65, 0x8200910 ;  /* 0x0820091000417882 */ /* 0x000fe20000000000 */
[----:B------:R-:W-:Y:S02]  /*13b90*/  UIADD3 UR15, UPT, UPT, UR10, 0xc8, URZ ;  /* 0x000000c80a0f7890 */ /* 0x000fe4000fffe0ff */
[----:B------:R3:W-:Y:S01]  /*13ba0*/  UTCHMMA tmem[UR77], gdesc[UR66], tmem[UR10], tmem[UR64], idesc[UR65], UPT ;  /* 0x00ff40424d0079ea */ /* 0x0007e2000b80000a */
[----:B------:R-:W-:Y:S02]  /*13bb0*/  UIADD3.64 UR44, UPT, UPT, UR60, 0x800, URZ ;  /* 0x000008003c2c7897 */ /* 0x000fe4000fffe0ff */
[----:B------:R-:W-:-:S02]  /*13bc0*/  UIADD3 UR16, UPT, UPT, UR10, 0xd0, URZ ;  /* 0x000000d00a107890 */ /* 0x000fc4000fffe0ff */
[----:B------:R-:W-:Y:S01]  /*13bd0*/  UIADD3.64 UR40, UPT, UPT, UR60, 0x802, URZ ;  /* 0x000008023c287897 */ /* 0x000fe2000fffe0ff */
[----:B-1----:R-:W-:Y:S01]  /*13be0*/  UMOV UR70, 0x0 ;  /* 0x0000000000467882 */ /* 0x002fe20000000000 */
[----:B------:R-:W-:Y:S01]  /*13bf0*/  UMOV UR71, 0x8200910 ;  /* 0x0820091000477882 */ /* 0x000fe20000000000 */
[----:B------:R-:W-:Y:S02]  /*13c00*/  UIADD3 UR17, UPT, UPT, UR10, 0xd8, URZ ;  /* 0x000000d80a117890 */ /* 0x000fe4000fffe0ff */
[----:B------:R3:W-:Y:S01]  /*13c10*/  UTCHMMA tmem[UR13], gdesc[UR58], tmem[UR10], tmem[UR70], idesc[UR71], UPT ;  /* 0x00ff463a0d0079ea */ /* 0x0007e2000b80000a */
[----:B------:R-:W-:Y:S01]  /*13c20*/  UMOV UR24, UR4 ;  /* 0x0000000400187c82 */ /* 0x000fe20008000000 */
[----:B------:R-:W-:Y:S01]  /*13c30*/  UMOV UR25, URZ ;  /* 0x000000ff00197c82 */ /* 0x000fe20008000000 */
[----:B------:R-:W-:Y:S01]  /*13c40*/  UIADD3.64 UR36, UPT, UPT, UR60, 0x804, URZ ;  /* 0x000008043c247897 */ /* 0x000fe2000fffe0ff */
[----:B------:R3:W-:Y:S01]  /*13c50*/  UTCHMMA tmem[UR6], gdesc[UR56], tmem[UR10], tmem[UR72], idesc[UR73], UPT ;  /* 0x00ff4838060079ea */ /* 0x0007e2000b80000a */
[----:B------:R-:W-:-:S02]  /*13c60*/  UIADD3 UR18, UPT, UPT, UR10, 0xe0, URZ ;  /* 0x000000e00a127890 */ /* 0x000fc4000fffe0ff */
[----:B------:R3:W-:Y:S01]  /*13c70*/  UTCHMMA tmem[UR5], gdesc[UR54], tmem[UR10], tmem[UR64], idesc[UR65], UPT ;  /* 0x00ff4036050079ea */ /* 0x0007e2000b80000a */
[----:B------:R-:W-:Y:S01]  /*13c80*/  UIADD3.64 UR32, UPT, UPT, UR60, 0xbfe, URZ ;  /* 0x00000bfe3c207897 */ /* 0x000fe2000fffe0ff */
[----:B------:R3:W-:Y:S01]  /*13c90*/  UTCHMMA tmem[UR7], gdesc[UR52], tmem[UR10], tmem[UR68], idesc[UR69], UPT ;  /* 0x00ff4434070079ea */ /* 0x0007e2000b80000a */
[----:B------:R-:W-:Y:S02]  /*13ca0*/  UIADD3 UR19, UPT, UPT, UR10, 0xe8, URZ ;  /* 0x000000e80a137890 */ /* 0x000fe4000fffe0ff */
[----:B------:R3:W-:Y:S01]  /*13cb0*/  UTCHMMA tmem[UR8], gdesc[UR50], tmem[UR10], tmem[UR70], idesc[UR71], UPT ;  /* 0x00ff4632080079ea */ /* 0x0007e2000b80000a */
[----:B------:R-:W-:Y:S01]  /*13cc0*/  UMOV UR76, UR24 ;  /* 0x00000018004c7c82 */ /* 0x000fe20008000000 */
[----:B--2---:R-:W-:Y:S01]  /*13cd0*/  UIADD3.64 UR28, UPT, UPT, UR60, 0xc00, URZ ;  /* 0x00000c003c1c7897 */ /* 0x004fe2000fffe0ff */
[----:B------:R3:W-:Y:S01]  /*13ce0*/  UTCHMMA tmem[UR14], gdesc[UR48], tmem[UR10], tmem[UR72], idesc[UR73], UPT ;  /* 0x00ff48300e0079ea */ /* 0x0007e2000b80000a */
[----:B------:R-:W-:Y:S02]  /*13cf0*/  UIADD3 UR74, UPT, UPT, UR10, 0xf0, URZ ;  /* 0x000000f00a4a7890 */ /* 0x000fe4000fffe0ff */
[----:B------:R-:W-:-:S02]  /*13d00*/  UIADD3.64 UR24, UPT, UPT, UR60, 0xc02, URZ ;  /* 0x00000c023c187897 */ /* 0x000fc4000fffe0ff */
[----:B------:R-:W-:Y:S02]  /*13d10*/  UIADD3 UR75, UPT, UPT, UR10, 0xf8, URZ ;  /* 0x000000f80a4b7890 */ /* 0x000fe4000fffe0ff */
[----:B------:R-:W-:Y:S01]  /*13d20*/  UIADD3.64 UR62, UPT, UPT, UR60, 0xc04, URZ ;  /* 0x00000c043c3e7897 */ /* 0x000fe2000fffe0ff */
[----:B------:R-:W-:Y:S01]  /*13d30*/  UMOV UR46, 0x0 ;  /* 0x00000000002e7882 */ /* 0x000fe20000000000 */
[----:B------:R-:W-:Y:S01]  /*13d40*/  UMOV UR47, 0x8200910 ;  /* 0x08200910002f7882 */ /* 0x000fe20000000000 */
[----:B------:R-:W-:Y:S01]  /*13d50*/  UMOV UR42, 0x0 ;  /* 0x00000000002a7882 */ /* 0x000fe20000000000 */
[----:B------:R-:W-:Y:S01]  /*13d60*/  UMOV UR43, 0x8200910 ;  /* 0x08200910002b7882 */ /* 0x000fe20000000000 */
[----:B------:R-:W-:Y:S01]  /*13d70*/  UMOV UR38, 0x0 ;  /* 0x0000000000267882 */ /* 0x000fe20000000000 */
[----:B------:R-:W-:Y:S01]  /*13d80*/  UMOV UR39, 0x8200910 ;  /* 0x0820091000277882 */ /* 0x000fe20000000000 */
[----:B------:R3:W-:Y:S01]  /*13d90*/  UTCHMMA tmem[UR15], gdesc[UR44], tmem[UR10], tmem[UR46], idesc[UR47], UPT ;  /* 0x00ff2e2c0f0079ea */ /* 0x0007e2000b80000a */
        /* <DEDUP_REMOVED lines=12> */
[----:B------:R3:W-:Y:S01]  /*13e60*/  UTCHMMA tmem[UR74], gdesc[UR24], tmem[UR10], tmem[UR26], idesc[UR27], UPT ;  /* 0x00ff1a184a0079ea */ /* 0x0007e2000b80000a */
[----:B------:R3:W-:Y:S01]  /*13e70*/  UTCHMMA tmem[UR75], gdesc[UR62], tmem[UR10], tmem[UR20], idesc[UR21], UPT ;  /* 0x00ff143e4b0079ea */ /* 0x0007e2000b80000a */
[----:B------:R3:W-:Y:S01]  /*13e80*/  UTCBAR [UR76], URZ ;  /* 0x000000ff4c0073e9 */ /* 0x0007e200080000ff */
[----:B------:R-:W-:Y:S01]  /*13e90*/  NOP ;  /* 0x0000000000007918 */ /* 0x000fe20000000000 */
.L_x_7:
[----:B------:R-:W2:Y:S01]  /*13ea0*/  LDL.LU.64 R18, [R1+0x968] ;  /* 0x0009680001127983 */ /* 0x000ea20000300a00 */
[----:B------:R-:W-:Y:S01]  /*13eb0*/  BAR.SYNC.DEFER_BLOCKING 0x0 ;  /* 0x0000000000007b1d */ /* 0x000fe20000010000 */
[----:B------:R-:W-:Y:S02]  /*13ec0*/  VIADD R4, R4, 0xfffffefd ;  /* 0xfffffefd04047836 */ /* 0x000fe40000000000 */
[----:B------:R-:W-:-:S05]  /*13ed0*/  VIADD R5, R5, 0xfffffefc ;  /* 0xfffffefc05057836 */ /* 0x000fca0000000000 */
[----:B------:R-:W1:Y:S01]  /*13ee0*/  LDC R38, c[0x0][0x3a0] ;  /* 0x0000e800ff267b82 */ /* 0x000e620000000800 */
[----:B------:R-:W4:Y:S04]  /*13ef0*/  LDL.LU.64 R16, [R1+0x960] ;  /* 0x0009600001107983 */ /* 0x000f280000300a00 */
[----:B---3--:R-:W3:Y:S03]  /*13f00*/  LDL.LU.64 R8, [R1+0x958] ;  /* 0x0009580001087983 */ /* 0x008ee60000300a00 */
[----:B------:R-:W1:Y:S01]  /*13f10*/  LDC R247, c[0x0][0x3a0] ;  /* 0x0000e800fff77b82 */ /* 0x000e620000000800 */
[----:B------:R-:W3:Y:S04]  /*13f20*/  LDL.LU.64 R14, [R1+0x950] ;  /* 0x00095000010e7983 */ /* 0x000ee80000300a00 */
[----:B------:R-:W3:Y:S04]  /*13f30*/  LDL.LU.64 R12, [R1+0x948] ;  /* 0x00094800010c7983 */ /* 0x000ee80000300a00 */
[----:B------:R-:W3:Y:S04]  /*13f40*/  LDL.LU.64 R10, [R1+0x940] ;  /* 0x00094000010a7983 */ /* 0x000ee80000300a00 */
[----:B------:R-:W-:Y:S04]  /*13f50*/  STL.64 [R1+0xc28], R216 ;  /* 0x000c28d801007387 */ /* 0x000fe80000100a00 */
[----:B------:R-:W-:Y:S04]  /*13f60*/  STL.64 [R1+0xc20], R208 ;  /* 0x000c20d001007387 */ /* 0x000fe80000100a00 */
[----:B------:R-:W-:Y:S04]  /*13f70*/  STL.64 [R1+0xc18], R154 ;  /* 0x000c189a01007387 */ /* 0x000fe80000100a00 */
[----:B------:R-:W-:Y:S04]  /*13f80*/  STL.64 [R1+0xc10], R152 ;  /* 0x000c109801007387 */ /* 0x000fe80000100a00 */
[----:B------:R-:W-:Y:S04]  /*13f90*/  STL.64 [R1+0xc08], R150 ;  /* 0x000c089601007387 */ /* 0x000fe80000100a00 */
[----:B------:R-:W-:Y:S04]  /*13fa0*/  STL.64 [R1+0xc00], R148 ;  /* 0x000c009401007387 */ /* 0x000fe80000100a00 */
[----:B------:R-:W-:Y:S04]  /*13fb0*/  STL.64 [R1+0xbf8], R146 ;  /* 0x000bf89201007387 */ /* 0x000fe80000100a00 */
[----:B------:R1:W-:Y:S04]  /*13fc0*/  STL.64 [R1+0xbf0], R144 ;  /* 0x000bf09001007387 */ /* 0x0003e80000100a00 */
[----:B------:R-:W-:Y:S04]  /*13fd0*/  STL.64 [R1+0xbe8], R194 ;  /* 0x000be8c201007387 */ /* 0x000fe80000100a00 */
[----:B------:R-:W-:Y:S01]  /*13fe0*/  @!PT LDS RZ, [RZ] ;  /* 0x00000000fffff984 */ /* 0x000fe20000000800 */
[----:B------:R-:W-:Y:S01]  /*13ff0*/  @!PT LDS RZ, [RZ] ;  /* 0x00000000fffff984 */ /* 0x000fe20000000800 */
[----:B------:R-:W-:Y:S01]  /*14000*/  @!PT LDS RZ, [RZ] ;  /* 0x00000000fffff984 */ /* 0x000fe20000000800 */
[----:B------:R-:W-:Y:S01]  /*14010*/  LDGSTS.E [R246+0x30000], desc[UR22][R114.64], !P3 ;  /* 0x3000000072f67fae */ /* 0x000fe2000d9a1016 */
[----:B------:R-:W-:-:S02]  /*14020*/  ISETP.GE.U32.AND P3, PT, R5, 0x7ffffe7d, PT ;  /* 0x7ffffe7d0500780c */ /* 0x000fc40003f66070 */
[----:B------:R-:W2:Y:S01]  /*14030*/  LDC R5, c[0x0][0x3a0] ;  /* 0x0000e800ff057b82 */ /* 0x000ea20000000800 */
[----:B------:R-:W-:Y:S01]  /*14040*/  LDGSTS.E [R246+0x30004], desc[UR22][R112.64], !P4 ;  /* 0x3000400070f67fae */ /* 0x000fe2000e1a1016 */
[----:B------:R-:W-:Y:S01]  /*14050*/  ISETP.GE.U32.AND P4, PT, R4, 0x7ffffe7e, PT ;  /* 0x7ffffe7e0400780c */ /* 0x000fe20003f86070 */
[----:B------:R-:W-:-:S05]  /*14060*/  VIADD R4, R6, 0xfffffefb ;  /* 0xfffffefb06047836 */ /* 0x000fca0000000000 */
[----:B------:R-:W-:Y:S01]  /*14070*/  ISETP.GE.U32.AND P2, PT, R4, 0x7ffffe7c, PT ;  /* 0x7ffffe7c0400780c */ /* 0x000fe20003f46070 */
[----:B------:R-:W2:Y:S08]  /*14080*/  LDC R6, c[0x0][0x3a0] ;  /* 0x0000e800ff067b82 */ /* 0x000eb00000000800 */
[----:B------:R-:W2:Y:S08]  /*14090*/  LDC R4, c[0x0][0x3a0] ;  /* 0x0000e800ff047b82 */ /* 0x000eb00000000800 */
[----:B-1----:R-:W1:Y:S08]  /*140a0*/  LDC R145, c[0x0][0x3a0] ;  /* 0x0000e800ff917b82 */ /* 0x002e700000000800 */
[----:B------:R-:W1:Y:S01]  /*140b0*/  LDC R144, c[0x0][0x3a0] ;  /* 0x0000e800ff907b82 */ /* 0x000e620000000800 */
[----:B--2---:R-:W-:-:S05]  /*140c0*/  IADD3 R110, P5, PT, R18, R2, RZ ;  /* 0x00000002126e7210 */ /* 0x004fca0007fbe0ff */
[----:B------:R-:W-:Y:S02]  /*140d0*/  IMAD.X R111, R19, 0x1, R0, P5 ;  /* 0x00000001136f7824 */ /* 0x000fe400028e0600 */
[----:B------:R-:W2:Y:S01]  /*140e0*/  LDL.LU.64 R18, [R1+0x938] ;  /* 0x0009380001127983 */ /* 0x000ea20000300a00 */
[----:B------:R-:W-:-:S03]  /*140f0*/  IADD3 R4, PT, PT, R4, -0x106, RZ ;  /* 0xfffffefa04047810 */ /* 0x000fc60007ffe0ff */
[----:B------:R-:W-:Y:S01]  /*14100*/  LDGSTS.E [R246+0x30008], desc[UR22][R110.64], !P4 ;  /* 0x300080006ef67fae */ /* 0x000fe2000e1a1016 */
[----:B----4-:R-:W-:-:S05]  /*14110*/  IADD3 R106, P5, PT, R16, R2, RZ ;  /* 0x00000002106a7210 */ /* 0x010fca0007fbe0ff */
[--C-:B------:R-:W-:Y:S01]  /*14120*/  IMAD.X R107, R17, 0x1, R0.reuse, P5 ;  /* 0x00000001116b7824 */ /* 0x100fe200028e0600 */
[-C--:B---3--:R-:W-:Y:S01]  /*14130*/  IADD3 R104, P5, PT, R8, R2.reuse, RZ ;  /* 0x0000000208687210 */ /* 0x088fe20007fbe0ff */
[----:B------:R-:W3:Y:S04]  /*14140*/  LDL.LU.64 R16, [R1+0x930] ;  /* 0x0009300001107983 */ /* 0x000ee80000300a00 */
[----:B------:R-:W-:Y:S01]  /*14150*/  IMAD.X R105, R9, 0x1, R0, P5 ;  /* 0x0000000109697824 */ /* 0x000fe200028e0600 */
[----:B------:R-:W-:Y:S01]  /*14160*/  ISETP.GE.U32.AND P4, PT, R4, 0x7ffffe7b, PT ;  /* 0x7ffffe7b0400780c */ /* 0x000fe20003f86070 */
[----:B------:R-:W4:Y:S01]  /*14170*/  LDL.LU.64 R8, [R1+0x928] ;  /* 0x0009280001087983 */ /* 0x000f220000300a00 */
[----:B------:R-:W-:-:S03]  /*14180*/  IADD3 R102, P5, PT, R14, R2, RZ ;  /* 0x000000020e667210 */ /* 0x000fc60007fbe0ff */
[----:B------:R-:W-:Y:S02]  /*14190*/  LDGSTS.E [R246+0x3000c], desc[UR22][R106.64], !P3 ;  /* 0x3000c0006af67fae */ /* 0x000fe4000d9a1016 */
[--C-:B------:R-:W-:Y:S01]  /*141a0*/  IMAD.X R103, R15, 0x1, R0.reuse, P5 ;  /* 0x000000010f677824 */ /* 0x100fe200028e0600 */
[-C--:B------:R-:W-:Y:S01]  /*141b0*/  IADD3 R100, P5, PT, R12, R2.reuse, RZ ;  /* 0x000000020c647210 */ /* 0x080fe20007fbe0ff */
[----:B------:R-:W4:Y:S04]  /*141c0*/  LDL.LU.64 R14, [R1+0x920] ;  /* 0x00092000010e7983 */ /* 0x000f280000300a00 */
[--C-:B------:R-:W-:Y:S01]  /*141d0*/  IMAD.X R101, R13, 0x1, R0.reuse, P5 ;  /* 0x000000010d657824 */ /* 0x100fe200028e0600 */
[----:B------:R-:W-:Y:S01]  /*141e0*/  IADD3 R96, P5, PT, R10, R2, RZ ;  /* 0x000000020a607210 */ /* 0x000fe20007fbe0ff */
[----:B------:R-:W4:Y:S04]  /*141f0*/  LDL.LU.64 R12, [R1+0x918] ;  /* 0x00091800010c7983 */ /* 0x000f280000300a00 */
[----:B------:R-:W-:Y:S01]  /*14200*/  IMAD.X R97, R11, 0x1, R0, P5 ;  /* 0x000000010b617824 */ /* 0x000fe200028e0600 */
[----:B------:R-:W-:Y:S04]  /*14210*/  LDGSTS.E [R246+0x30010], desc[UR22][R104.64], !P2 ;  /* 0x3001000068f67fae */ /* 0x000fe8000d1a1016 */
[----:B------:R-:W4:Y:S01]  /*14220*/  LDL.LU.64 R10, [R1+0x910] ;  /* 0x00091000010a7983 */ /* 0x000f220000300a00 */
[----:B------:R-:W-:-:S02]  /*14230*/  VIADD R4, R6, 0xfffffef8 ;  /* 0xfffffef806047836 */ /* 0x000fc40000000000 */
[----:B------:R-:W1:Y:S01]  /*14240*/  LDC R6, c[0x0][0x3a0] ;  /* 0x0000e800ff067b82 */ /* 0x000e620000000800 */
[----:B------:R-:W-:Y:S01]  /*14250*/  VIADD R5, R5, 0xfffffef9 ;  /* 0xfffffef905057836 */ /* 0x000fe20000000000 */
[----:B------:R-:W-:Y:S01]  /*14260*/  LDGSTS.E [R246+0x30014], desc[UR22][R102.64], !P4 ;  /* 0x3001400066f67fae */ /* 0x000fe2000e1a1016 */
[----:B--2---:R-:W-:-:S05]  /*14270*/  IADD3 R94, P5, PT, R18, R2, RZ ;  /* 0x00000002125e7210 */ /* 0x004fca0007fbe0ff */
[----:B------:R-:W-:Y:S02]  /*14280*/  IMAD.X R95, R19, 0x1, R0, P5 ;  /* 0x00000001135f7824 */ /* 0x000fe400028e0600 */
[----:B------:R-:W2:Y:S01]  /*14290*/  LDL.LU.64 R18, [R1+0x908] ;  /* 0x0009080001127983 */ /* 0x000ea20000300a00 */
[----:B---3--:R-:W-:-:S05]  /*142a0*/  IADD3 R92, P5, PT, R16, R2, RZ ;  /* 0x00000002105c7210 */ /* 0x008fca0007fbe0ff */
[--C-:B------:R-:W-:Y:S01]  /*142b0*/  IMAD.X R93, R17, 0x1, R0.reuse, P5 ;  /* 0x00000001115d7824 */ /* 0x100fe200028e0600 */
[-C--:B----4-:R-:W-:Y:S01]  /*142c0*/  IADD3 R90, P5, PT, R8, R2.reuse, RZ ;  /* 0x00000002085a7210 */ /* 0x090fe20007fbe0ff */
[----:B------:R-:W3:Y:S04]  /*142d0*/  LDL.LU.64 R16, [R1+0x900] ;  /* 0x0009000001107983 */ /* 0x000ee80000300a00 */
[----:B------:R-:W-:Y:S02]  /*142e0*/  IMAD.X R91, R9, 0x1, R0, P5 ;  /* 0x00000001095b7824 */ /* 0x000fe400028e0600 */
[----:B------:R-:W4:Y:S01]  /*142f0*/  LDL.LU.64 R8, [R1+0x8f8] ;  /* 0x0008f80001087983 */ /* 0x000f220000300a00 */
[----:B------:R-:W-:-:S05]  /*14300*/  IADD3 R86, P5, PT, R14, R2, RZ ;  /* 0x000000020e567210 */ /* 0x000fca0007fbe0ff */
[--C-:B------:R-:W-:Y:S01]  /*14310*/  IMAD.X R87, R15, 0x1, R0.reuse, P5 ;  /* 0x000000010f577824 */ /* 0x100fe200028e0600 */
[-C--:B------:R-:W-:Y:S01]  /*14320*/  IADD3 R84, P5, PT, R12, R2.reuse, RZ ;  /* 0x000000020c547210 */ /* 0x080fe20007fbe0ff */
[----:B------:R-:W4:Y:S04]  /*14330*/  LDL.LU.64 R14, [R1+0x8f0] ;  /* 0x0008f000010e7983 */ /* 0x000f280000300a00 */
[----:B------:R-:W-:Y:S02]  /*14340*/  IMAD.X R85, R13, 0x1, R0, P5 ;  /* 0x000000010d557824 */ /* 0x000fe400028e0600 */
[----:B------:R-:W4:Y:S01]  /*14350*/  LDL.LU.64 R12, [R1+0x8e8] ;  /* 0x0008e800010c7983 */ /* 0x000f220000300a00 */
[----:B------:R-:W-:-:S05]  /*14360*/  IADD3 R82, P5, PT, R10, R2, RZ ;  /* 0x000000020a527210 */ /* 0x000fca0007fbe0ff */
[----:B------:R-:W-:Y:S02]  /*14370*/  IMAD.X R83, R11, 0x1, R0, P5 ;  /* 0x000000010b537824 */ /* 0x000fe400028e0600 */
[----:B------:R-:W4:Y:S01]  /*14380*/  LDL.LU.64 R10, [R1+0x8e0] ;  /* 0x0008e000010a7983 */ /* 0x000f220000300a00 */
        /* <DEDUP_REMOVED lines=72> */
[----:B------:R-:W-:Y:S02]  /*14810*/  ISETP.GE.U32.AND P2, PT, R4, 0x7ffffe79, PT ;  /* 0x7ffffe790400780c */ /* 0x000fe40003f46070 */
[----:B------:R-:W1:Y:S01]  /*14820*/  LDC R4, c[0x0][0x3a0] ;  /* 0x0000e800ff047b82 */ /* 0x000e620000000800 */
[----:B------:R-:W-:-:S07]  /*14830*/  ISETP.GE.U32.AND P3, PT, R5, 0x7ffffe7a, PT ;  /* 0x7ffffe7a0500780c */ /* 0x000fce0003f66070 */
[----:B------:R-:W1:Y:S06]  /*14840*/  LDC R5, c[0x0][0x3a0] ;  /* 0x0000e800ff057b82 */ /* 0x000e6c0000000800 */
[----:B------:R-:W-:Y:S04]  /*14850*/  LDGSTS.E [R246+0x30018], desc[UR22][R100.64], !P3 ;  /* 0x3001800064f67fae */ /* 0x000fe8000d9a1016 */
[----:B------:R-:W-:Y:S01]  /*14860*/  LDGSTS.E [R246+0x3001c], desc[UR22][R96.64], !P2 ;  /* 0x3001c00060f67fae */ /* 0x000fe2000d1a1016 */
[----:B-1----:R-:W-:-:S05]  /*14870*/  VIADD R4, R4, 0xfffffef7 ;  /* 0xfffffef704047836 */ /* 0x002fca0000000000 */
[----:B------:R-:W-:Y:S01]  /*14880*/  ISETP.GE.U32.AND P4, PT, R4, 0x7ffffe78, PT ;  /* 0x7ffffe780400780c */ /* 0x000fe20003f86070 */
[----:B------:R-:W-:Y:S02]  /*14890*/  VIADD R4, R6, 0xfffffef5 ;  /* 0xfffffef506047836 */ /* 0x000fe40000000000 */
[----:B------:R-:W1:Y:S03]  /*148a0*/  LDC R6, c[0x0][0x3a0] ;  /* 0x0000e800ff067b82 */ /* 0x000e660000000800 */
[----:B------:R-:W-:-:S05]  /*148b0*/  ISETP.GE.U32.AND P2, PT, R4, 0x7ffffe76, PT ;  /* 0x7ffffe760400780c */ /* 0x000fca0003f46070 */
[----:B------:R-:W1:Y:S01]  /*148c0*/  LDC R4, c[0x0][0x3a0] ;  /* 0x0000e800ff047b82 */ /* 0x000e620000000800 */
[----:B------:R-:W-:Y:S01]  /*148d0*/  VIADD R5, R5, 0xfffffef6 ;  /* 0xfffffef605057836 */ /* 0x000fe20000000000 */
[----:B------:R-:W-:Y:S04]  /*148e0*/  LDGSTS.E [R246+0x30020], desc[UR22][R94.64], !P4 ;  /* 0x300200005ef67fae */ /* 0x000fe8000e1a1016 */
[----:B------:R-:W-:Y:S02]  /*148f0*/  ISETP.GE.U32.AND P3, PT, R5, 0x7ffffe77, PT ;  /* 0x7ffffe770500780c */ /* 0x000fe40003f66070 */
[----:B------:R-:W1:Y:S11]  /*14900*/  LDC R5, c[0x0][0x3a0] ;  /* 0x0000e800ff057b82 */ /* 0x000e760000000800 */
[----:B------:R-:W-:Y:S04]  /*14910*/  LDGSTS.E [R246+0x30024], desc[UR22][R92.64], !P3 ;  /* 0x300240005cf67fae */ /* 0x000fe8000d9a1016 */
[----:B------:R-:W-:Y:S01]  /*14920*/  LDGSTS.E [R246+0x30028], desc[UR22][R90.64], !P2 ;  /* 0x300280005af67fae */ /* 0x000fe2000d1a1016 */
[----:B-1----:R-:W-:-:S04]  /*14930*/  IADD3 R4, PT, PT, R4, -0x10c, RZ ;  /* 0xfffffef404047810 */ /* 0x002fc80007ffe0ff */
[----:B------:R-:W-:Y:S01]  /*14940*/  ISETP.GE.U32.AND P4, PT, R4, 0x7ffffe75, PT ;  /* 0x7ffffe750400780c */ /* 0x000fe20003f86070 */
[----:B------:R-:W-:Y:S02]  /*14950*/  VIADD R4, R6, 0xfffffef2 ;  /* 0xfffffef206047836 */ /* 0x000fe40000000000 */
[----:B------:R-:W1:Y:S03]  /*14960*/  LDC R6, c[0x0][0x3a0] ;  /* 0x0000e800ff067b82 */ /* 0x000e660000000800 */
[----:B------:R-:W-:-:S05]  /*14970*/  ISETP.GE.U32.AND P2, PT, R4, 0x7ffffe73, PT ;  /* 0x7ffffe730400780c */ /* 0x000fca0003f46070 */
[----:B------:R-:W1:Y:S01]  /*14980*/  LDC R4, c[0x0][0x3a0] ;  /* 0x0000e800ff047b82 */ /* 0x000e620000000800 */
[----:B------:R-:W-:Y:S01]  /*14990*/  VIADD R5, R5, 0xfffffef3 ;  /* 0xfffffef305057836 */ /* 0x000fe20000000000 */
[----:B------:R-:W-:Y:S01]  /*149a0*/  LDGSTS.E [R246+0x3002c], desc[UR22][R86.64], !P4 ;  /* 0x3002c00056f67fae */ /* 0x000fe2000e1a1016 */
[----:B--2---:R-:W-:-:S05]  /*149b0*/  IADD3 R22, P5, PT, R18, R2, RZ ;  /* 0x0000000212167210 */ /* 0x004fca0007fbe0ff */
[----:B------:R-:W-:Y:S01]  /*149c0*/  IMAD.X R23, R19, 0x1, R0, P5 ;  /* 0x0000000113177824 */ /* 0x000fe200028e0600 */
[----:B---3--:R-:W-:-:S05]  /*149d0*/  IADD3 R20, P5, PT, R16, R2, RZ ;  /* 0x0000000210147210 */ /* 0x008fca0007fbe0ff */
[----:B------:R-:W-:Y:S01]  /*149e0*/  IMAD.X R21, R17, 0x1, R0, P5 ;  /* 0x0000000111157824 */ /* 0x000fe200028e0600 */
[----:B----4-:R-:W-:-:S05]  /*149f0*/  IADD3 R18, P5, PT, R8, R2, RZ ;  /* 0x0000000208127210 */ /* 0x010fca0007fbe0ff */
[----:B------:R-:W-:Y:S02]  /*14a00*/  IMAD.X R19, R9, 0x1, R0, P5 ;  /* 0x0000000109137824 */ /* 0x000fe400028e0600 */
[----:B------:R-:W2:Y:S04]  /*14a10*/  LDL.LU.64 R8, [R1+0x818] ;  /* 0x0008180001087983 */ /* 0x000ea80000300a00 */
[----:B------:R-:W3:Y:S01]  /*14a20*/  LDL.LU.64 R78, [R1+0x810] ;  /* 0x00081000014e7983 */ /* 0x000ee20000300a00 */
[----:B------:R-:W-:Y:S01]  /*14a30*/  ISETP.GE.U32.AND P3, PT, R5, 0x7ffffe74, PT ;  /* 0x7ffffe740500780c */ /* 0x000fe20003f66070 */
[----:B-1----:R-:W-:Y:S01]  /*14a40*/  VIADD R4, R4, 0xfffffef1 ;  /* 0xfffffef104047836 */ /* 0x002fe20000000000 */
[----:B------:R-:W1:Y:S01]  /*14a50*/  LDC R5, c[0x0][0x3a0] ;  /* 0x0000e800ff057b82 */ /* 0x000e620000000800 */
[----:B------:R-:W4:Y:S03]  /*14a60*/  LDL.LU.64 R58, [R1+0x808] ;  /* 0x00080800013a7983 */ /* 0x000f260000300a00 */
[----:B------:R-:W-:Y:S01]  /*14a70*/  ISETP.GE.U32.AND P4, PT, R4, 0x7ffffe72, PT ;  /* 0x7ffffe720400780c */ /* 0x000fe20003f86070 */
[----:B------:R-:W-:Y:S01]  /*14a80*/  VIADD R4, R6, 0xfffffeef ;  /* 0xfffffeef06047836 */ /* 0x000fe20000000000 */
[----:B------:R-:W2:Y:S02]  /*14a90*/  LDL.LU.64 R68, [R1+0x800] ;  /* 0x0008000001447983 */ /* 0x000ea40000300a00 */
[----:B------:R-:W1:Y:S01]  /*14aa0*/  LDC R6, c[0x0][0x3a0] ;  /* 0x0000e800ff067b82 */ /* 0x000e620000000800 */
[----:B------:R-:W-:Y:S01]  /*14ab0*/  IADD3 R16, P5, PT, R14, R2, RZ ;  /* 0x000000020e107210 */ /* 0x000fe20007fbe0ff */
[----:B------:R-:W2:Y:S04]  /*14ac0*/  LDL.LU.64 R48, [R1+0x7f8] ;  /* 0x0007f80001307983 */ /* 0x000ea80000300a00 */
[----:B------:R-:W-:Y:S04]  /*14ad0*/  LDGSTS.E [R246+0x30030], desc[UR22][R84.64], !P3 ;  /* 0x3003000054f67fae */ /* 0x000fe8000d9a1016 */
[----:B------:R-:W-:Y:S01]  /*14ae0*/  LDGSTS.E [R246+0x30034], desc[UR22][R82.64], !P2 ;  /* 0x3003400052f67fae */ /* 0x000fe2000d1a1016 */
[----:B------:R-:W-:-:S02]  /*14af0*/  ISETP.GE.U32.AND P2, PT, R4, 0x7ffffe70, PT ;  /* 0x7ffffe700400780c */ /* 0x000fc40003f46070 */
[----:B------:R-:W1:Y:S01]  /*14b00*/  LDC R4, c[0x0][0x3a0] ;  /* 0x0000e800ff047b82 */ /* 0x000e620000000800 */
[----:B------:R-:W-:Y:S01]  /*14b10*/  LDGSTS.E [R246+0x30038], desc[UR22][R80.64], !P4 ;  /* 0x3003800050f67fae */ /* 0x000fe2000e1a1016 */
[----:B-1----:R-:W-:Y:S02]  /*14b20*/  VIADD R5, R5, 0xfffffef0 ;  /* 0xfffffef005057836 */ /* 0x002fe40000000000 */
[----:B------:R-:W-:Y:S01]  /*14b30*/  IMAD.X R17, R15, 0x1, R0, P5 ;  /* 0x000000010f117824 */ /* 0x000fe200028e0600 */
[----:B------:R-:W4:Y:S02]  /*14b40*/  LDL.LU.64 R88, [R1+0x7f0] ;  /* 0x0007f00001587983 */ /* 0x000f240000300a00 */
[----:B------:R-:W-:Y:S02]  /*14b50*/  ISETP.GE.U32.AND P3, PT, R5, 0x7ffffe71, PT ;  /* 0x7ffffe710500780c */ /* 0x000fe40003f66070 */
[----:B------:R-:W1:Y:S01]  /*14b60*/  LDC R5, c[0x0][0x3a0] ;  /* 0x0000e800ff057b82 */ /* 0x000e620000000800 */
[----:B------:R-:W-:-:S10]  /*14b70*/  IADD3 R4, PT, PT, R4, -0x112, RZ ;  /* 0xfffffeee04047810 */ /* 0x000fd40007ffe0ff */
[----:B------:R-:W-:Y:S01]  /*14b80*/  LDGSTS.E [R246+0x3003c], desc[UR22][R76.64], !P3 ;  /* 0x3003c0004cf67fae */ /* 0x000fe2000d9a1016 */
[----:B------:R-:W-:Y:S01]  /*14b90*/  ISETP.GE.U32.AND P4, PT, R4, 0x7ffffe6f, PT ;  /* 0x7ffffe6f0400780c */ /* 0x000fe20003f86070 */
[----:B------:R-:W-:Y:S02]  /*14ba0*/  VIADD R4, R6, 0xfffffeec ;  /* 0xfffffeec06047836 */ /* 0x000fe40000000000 */
[----:B------:R-:W-:Y:S01]  /*14bb0*/  LDGSTS.E [R246+0x30040], desc[UR22][R74.64], !P2 ;  /* 0x300400004af67fae */ /* 0x000fe2000d1a1016 */
[----:B------:R-:W1:Y:S02]  /*14bc0*/  LDC R6, c[0x0][0x3a0] ;  /* 0x0000e800ff067b82 */ /* 0x000e640000000800 */
[----:B------:R-:W-:Y:S01]  /*14bd0*/  ISETP.GE.U32.AND P2, PT, R4, 0x7ffffe6d, PT ;  /* 0x7ffffe6d0400780c */ /* 0x000fe20003f46070 */
[----:B------:R-:W4:Y:S05]  /*14be0*/  LDL.LU.64 R98, [R1+0x7e8] ;  /* 0x0007e80001627983 */ /* 0x000f2a0000300a00 */
[----:B------:R-:W1:Y:S02]  /*14bf0*/  LDC R4, c[0x0][0x3a0] ;  /* 0x0000e800ff047b82 */ /* 0x000e640000000800 */
[----:B-1----:R-:W-:Y:S01]  /*14c00*/  VIADD R5, R5, 0xfffffeed ;  /* 0xfffffeed05057836 */ /* 0x002fe20000000000 */
[----:B------:R-:W-:Y:S04]  /*14c10*/  LDGSTS.E [R246+0x30044], desc[UR22][R72.64], !P4 ;  /* 0x3004400048f67fae */ /* 0x000fe8000e1a1016 */
[----:B------:R-:W-:-:S02]  /*14c20*/  ISETP.GE.U32.AND P3, PT, R5, 0x7ffffe6e, PT ;  /* 0x7ffffe6e0500780c */ /* 0x000fc40003f66070 */
[----:B------:R-:W1:Y:S11]  /*14c30*/  LDC R5, c[0x0][0x3a0] ;  /* 0x0000e800ff057b82 */ /* 0x000e760000000800 */
[----:B------:R-:W-:Y:S04]  /*14c40*/  LDGSTS.E [R246+0x30048], desc[UR22][R70.64], !P3 ;  /* 0x3004800046f67fae */ /* 0x000fe8000d9a1016 */
[----:B------:R-:W-:Y:S01]  /*14c50*/  LDGSTS.E [R246+0x3004c], desc[UR22][R66.64], !P2 ;  /* 0x3004c00042f67fae */ /* 0x000fe2000d1a1016 */
[----:B------:R-:W-:-:S05]  /*14c60*/  VIADD R4, R4, 0xfffffeeb ;  /* 0xfffffeeb04047836 */ /* 0x000fca0000000000 */
[----:B------:R-:W-:Y:S01]  /*14c70*/  ISETP.GE.U32.AND P4, PT, R4, 0x7ffffe6c, PT ;  /* 0x7ffffe6c0400780c */ /* 0x000fe20003f86070 */
[----:B------:R-:W-:Y:S02]  /*14c80*/  VIADD R4, R6, 0xfffffee9 ;  /* 0xfffffee906047836 */ /* 0x000fe40000000000 */
[----:B------:R-:W1:Y:S03]  /*14c90*/  LDC R6, c[0x0][0x3a0] ;  /* 0x0000e800ff067b82 */ /* 0x000e660000000800 */
[----:B------:R-:W-:-:S05]  /*14ca0*/  ISETP.GE.U32.AND P2, PT, R4, 0x7ffffe6a, PT ;  /* 0x7ffffe6a0400780c */ /* 0x000fca0003f46070 */
[----:B------:R-:W1:Y:S02]  /*14cb0*/  LDC R4, c[0x0][0x3a0] ;  /* 0x0000e800ff047b82 */ /* 0x000e640000000800 */
[----:B-1----:R-:W-:Y:S01]  /*14cc0*/  VIADD R5, R5, 0xfffffeea ;  /* 0xfffffeea05057836 */ /* 0x002fe20000000000 */
[----:B------:R-:W-:Y:S04]  /*14cd0*/  LDGSTS.E [R246+0x30050], desc[UR22][R64.64], !P4 ;  /* 0x3005000040f67fae */ /* 0x000fe8000e1a1016 */
[----:B------:R-:W-:Y:S02]  /*14ce0*/  ISETP.GE.U32.AND P3, PT, R5, 0x7ffffe6b, PT ;  /* 0x7ffffe6b0500780c */ /* 0x000fe40003f66070 */
[----:B------:R-:W1:Y:S01]  /*14cf0*/  LDC R5, c[0x0][0x3a0] ;  /* 0x0000e800ff057b82 */ /* 0x000e620000000800 */
[----:B------:R-:W-:-:S10]  /*14d00*/  IADD3 R14, P5, PT, R12, R2, RZ ;  /* 0x000000020c0e7210 */ /* 0x000fd40007fbe0ff */
[----:B------:R-:W-:Y:S04]  /*14d10*/  LDGSTS.E [R246+0x30054], desc[UR22][R62.64], !P3 ;  /* 0x300540003ef67fae */ /* 0x000fe8000d9a1016 */
[----:B------:R-:W-:Y:S01]  /*14d20*/  LDGSTS.E [R246+0x30058], desc[UR22][R60.64], !P2 ;  /* 0x300580003cf67fae */ /* 0x000fe2000d1a1016 */
[----:B------:R-:W-:-:S04]  /*14d30*/  IADD3 R4, PT, PT, R4, -0x118, RZ ;  /* 0xfffffee804047810 */ /* 0x000fc80007ffe0ff */
[----:B------:R-:W-:Y:S01]  /*14d40*/  ISETP.GE.U32.AND P4, PT, R4, 0x7ffffe69, PT ;  /* 0x7ffffe690400780c */ /* 0x000fe20003f86070 */
[----:B------:R-:W-:Y:S02]  /*14d50*/  VIADD R4, R6, 0xfffffee6 ;  /* 0xfffffee606047836 */ /* 0x000fe40000000000 */
[----:B------:R-:W3:Y:S03]  /*14d60*/  LDC R6, c[0x0][0x3a0] ;  /* 0x0000e800ff067b82 */ /* 0x000ee60000000800 */
[----:B------:R-:W-:-:S05]  /*14d70*/  ISETP.GE.U32.AND P2, PT, R4, 0x7ffffe67, PT ;  /* 0x7ffffe670400780c */ /* 0x000fca0003f46070 */
[----:B------:R-:W3:Y:S01]  /*14d80*/  LDC R4, c[0x0][0x3a0] ;  /* 0x0000e800ff047b82 */ /* 0x000ee20000000800 */
[--C-:B------:R-:W-:Y:S01]  /*14d90*/  IMAD.X R15, R13, 0x1, R0.reuse, P5 ;  /* 0x000000010d0f7824 */ /* 0x100fe200028e0600 */
[----:B------:R-:W-:Y:S01]  /*14da0*/  IADD3 R12, P5, PT, R10, R2, RZ ;  /* 0x000000020a0c7210 */ /* 0x000fe20007fbe0ff */
[----:B-1----:R-:W-:Y:S01]  /*14db0*/  VIADD R5, R5, 0xfffffee7 ;  /* 0xfffffee705057836 */ /* 0x002fe20000000000 */
[----:B------:R-:W-:Y:S03]  /*14dc0*/  LDGSTS.E [R246+0x3005c], desc[UR22][R56.64], !P4 ;  /* 0x3005c00038f67fae */ /* 0x000fe6000e1a1016 */
[----:B------:R-:W-:Y:S01]  /*14dd0*/  IMAD.X R13, R11, 0x1, R0, P5 ;  /* 0x000000010b0d7824 */ /* 0x000fe200028e0600 */
[----:B------:R-:W-:Y:S02]  /*14de0*/  ISETP.GE.U32.AND P3, PT, R5, 0x7ffffe68, PT ;  /* 0x7ffffe680500780c */ /* 0x000fe40003f66070 */
[----:B------:R-:W1:Y:S11]  /*14df0*/  LDC R5, c[0x0][0x3a0] ;  /* 0x0000e800ff057b82 */ /* 0x000e760000000800 */
[----:B------:R-:W-:Y:S01]  /*14e00*/  LDGSTS.E [R246+0x30060], desc[UR22][R54.64], !P3 ;  /* 0x3006000036f67fae */ /* 0x000fe2000d9a1016 */
[----:B---3--:R-:W-:-:S03]  /*14e10*/  VIADD R4, R4, 0xfffffee5 ;  /* 0xfffffee504047836 */ /* 0x008fc60000000000 */
[----:B------:R-:W-:Y:S02]  /*14e20*/  LDGSTS.E [R246+0x30064], desc[UR22][R52.64], !P2 ;  /* 0x3006400034f67fae */ /* 0x000fe4000d1a1016 */
[----:B------:R-:W-:Y:S01]  /*14e30*/  ISETP.GE.U32.AND P4, PT, R4, 0x7ffffe66, PT ;  /* 0x7ffffe660400780c */ /* 0x000fe20003f86070 */
[----:B------:R-:W-:Y:S02]  /*14e40*/  VIADD R4, R6, 0xfffffee3 ;  /* 0xfffffee306047836 */ /* 0x000fe40000000000 */
[----:B------:R-:W3:Y:S03]  /*14e50*/  LDC R6, c[0x0][0x3a0] ;  /* 0x0000e800ff067b82 */ /* 0x000ee60000000800 */
[----:B------:R-:W-:-:S05]  /*14e60*/  ISETP.GE.U32.AND P2, PT, R4, 0x7ffffe64, PT ;  /* 0x7ffffe640400780c */ /* 0x000fca0003f46070 */
[----:B------:R-:W2:Y:S01]  /*14e70*/  LDC R4, c[0x0][0x3a0] ;  /* 0x0000e800ff047b82 */ /* 0x000ea20000000800 */
[----:B-1----:R-:W-:Y:S01]  /*14e80*/  VIADD R5, R5, 0xfffffee4 ;  /* 0xfffffee405057836 */ /* 0x002fe20000000000 */
[----:B------:R-:W-:Y:S04]  /*14e90*/  LDGSTS.E [R246+0x30068], desc[UR22][R50.64], !P4 ;  /* 0x3006800032f67fae */ /* 0x000fe8000e1a1016 */
[----:B------:R-:W-:Y:S02]  /*14ea0*/  ISETP.GE.U32.AND P3, PT, R5, 0x7ffffe65, PT ;  /* 0x7ffffe650500780c */ /* 0x000fe40003f66070 */
[----:B------:R-:W1:Y:S11]  /*14eb0*/  LDC R5, c[0x0][0x3a0] ;  /* 0x0000e800ff057b82 */ /* 0x000e760000000800 */
[----:B------:R-:W-:Y:S04]  /*14ec0*/  LDGSTS.E [R246+0x3006c], desc[UR22][R46.64], !P3 ;  /* 0x3006c0002ef67fae */ /* 0x000fe8000d9a1016 */
[----:B------:R-:W-:Y:S01]  /*14ed0*/  LDGSTS.E [R246+0x30070], desc[UR22][R44.64], !P2 ;  /* 0x300700002cf67fae */ /* 0x000fe2000d1a1016 */
[----:B--2---:R-:W-:-:S04]  /*14ee0*/  IADD3 R4, PT, PT, R4, -0x11e, RZ ;  /* 0xfffffee204047810 */ /* 0x004fc80007ffe0ff */
[----:B------:R-:W-:Y:S01]  /*14ef0*/  ISETP.GE.U32.AND P4, PT, R4, 0x7ffffe63, PT ;  /* 0x7ffffe630400780c */ /* 0x000fe20003f86070 */
[----:B---3--:R-:W-:Y:S02]  /*14f00*/  VIADD R4, R6, 0xfffffee0 ;  /* 0xfffffee006047836 */ /* 0x008fe40000000000 */
[----:B------:R-:W2:Y:S03]  /*14f10*/  LDC R6, c[0x0][0x3a0] ;  /* 0x0000e800ff067b82 */ /* 0x000ea60000000800 */
[----:B------:R-:W-:-:S05]  /*14f20*/  ISETP.GE.U32.AND P2, PT, R4, 0x7ffffe61, PT ;  /* 0x7ffffe610400780c */ /* 0x000fca0003f46070 */
[----:B------:R-:W3:Y:S01]  /*14f30*/  LDC R4, c[0x0][0x3a0] ;  /* 0x0000e800ff047b82 */ /* 0x000ee20000000800 */
[----:B-1----:R-:W-:Y:S01]  /*14f40*/  VIADD R5, R5, 0xfffffee1 ;  /* 0xfffffee105057836 */ /* 0x002fe20000000000 */
[----:B------:R-:W-:Y:S01]  /*14f50*/  LDGSTS.E [R246+0x30074], desc[UR22][R42.64], !P4 ;  /* 0x300740002af67fae */ /* 0x000fe2000e1a1016 */
[----:B------:R-:W-:-:S05]  /*14f60*/  IADD3 R10, P5, PT, R8, R2, RZ ;  /* 0x00000002080a7210 */ /* 0x000fca0007fbe0ff */
[----:B------:R-:W-:Y:S01]  /*14f70*/  IMAD.X R11, R9, 0x1, R0, P5 ;  /* 0x00000001090b7824 */ /* 0x000fe200028e0600 */
[----:B------:R-:W-:-:S05]  /*14f80*/  IADD3 R8, P5, PT, R78, R2, RZ ;  /* 0x000000024e087210 */ /* 0x000fca0007fbe0ff */
[----:B------:R-:W-:Y:S02]  /*14f90*/  IMAD.X R9, R79, 0x1, R0, P5 ;  /* 0x000000014f097824 */ /* 0x000fe400028e0600 */
[----:B------:R-:W4:Y:S04]  /*14fa0*/  LDL.LU.64 R78, [R1+0x7e0] ;  /* 0x0007e000014e7983 */ /* 0x000f280000300a00 */
[----:B------:R-:W4:Y:S04]  /*14fb0*/  LDL.LU.64 R116, [R1+0x7d8] ;  /* 0x0007d80001747983 */ /* 0x000f280000300a00 */
[----:B------:R-:W4:Y:S04]  /*14fc0*/  LDL.LU.64 R118, [R1+0x7d0] ;  /* 0x0007d00001767983 */ /* 0x000f280000300a00 */
[----:B------:R-:W4:Y:S04]  /*14fd0*/  LDL.LU.64 R108, [R1+0x7c8] ;  /* 0x0007c800016c7983 */ /* 0x000f280000300a00 */
[----:B------:R-:W4:Y:S04]  /*14fe0*/  LDL.LU.64 R122, [R1+0x7c0] ;  /* 0x0007c000017a7983 */ /* 0x000f280000300a00 */
[----:B------:R-:W4:Y:S01]  /*14ff0*/  LDL.LU.64 R124, [R1+0x7b8] ;  /* 0x0007b800017c7983 */ /* 0x000f220000300a00 */
[----:B------:R-:W-:Y:S01]  /*15000*/  ISETP.GE.U32.AND P3, PT, R5, 0x7ffffe62, PT ;  /* 0x7ffffe620500780c */ /* 0x000fe20003f66070 */
[----:B---3--:R-:W-:Y:S01]  /*15010*/  VIADD R4, R4, 0xfffffedf ;  /* 0xfffffedf04047836 */ /* 0x008fe20000000000 */
[----:B------:R-:W1:Y:S01]  /*15020*/  LDC R5, c[0x0][0x3a0] ;  /* 0x0000e800ff057b82 */ /* 0x000e620000000800 */
[----:B------:R-:W3:Y:S04]  /*15030*/  LDL.LU.64 R120, [R1+0x7b0] ;  /* 0x0007b00001787983 */ /* 0x000ee80000300a00 */
[----:B------:R-:W3:Y:S01]  /*15040*/  LDL.LU.64 R128, [R1+0x7a8] ;  /* 0x0007a80001807983 */ /* 0x000ee20000300a00 */
[----:B------:R-:W-:Y:S01]  /*15050*/  ISETP.GE.U32.AND P4, PT, R4, 0x7ffffe60, PT ;  /* 0x7ffffe600400780c */ /* 0x000fe20003f86070 */
[----:B--2---:R-:W-:-:S02]  /*15060*/  VIADD R4, R6, 0xfffffedd ;  /* 0xfffffedd06047836 */ /* 0x004fc40000000000 */
[----:B------:R-:W2:Y:S01]  /*15070*/  LDL.LU.64 R130, [R1+0x7a0] ;  /* 0x0007a00001827983 */ /* 0x000ea20000300a00 */
[----:B------:R-:W1:Y:S03]  /*15080*/  LDC R6, c[0x0][0x3a0] ;  /* 0x0000e800ff067b82 */ /* 0x000e660000000800 */
[----:B------:R-:W-:Y:S04]  /*15090*/  LDGSTS.E [R246+0x30078], desc[UR22][R40.64], !P3 ;  /* 0x3007800028f67fae */ /* 0x000fe8000d9a1016 */
[----:B------:R-:W-:Y:S01]  /*150a0*/  LDGSTS.E [R246+0x3007c], desc[UR22][R36.64], !P2 ;  /* 0x3007c00024f67fae */ /* 0x000fe2000d1a1016 */
[----:B------:R-:W-:Y:S02]  /*150b0*/  ISETP.GE.U32.AND P2, PT, R4, 0x7ffffe5e, PT ;  /* 0x7ffffe5e0400780c */ /* 0x000fe40003f46070 */
[----:B------:R-:W1:Y:S01]  /*150c0*/  LDC R4, c[0x0][0x3a0] ;  /* 0x0000e800ff047b82 */ /* 0x000e620000000800 */
[----:B------:R-:W2:Y:S01]  /*150d0*/  LDL.LU.64 R126, [R1+0x798] ;  /* 0x00079800017e7983 */ /* 0x000ea20000300a00 */
[----:B-1----:R-:W-:-:S03]  /*150e0*/  VIADD R5, R5, 0xfffffede ;  /* 0xfffffede05057836 */ /* 0x002fc60000000000 */
[----:B------:R-:W2:Y:S02]  /*150f0*/  LDL.LU.64 R154, [R1+0x790] ;  /* 0x00079000019a7983 */ /* 0x000ea40000300a00 */
[----:B------:R-:W-:Y:S02]  /*15100*/  ISETP.GE.U32.AND P3, PT, R5, 0x7ffffe5f, PT ;  /* 0x7ffffe5f0500780c */ /* 0x000fe40003f66070 */
[----:B------:R-:W-:Y:S01]  /*15110*/  LDGSTS.E [R246+0x30080], desc[UR22][R34.64], !P4 ;  /* 0x3008000022f67fae */ /* 0x000fe2000e1a1016 */
[----:B------:R-:W1:Y:S03]  /*15120*/  LDC R5, c[0x0][0x3a0] ;  /* 0x0000e800ff057b82 */ /* 0x000e660000000800 */
[----:B------:R-:W2:Y:S04]  /*15130*/  LDL.LU.64 R152, [R1+0x788] ;  /* 0x0007880001987983 */ /* 0x000ea80000300a00 */
[----:B------:R-:W2:Y:S04]  /*15140*/  LDL.LU.64 R208, [R1+0x780] ;  /* 0x0007800001d07983 */ /* 0x000ea80000300a00 */
[----:B------:R-:W-:Y:S01]  /*15150*/  LDGSTS.E [R246+0x30084], desc[UR22][R32.64], !P3 ;  /* 0x3008400020f67fae */ /* 0x000fe2000d9a1016 */
[----:B------:R-:W-:-:S03]  /*15160*/  IADD3 R4, PT, PT, R4, -0x124, RZ ;  /* 0xfffffedc04047810 */ /* 0x000fc60007ffe0ff */
[----:B------:R-:W-:Y:S01]  /*15170*/  LDGSTS.E [R246+0x30088], desc[UR22][R30.64], !P2 ;  /* 0x300880001ef67fae */ /* 0x000fe2000d1a1016 */
[----:B------:R-:W-:Y:S01]  /*15180*/  ISETP.GE.U32.AND P4, PT, R4, 0x7ffffe5d, PT ;  /* 0x7ffffe5d0400780c */ /* 0x000fe20003f86070 */
[----:B------:R-:W-:Y:S02]  /*15190*/  VIADD R4, R6, 0xfffffeda ;  /* 0xfffffeda06047836 */ /* 0x000fe40000000000 */
[----:B------:R-:W2:Y:S01]  /*151a0*/  LDL.LU.64 R216, [R1+0x778] ;  /* 0x0007780001d87983 */ /* 0x000ea20000300a00 */
[----:B------:R-:W1:Y:S02]  /*151b0*/  LDC R6, c[0x0][0x3a0] ;  /* 0x0000e800ff067b82 */ /* 0x000e640000000800 */
[----:B------:R-:W-:Y:S01]  /*151c0*/  ISETP.GE.U32.AND P2, PT, R4, 0x7ffffe5b, PT ;  /* 0x7ffffe5b0400780c */ /* 0x000fe20003f46070 */
[----:B-1----:R-:W-:Y:S01]  /*151d0*/  VIADD R5, R5, 0xfffffedb ;  /* 0xfffffedb05057836 */ /* 0x002fe20000000000 */
[----:B------:R-:W2:Y:S04]  /*151e0*/  LDL.LU.64 R148, [R1+0x770] ;  /* 0x0007700001947983 */ /* 0x000ea80000300a00 */
[----:B------:R-:W1:Y:S01]  /*151f0*/  LDC R4, c[0x0][0x3a0] ;  /* 0x0000e800ff047b82 */ /* 0x000e620000000800 */
[----:B------:R-:W-:Y:S01]  /*15200*/  ISETP.GE.U32.AND P3, PT, R5, 0x7ffffe5c, PT ;  /* 0x7ffffe5c0500780c */ /* 0x000fe20003f66070 */
[----:B------:R-:W-:Y:S04]  /*15210*/  LDGSTS.E [R246+0x3008c], desc[UR22][R28.64], !P4 ;  /* 0x3008c0001cf67fae */ /* 0x000fe8000e1a1016 */
[----:B------:R-:W2:Y:S02]  /*15220*/  LDL.LU.64 R146, [R1+0x768] ;  /* 0x0007680001927983 */ /* 0x000ea40000300a00 */
        /* <DEDUP_REMOVED lines=24> */
[----:B------:R-:W4:Y:S11]  /*153b0*/  LDC R5, c[0x0][0x3a0] ;  /* 0x0000e800ff057b82 */ /* 0x000f360000000800 */
[----:B------:R-:W-:Y:S04]  /*153c0*/  LDGSTS.E [R246+0x300a8], desc[UR22][R14.64], !P3 ;  /* 0x300a80000ef67fae */ /* 0x000fe8000d9a1016 */
[----:B------:R-:W-:Y:S01]  /*153d0*/  LDGSTS.E [R246+0x300ac], desc[UR22][R12.64], !P2 ;  /* 0x300ac0000cf67fae */ /* 0x000fe2000d1a1016 */
[----:B-1----:R-:W-:-:S05]  /*153e0*/  VIADD R4, R4, 0xfffffed3 ;  /* 0xfffffed304047836 */ /* 0x002fca0000000000 */
[----:B------:R-:W-:Y:S01]  /*153f0*/  ISETP.GE.U32.AND P4, PT, R4, 0x7ffffe54, PT ;  /* 0x7ffffe540400780c */ /* 0x000fe20003f86070 */
[----:B------:R-:W-:-:S05]  /*15400*/  VIADD R4, R6, 0xfffffed1 ;  /* 0xfffffed106047836 */ /* 0x000fca0000000000 */
[----:B------:R-:W-:Y:S02]  /*15410*/  ISETP.GE.U32.AND P2, PT, R4, 0x7ffffe52, PT ;  /* 0x7ffffe520400780c */ /* 0x000fe40003f46070 */
[----:B------:R-:W1:Y:S01]  /*15420*/  LDC R4, c[0x0][0x3a0] ;  /* 0x0000e800ff047b82 */ /* 0x000e620000000800 */
[----:B----4-:R-:W-:-:S04]  /*15430*/  VIADD R5, R5, 0xfffffed2 ;  /* 0xfffffed205057836 */ /* 0x010fc80000000000 */
[----:B------:R-:W-:Y:S01]  /*15440*/  LDGSTS.E [R246+0x300b0], desc[UR22][R10.64], !P4 ;  /* 0x300b00000af67fae */ /* 0x000fe2000e1a1016 */
[----:B------:R-:W-:Y:S02]  /*15450*/  ISETP.GE.U32.AND P3, PT, R5, 0x7ffffe53, PT ;  /* 0x7ffffe530500780c */ /* 0x000fe40003f66070 */
[----:B------:R-:W4:Y:S01]  /*15460*/  LDC R5, c[0x0][0x3a0] ;  /* 0x0000e800ff057b82 */ /* 0x000f220000000800 */
[----:B------:R-:W-:-:S05]  /*15470*/  IADD3 R6, P5, PT, R58, R2, RZ ;  /* 0x000000023a067210 */ /* 0x000fca0007fbe0ff */
[----:B------:R-:W-:Y:S02]  /*15480*/  IMAD.X R7, R59, 0x1, R0, P5 ;  /* 0x000000013b077824 */ /* 0x000fe400028e0600 */
[----:B------:R-:W3:Y:S03]  /*15490*/  LDC R58, c[0x0][0x3a0] ;  /* 0x0000e800ff3a7b82 */ /* 0x000ee60000000800 */
[----:B------:R-:W-:Y:S04]  /*154a0*/  LDGSTS.E [R246+0x300b4], desc[UR22][R8.64], !P3 ;  /* 0x300b400008f67fae */ /* 0x000fe8000d9a1016 */
[----:B------:R-:W-:Y:S01]  /*154b0*/  LDGSTS.E [R246+0x300b8], desc[UR22][R6.64], !P2 ;  /* 0x300b800006f67fae */ /* 0x000fe2000d1a1016 */
[----:B-1----:R-:W-:Y:S01]  /*154c0*/  IADD3 R4, PT, PT, R4, -0x130, RZ ;  /* 0xfffffed004047810 */ /* 0x002fe20007ffe0ff */
[----:B------:R-:W1:Y:S03]  /*154d0*/  LDC R59, c[0x0][0x3a0] ;  /* 0x0000e800ff3b7b82 */ /* 0x000e660000000800 */
[----:B------:R-:W-:Y:S01]  /*154e0*/  ISETP.GE.U32.AND P4, PT, R4, 0x7ffffe51, PT ;  /* 0x7ffffe510400780c */ /* 0x000fe20003f86070 */
[----:B------:R-:W-:-:S05]  /*154f0*/  VIADD R4, R38, 0xfffffece ;  /* 0xfffffece26047836 */ /* 0x000fca0000000000 */
[----:B------:R-:W-:Y:S02]  /*15500*/  ISETP.GE.U32.AND P2, PT, R4, 0x7ffffe4f, PT ;  /* 0x7ffffe4f0400780c */ /* 0x000fe40003f46070 */
[----:B------:R-:W-:Y:S02]  /*15510*/  IADD3 R4, P5, PT, R68, R2, RZ ;  /* 0x0000000244047210 */ /* 0x000fe40007fbe0ff */
[----:B------:R-:W1:Y:S01]  /*15520*/  LDC R68, c[0x0][0x3a0] ;  /* 0x0000e800ff447b82 */ /* 0x000e620000000800 */
[----:B----4-:R-:W-:-:S05]  /*15530*/  VIADD R5, R5, 0xfffffecf ;  /* 0xfffffecf05057836 */ /* 0x010fca0000000000 */
[----:B------:R-:W-:Y:S01]  /*15540*/  ISETP.GE.U32.AND P3, PT, R5, 0x7ffffe50, PT ;  /* 0x7ffffe500500780c */ /* 0x000fe20003f66070 */
[----:B------:R-:W-:Y:S01]  /*15550*/  IMAD.X R5, R69, 0x1, R0, P5 ;  /* 0x0000000145057824 */ /* 0x000fe200028e0600 */
[----:B------:R-:W-:Y:S01]  /*15560*/  IADD3 R38, P5, PT, R48, R2, RZ ;  /* 0x0000000230267210 */ /* 0x000fe20007fbe0ff */
[----:B---3--:R-:W-:-:S03]  /*15570*/  VIADD R58, R58, 0xfffffecd ;  /* 0xfffffecd3a3a7836 */ /* 0x008fc60000000000 */
[----:B------:R-:W-:Y:S01]  /*15580*/  LDGSTS.E [R246+0x300bc], desc[UR22][R4.64], !P4 ;  /* 0x300bc00004f67fae */ /* 0x000fe2000e1a1016 */
[--C-:B------:R-:W-:Y:S01]  /*15590*/  IMAD.X R39, R49, 0x1, R0.reuse, P5 ;  /* 0x0000000131277824 */ /* 0x100fe200028e0600 */
[----:B------:R-:W-:Y:S02]  /*155a0*/  IADD3 R48, P5, PT, R88, R2, RZ ;  /* 0x0000000258307210 */ /* 0x000fe40007fbe0ff */
[----:B------:R-:W-:Y:S01]  /*155b0*/  ISETP.GE.U32.AND P4, PT, R58, 0x7ffffe4e, PT ;  /* 0x7ffffe4e3a00780c */ /* 0x000fe20003f86070 */
[----:B------:R-:W3:Y:S02]  /*155c0*/  LDC R88, c[0x0][0x3a0] ;  /* 0x0000e800ff587b82 */ /* 0x000ee40000000800 */
[----:B------:R-:W-:Y:S01]  /*155d0*/  IMAD.X R49, R89, 0x1, R0, P5 ;  /* 0x0000000159317824 */ /* 0x000fe200028e0600 */
[----:B------:R-:W-:Y:S01]  /*155e0*/  LDGSTS.E [R246+0x300c0], desc[UR22][R38.64], !P3 ;  /* 0x300c000026f67fae */ /* 0x000fe2000d9a1016 */
[----:B-1----:R-:W-:-:S03]  /*155f0*/  VIADD R58, R68, 0xfffffecb ;  /* 0xfffffecb443a7836 */ /* 0x002fc60000000000 */
[----:B------:R-:W-:Y:S01]  /*15600*/  LDGSTS.E [R246+0x300c4], desc[UR22][R48.64], !P2 ;  /* 0x300c400030f67fae */ /* 0x000fe2000d1a1016 */
[----:B------:R-:W-:Y:S01]  /*15610*/  VIADD R59, R59, 0xfffffecc ;  /* 0xfffffecc3b3b7836 */ /* 0x000fe20000000000 */
[----:B------:R-:W1:Y:S01]  /*15620*/  LDC R89, c[0x0][0x3a0] ;  /* 0x0000e800ff597b82 */ /* 0x000e620000000800 */
[----:B------:R-:W-:Y:S02]  /*15630*/  ISETP.GE.U32.AND P2, PT, R58, 0x7ffffe4c, PT ;  /* 0x7ffffe4c3a00780c */ /* 0x000fe40003f46070 */
[----:B------:R-:W-:-:S05]  /*15640*/  IADD3 R58, P5, PT, R98, R2, RZ ;  /* 0x00000002623a7210 */ /* 0x000fca0007fbe0ff */
[----:B------:R-:W4:Y:S01]  /*15650*/  LDC R98, c[0x0][0x3a0] ;  /* 0x0000e800ff627b82 */ /* 0x000f220000000800 */
[----:B------:R-:W-:Y:S01]  /*15660*/  ISETP.GE.U32.AND P3, PT, R59, 0x7ffffe4d, PT ;  /* 0x7ffffe4d3b00780c */ /* 0x000fe20003f66070 */
[----:B------:R-:W-:Y:S01]  /*15670*/  IMAD.X R59, R99, 0x1, R0, P5 ;  /* 0x00000001633b7824 */ /* 0x000fe200028e0600 */
[----:B---3--:R-:W-:-:S04]  /*15680*/  IADD3 R88, PT, PT, R88, -0x136, RZ ;  /* 0xfffffeca58587810 */ /* 0x008fc80007ffe0ff */
[----:B------:R-:W-:Y:S01]  /*15690*/  LDGSTS.E [R246+0x300c8], desc[UR22][R58.64], !P4 ;  /* 0x300c80003af67fae */ /* 0x000fe2000e1a1016 */
[----:B------:R-:W-:Y:S02]  /*156a0*/  ISETP.GE.U32.AND P4, PT, R88, 0x7ffffe4b, PT ;  /* 0x7ffffe4b5800780c */ /* 0x000fe40003f86070 */
[----:B------:R-:W-:-:S05]  /*156b0*/  IADD3 R68, P5, PT, R78, R2, RZ ;  /* 0x000000024e447210 */ /* 0x000fca0007fbe0ff */
[--C-:B------:R-:W-:Y:S01]  /*156c0*/  IMAD.X R69, R79, 0x1, R0.reuse, P5 ;  /* 0x000000014f457824 */ /* 0x100fe200028e0600 */
[----:B------:R-:W-:Y:S01]  /*156d0*/  IADD3 R78, P5, PT, R116, R2, RZ ;  /* 0x00000002744e7210 */ /* 0x000fe20007fbe0ff */
[----:B----4-:R-:W-:Y:S01]  /*156e0*/  VIADD R88, R98, 0xfffffec8 ;  /* 0xfffffec862587836 */ /* 0x010fe20000000000 */
[----:B------:R-:W3:Y:S02]  /*156f0*/  LDC R116, c[0x0][0x3a0] ;  /* 0x0000e800ff747b82 */ /* 0x000ee40000000800 */
[----:B------:R-:W-:Y:S01]  /*15700*/  LDGSTS.E [R246+0x300cc], desc[UR22][R68.64], !P3 ;  /* 0x300cc00044f67fae */ /* 0x000fe2000d9a1016 */
[----:B------:R-:W-:-:S05]  /*15710*/  IMAD.X R79, R117, 0x1, R0, P5 ;  /* 0x00000001754f7824 */ /* 0x000fca00028e0600 */
[----:B------:R-:W-:Y:S01]  /*15720*/  LDGSTS.E [R246+0x300d0], desc[UR22][R78.64], !P2 ;  /* 0x300d00004ef67fae */ /* 0x000fe2000d1a1016 */
[----:B------:R-:W-:Y:S01]  /*15730*/  ISETP.GE.U32.AND P2, PT, R88, 0x7ffffe49, PT ;  /* 0x7ffffe495800780c */ /* 0x000fe20003f46070 */
[----:B-1----:R-:W-:Y:S01]  /*15740*/  VIADD R89, R89, 0xfffffec9 ;  /* 0xfffffec959597836 */ /* 0x002fe20000000000 */
[-C--:B------:R-:W-:Y:S01]  /*15750*/  IADD3 R88, P5, PT, R118, R2.reuse, RZ ;  /* 0x0000000276587210 */ /* 0x080fe20007fbe0ff */
[----:B------:R-:W1:Y:S08]  /*15760*/  LDC R117, c[0x0][0x3a0] ;  /* 0x0000e800ff757b82 */ /* 0x000e700000000800 */
[----:B------:R-:W4:Y:S01]  /*15770*/  LDC R118, c[0x0][0x3a0] ;  /* 0x0000e800ff767b82 */ /* 0x000f220000000800 */
        /* <DEDUP_REMOVED lines=10> */
[----:B------:R-:W-:Y:S04]  /*15820*/  LDGSTS.E [R246+0x300d8], desc[UR22][R98.64], !P3 ;  /* 0x300d800062f67fae */ /* 0x000fe8000d9a1016 */
[----:B------:R-:W-:Y:S01]  /*15830*/  LDGSTS.E [R246+0x300dc], desc[UR22][R108.64], !P2 ;  /* 0x300dc0006cf67fae */ /* 0x000fe2000d1a1016 */
[----:B-1----:R-:W-:Y:S01]  /*15840*/  VIADD R117, R117, 0xfffffec6 ;  /* 0xfffffec675757836 */ /* 0x002fe20000000000 */
[----:B------:R-:W1:Y:S01]  /*15850*/  LDC R123, c[0x0][0x3a0] ;  /* 0x0000e800ff7b7b82 */ /* 0x000e620000000800 */
[----:B----4-:R-:W-:-:S05]  /*15860*/  VIADD R116, R118, 0xfffffec5 ;  /* 0xfffffec576747836 */ /* 0x010fca0000000000 */
[----:B------:R-:W-:Y:S02]  /*15870*/  ISETP.GE.U32.AND P2, PT, R116, 0x7ffffe46, PT ;  /* 0x7ffffe467400780c */ /* 0x000fe40003f46070 */
[-C--:B------:R-:W-:Y:S02]  /*15880*/  IADD3 R116, P5, PT, R124, R2.reuse, RZ ;  /* 0x000000027c747210 */ /* 0x080fe40007fbe0ff */
[----:B------:R-:W4:Y:S01]  /*15890*/  LDC R124, c[0x0][0x3a0] ;  /* 0x0000e800ff7c7b82 */ /* 0x000f220000000800 */
[----:B------:R-:W-:Y:S02]  /*158a0*/  ISETP.GE.U32.AND P3, PT, R117, 0x7ffffe47, PT ;  /* 0x7ffffe477500780c */ /* 0x000fe40003f66070 */
[----:B------:R-:W-:Y:S01]  /*158b0*/  IMAD.X R117, R125, 0x1, R0, P5 ;  /* 0x000000017d757824 */ /* 0x000fe200028e0600 */
[----:B------:R-:W-:Y:S02]  /*158c0*/  IADD3 R118, P5, PT, R120, R2, RZ ;  /* 0x0000000278767210 */ /* 0x000fe40007fbe0ff */
[----:B---3--:R-:W-:-:S02]  /*158d0*/  IADD3 R122, PT, PT, R122, -0x13c, RZ ;  /* 0xfffffec47a7a7810 */ /* 0x008fc40007ffe0ff */
[----:B------:R-:W-:Y:S01]  /*158e0*/  LDGSTS.E [R246+0x300e0], desc[UR22][R116.64], !P4 ;  /* 0x300e000074f67fae */ /* 0x000fe2000e1a1016 */
[--C-:B------:R-:W-:Y:S01]  /*158f0*/  IMAD.X R119, R121, 0x1, R0.reuse, P5 ;  /* 0x0000000179777824 */ /* 0x100fe200028e0600 */
[----:B------:R-:W-:Y:S02]  /*15900*/  IADD3 R120, P5, PT, R128, R2, RZ ;  /* 0x0000000280787210 */ /* 0x000fe40007fbe0ff */
[----:B------:R-:W-:Y:S01]  /*15910*/  ISETP.GE.U32.AND P4, PT, R122, 0x7ffffe45, PT ;  /* 0x7ffffe457a00780c */ /* 0x000fe20003f86070 */
[----:B------:R-:W3:Y:S01]  /*15920*/  LDC R128, c[0x0][0x3a0] ;  /* 0x0000e800ff807b82 */ /* 0x000ee20000000800 */
[----:B------:R-:W-:Y:S01]  /*15930*/  LDGSTS.E [R246+0x300e4], desc[UR22][R118.64], !P3 ;  /* 0x300e400076f67fae */ /* 0x000fe2000d9a1016 */
[----:B------:R-:W-:-:S05]  /*15940*/  IMAD.X R121, R129, 0x1, R0, P5 ;  /* 0x0000000181797824 */ /* 0x000fca00028e0600 */
[----:B------:R-:W-:Y:S01]  /*15950*/  LDGSTS.E [R246+0x300e8], desc[UR22][R120.64], !P2 ;  /* 0x300e800078f67fae */ /* 0x000fe2000d1a1016 */
[----:B-1----:R-:W-:Y:S01]  /*15960*/  VIADD R123, R123, 0xfffffec3 ;  /* 0xfffffec37b7b7836 */ /* 0x002fe20000000000 */
[----:B------:R-:W1:Y:S01]  /*15970*/  LDC R129, c[0x0][0x3a0] ;  /* 0x0000e800ff817b82 */ /* 0x000e620000000800 */
[----:B----4-:R-:W-:-:S05]  /*15980*/  VIADD R122, R124, 0xfffffec2 ;  /* 0xfffffec27c7a7836 */ /* 0x010fca0000000000 */
[----:B------:R-:W-:Y:S02]  /*15990*/  ISETP.GE.U32.AND P2, PT, R122, 0x7ffffe43, PT ;  /* 0x7ffffe437a00780c */ /* 0x000fe40003f46070 */
[-C--:B--2---:R-:W-:Y:S02]  /*159a0*/  IADD3 R122, P5, PT, R130, R2.reuse, RZ ;  /* 0x00000002827a7210 */ /* 0x084fe40007fbe0ff */
[----:B------:R-:W2:Y:S01]  /*159b0*/  LDC R130, c[0x0][0x3a0] ;  /* 0x0000e800ff827b82 */ /* 0x000ea20000000800 */
[----:B------:R-:W-:Y:S02]  /*159c0*/  ISETP.GE.U32.AND P3, PT, R123, 0x7ffffe44, PT ;  /* 0x7ffffe447b00780c */ /* 0x000fe40003f66070 */
[----:B------:R-:W-:Y:S01]  /*159d0*/  IMAD.X R123, R131, 0x1, R0, P5 ;  /* 0x00000001837b7824 */ /* 0x000fe200028e0600 */
[----:B------:R-:W-:Y:S01]  /*159e0*/  IADD3 R124, P5, PT, R126, R2, RZ ;  /* 0x000000027e7c7210 */ /* 0x000fe20007fbe0ff */
[----:B---3--:R-:W-:-:S03]  /*159f0*/  VIADD R128, R128, 0xfffffec1 ;  /* 0xfffffec180807836 */ /* 0x008fc60000000000 */
[----:B------:R-:W-:Y:S01]  /*15a00*/  LDGSTS.E [R246+0x300ec], desc[UR22][R122.64], !P4 ;  /* 0x300ec0007af67fae */ /* 0x000fe2000e1a1016 */
[--C-:B------:R-:W-:Y:S01]  /*15a10*/  IMAD.X R125, R127, 0x1, R0.reuse, P5 ;  /* 0x000000017f7d7824 */ /* 0x100fe200028e0600 */
[----:B------:R-:W-:Y:S02]  /*15a20*/  IADD3 R126, P5, PT, R154, R2, RZ ;  /* 0x000000029a7e7210 */ /* 0x000fe40007fbe0ff */
[----:B------:R-:W-:Y:S02]  /*15a30*/  ISETP.GE.U32.AND P4, PT, R128, 0x7ffffe42, PT ;  /* 0x7ffffe428000780c */ /* 0x000fe40003f86070 */
[----:B------:R-:W-:Y:S01]  /*15a40*/  LDGSTS.E [R246+0x300f0], desc[UR22][R124.64], !P3 ;  /* 0x300f00007cf67fae */ /* 0x000fe2000d9a1016 */
[----:B------:R-:W-:Y:S02]  /*15a50*/  IMAD.X R127, R155, 0x1, R0, P5 ;  /* 0x000000019b7f7824 */ /* 0x000fe400028e0600 */
[----:B-1----:R-:W-:Y:S01]  /*15a60*/  VIADD R129, R129, 0xfffffec0 ;  /* 0xfffffec081817836 */ /* 0x002fe20000000000 */
[----:B------:R-:W3:Y:S04]  /*15a70*/  LDL.LU.64 R154, [R1+0x760] ;  /* 0x00076000019a7983 */ /* 0x000ee80000300a00 */
[----:B------:R-:W-:Y:S01]  /*15a80*/  LDGSTS.E [R246+0x300f4], desc[UR22][R126.64], !P2 ;  /* 0x300f40007ef67fae */ /* 0x000fe2000d1a1016 */
[----:B--2---:R-:W-:-:S05]  /*15a90*/  VIADD R128, R130, 0xfffffebf ;  /* 0xfffffebf82807836 */ /* 0x004fca0000000000 */
[----:B------:R-:W-:Y:S02]  /*15aa0*/  ISETP.GE.U32.AND P2, PT, R128, 0x7ffffe40, PT ;  /* 0x7ffffe408000780c */ /* 0x000fe40003f46070 */
[----:B------:R-:W-:Y:S02]  /*15ab0*/  IADD3 R128, P5, PT, R152, R2, RZ ;  /* 0x0000000298807210 */ /* 0x000fe40007fbe0ff */
[----:B------:R-:W-:-:S03]  /*15ac0*/  ISETP.GE.U32.AND P3, PT, R129, 0x7ffffe41, PT ;  /* 0x7ffffe418100780c */ /* 0x000fc60003f66070 */
[--C-:B------:R-:W-:Y:S01]  /*15ad0*/  IMAD.X R129, R153, 0x1, R0.reuse, P5 ;  /* 0x0000000199817824 */ /* 0x100fe200028e0600 */
[-C--:B------:R-:W-:Y:S02]  /*15ae0*/  IADD3 R130, P5, PT, R208, R2.reuse, RZ ;  /* 0x00000002d0827210 */ /* 0x080fe40007fbe0ff */
[----:B------:R-:W-:Y:S02]  /*15af0*/  IADD3 R247, PT, PT, R247, -0x142, RZ ;  /* 0xfffffebef7f77810 */ /* 0x000fe40007ffe0ff */
[----:B------:R-:W-:Y:S01]  /*15b00*/  LDGSTS.E [R246+0x300f8], desc[UR22][R128.64], !P4 ;  /* 0x300f800080f67fae */ /* 0x000fe2000e1a1016 */
[--C-:B------:R-:W-:Y:S01]  /*15b10*/  IMAD.X R131, R209, 0x1, R0.reuse, P5 ;  /* 0x00000001d1837824 */ /* 0x100fe200028e0600 */
[----:B------:R-:W-:Y:S02]  /*15b20*/  IADD3 R150, P5, PT, R216, R2, RZ ;  /* 0x00000002d8967210 */ /* 0x000fe40007fbe0ff */
[----:B------:R-:W-:Y:S01]  /*15b30*/  ISETP.GE.U32.AND P4, PT, R247, 0x7ffffe3f, PT ;  /* 0x7ffffe3ff700780c */ /* 0x000fe20003f86070 */
[----:B------:R-:W-:Y:S01]  /*15b40*/  VIADD R144, R144, 0xfffffebd ;  /* 0xfffffebd90907836 */ /* 0x000fe20000000000 */
[----:B------:R-:W-:Y:S01]  /*15b50*/  LDGSTS.E [R246+0x300fc], desc[UR22][R130.64], !P3 ;  /* 0x300fc00082f67fae */ /* 0x000fe2000d9a1016 */
[----:B------:R-:W-:-:S05]  /*15b60*/  IMAD.X R151, R217, 0x1, R0, P5 ;  /* 0x00000001d9977824 */ /* 0x000fca00028e0600 */
[----:B------:R1:W-:Y:S04]  /*15b70*/  STL.64 [R1+0x70], R150 ;  /* 0x0000709601007387 */ /* 0x0003e80000100a00 */
[----:B------:R-:W2:Y:S04]  /*15b80*/  LDL.LU.64 R152, [R1+0x758] ;  /* 0x0007580001987983 */ /* 0x000ea80000300a00 */
[----:B------:R-:W4:Y:S04]  /*15b90*/  LDL.LU.64 R208, [R1+0x750] ;  /* 0x0007500001d07983 */ /* 0x000f280000300a00 */
[----:B------:R-:W4:Y:S01]  /*15ba0*/  LDL.LU.64 R216, [R1+0x748] ;  /* 0x0007480001d87983 */ /* 0x000f220000300a00 */
[----:B------:R-:W-:Y:S01]  /*15bb0*/  VIADD R247, R145, 0xfffffebc ;  /* 0xfffffebc91f77836 */ /* 0x000fe20000000000 */
[----:B------:R-:W-:Y:S01]  /*15bc0*/  ISETP.GE.U32.AND P3, PT, R144, 0x7ffffe3e, PT ;  /* 0x7ffffe3e9000780c */ /* 0x000fe20003f66070 */
[----:B------:R-:W3:Y:S01]  /*15bd0*/  LDC R145, c[0x0][0x3a0] ;  /* 0x0000e800ff917b82 */ /* 0x000ee20000000800 */
[----:B------:R1:W-:Y:S02]  /*15be0*/  LDGSTS.E [R246+0x30100], desc[UR22][R150.64], !P2 ;  /* 0x3010000096f67fae */ /* 0x0003e4000d1a1016 */
[----:B------:R-:W-:-:S05]  /*15bf0*/  ISETP.GE.U32.AND P2, PT, R247, 0x7ffffe3d, PT ;  /* 0x7ffffe3df700780c */ /* 0x000fca0003f46070 */
[----:B------:R-:W1:Y:S02]  /*15c00*/  LDC R247, c[0x0][0x3a0] ;  /* 0x0000e800fff77b82 */ /* 0x000e640000000800 */
[----:B-1----:R-:W-:-:S06]  /*15c10*/  IADD3 R150, P5, PT, R148, R2, RZ ;  /* 0x0000000294967210 */ /* 0x002fcc0007fbe0ff */
[----:B------:R-:W1:Y:S01]  /*15c20*/  LDC R144, c[0x0][0x3a0] ;  /* 0x0000e800ff907b82 */ /* 0x000e620000000800 */
[----:B------:R-:W-:Y:S01]  /*15c30*/  IMAD.X R151, R149, 0x1, R0, P5 ;  /* 0x0000000195977824 */ /* 0x000fe200028e0600 */
[----:B------:R-:W-:-:S04]  /*15c40*/  IADD3 R148, P5, PT, R146, R2, RZ ;  /* 0x0000000292947210 */ /* 0x000fc80007fbe0ff */
[----:B------:R1:W-:Y:S01]  /*15c50*/  LDGSTS.E [R246+0x30104], desc[UR22][R150.64], !P4 ;  /* 0x3010400096f67fae */ /* 0x0003e2000e1a1016 */
[----:B------:R-:W-:-:S03]  /*15c60*/  IMAD.X R149, R147, 0x1, R0, P5 ;  /* 0x0000000193957824 */ /* 0x000fc600028e0600 */
[----:B------:R-:W-:Y:S04]  /*15c70*/  STL.64 [R1+0x78], R150 ;  /* 0x0000789601007387 */ /* 0x000fe80000100a00 */
[----:B------:R1:W-:Y:S04]  /*15c80*/  STL.64 [R1+0x80], R148 ;  /* 0x0000809401007387 */ /* 0x0003e80000100a00 */
[----:B------:R-:W-:Y:S01]  /*15c90*/  LDGSTS.E [R246+0x30108], desc[UR22][R148.64], !P3 ;  /* 0x3010800094f67fae */ /* 0x000fe2000d9a1016 */
[----:B------:R-:W-:Y:S02]  /*15ca0*/  VIADD R247, R247, 0xfffffebb ;  /* 0xfffffebbf7f77836 */ /* 0x000fe40000000000 */
[----:B-1----:R-:W-:-:S03]  /*15cb0*/  VIADD R144, R144, 0xfffffeba ;  /* 0xfffffeba90907836 */ /* 0x002fc60000000000 */
[----:B------:R-:W-:Y:S02]  /*15cc0*/  ISETP.GE.U32.AND P4, PT, R247, 0x7ffffe3c, PT ;  /* 0x7ffffe3cf700780c */ /* 0x000fe40003f86070 */
[----:B------:R-:W-:Y:S02]  /*15cd0*/  ISETP.GE.U32.AND P3, PT, R144, 0x7ffffe3b, PT ;  /* 0x7ffffe3b9000780c */ /* 0x000fe40003f66070 */
[----:B---3--:R-:W-:Y:S01]  /*15ce0*/  IADD3 R146, P5, PT, R154, R2, RZ ;  /* 0x000000029a927210 */ /* 0x008fe20007fbe0ff */
[----:B------:R-:W-:Y:S01]  /*15cf0*/  VIADD R247, R145, 0xfffffeb9 ;  /* 0xfffffeb991f77836 */ /* 0x000fe20000000000 */
[----:B------:R-:W1:Y:S03]  /*15d00*/  LDC R144, c[0x0][0x3a0] ;  /* 0x0000e800ff907b82 */ /* 0x000e660000000800 */
[----:B------:R-:W-:-:S05]  /*15d10*/  IMAD.X R147, R155, 0x1, R0, P5 ;  /* 0x000000019b937824 */ /* 0x000fca00028e0600 */
[----:B------:R3:W-:Y:S01]  /*15d20*/  STL.64 [R1+0x88], R146 ;  /* 0x0000889201007387 */ /* 0x0007e20000100a00 */
[----:B------:R-:W1:Y:S03]  /*15d30*/  LDC R145, c[0x0][0x3a0] ;  /* 0x0000e800ff917b82 */ /* 0x000e660000000800 */
[----:B------:R-:W4:Y:S04]  /*15d40*/  LDL.LU.64 R148, [R1+0x740] ;  /* 0x0007400001947983 */ /* 0x000f280000300a00 */
[----:B------:R-:W-:Y:S04]  /*15d50*/  LDGSTS.E [R246+0x3010c], desc[UR22][R146.64], !P2 ;  /* 0x3010c00092f67fae */ /* 0x000fe8000d1a1016 */
[----:B---3--:R-:W3:Y:S04]  /*15d60*/  LDL.LU.64 R146, [R1+0x738] ;  /* 0x0007380001927983 */ /* 0x008ee80000300a00 */
[----:B------:R-:W3:Y:S01]  /*15d70*/  LDL.LU.64 R154, [R1+0x730] ;  /* 0x00073000019a7983 */ /* 0x000ee20000300a00 */
[----:B--2---:R-:W-:-:S05]  /*15d80*/  IADD3 R194, P5, PT, R152, R2, RZ ;  /* 0x0000000298c27210 */ /* 0x004fca0007fbe0ff */
[----:B------:R-:W-:Y:S01]  /*15d90*/  IMAD.X R195, R153, 0x1, R0, P5 ;  /* 0x0000000199c37824 */ /* 0x000fe200028e0600 */
[----:B----4-:R-:W-:-:S04]  /*15da0*/  IADD3 R152, P5, PT, R208, R2, RZ ;  /* 0x00000002d0987210 */ /* 0x010fc80007fbe0ff */
[----:B------:R-:W-:Y:S01]  /*15db0*/  LDGSTS.E [R246+0x30110], desc[UR22][R194.64], !P4 ;  /* 0x30110000c2f67fae */ /* 0x000fe2000e1a1016 */
[--C-:B------:R-:W-:Y:S01]  /*15dc0*/  IMAD.X R153, R209, 0x1, R0.reuse, P5 ;  /* 0x00000001d1997824 */ /* 0x100fe200028e0600 */
[----:B------:R-:W-:Y:S02]  /*15dd0*/  IADD3 R150, P5, PT, R216, R2, RZ ;  /* 0x00000002d8967210 */ /* 0x000fe40007fbe0ff */
[----:B------:R-:W-:Y:S03]  /*15de0*/  STL.64 [R1+0x90], R194 ;  /* 0x000090c201007387 */ /* 0x000fe60000100a00 */
[----:B------:R-:W-:Y:S01]  /*15df0*/  IMAD.X R151, R217, 0x1, R0, P5 ;  /* 0x00000001d9977824 */ /* 0x000fe200028e0600 */
[----:B------:R2:W-:Y:S04]  /*15e00*/  STL.64 [R1+0xa0], R152 ;  /* 0x0000a09801007387 */ /* 0x0005e80000100a00 */
[----:B------:R-:W-:Y:S04]  /*15e10*/  LDGSTS.E [R246+0x30114], desc[UR22][R152.64], !P3 ;  /* 0x3011400098f67fae */ /* 0x000fe8000d9a1016 */
[----:B------:R4:W-:Y:S04]  /*15e20*/  STL.64 [R1+0xa8], R150 ;  /* 0x0000a89601007387 */ /* 0x0009e80000100a00 */
[----:B--2---:R-:W2:Y:S04]  /*15e30*/  LDL.LU.64 R152, [R1+0x728] ;  /* 0x0007280001987983 */ /* 0x004ea80000300a00 */
[----:B------:R-:W2:Y:S04]  /*15e40*/  LDL.LU.64 R208, [R1+0x720] ;  /* 0x0007200001d07983 */ /* 0x000ea80000300a00 */
[----:B------:R-:W2:Y:S01]  /*15e50*/  LDL.LU.64 R216, [R1+0x718] ;  /* 0x0007180001d87983 */ /* 0x000ea20000300a00 */
[----:B------:R-:W-:-:S02]  /*15e60*/  ISETP.GE.U32.AND P2, PT, R247, 0x7ffffe3a, PT ;  /* 0x7ffffe3af700780c */ /* 0x000fc40003f46070 */
[----:B------:R-:W1:Y:S02]  /*15e70*/  LDC R247, c[0x0][0x3a0] ;  /* 0x0000e800fff77b82 */ /* 0x000e640000000800 */
[----:B-1----:R-:W-:-:S05]  /*15e80*/  VIADD R144, R144, 0xfffffeb7 ;  /* 0xfffffeb790907836 */ /* 0x002fca0000000000 */
[----:B------:R-:W-:Y:S02]  /*15e90*/  ISETP.GE.U32.AND P3, PT, R144, 0x7ffffe38, PT ;  /* 0x7ffffe389000780c */ /* 0x000fe40003f66070 */
[----:B------:R-:W1:Y:S02]  /*15ea0*/  LDC R144, c[0x0][0x3a0] ;  /* 0x0000e800ff907b82 */ /* 0x000e640000000800 */
[----:B------:R4:W-:Y:S01]  /*15eb0*/  LDGSTS.E [R246+0x30118], desc[UR22][R150.64], !P2 ;  /* 0x3011800096f67fae */ /* 0x0009e2000d1a1016 */
[----:B------:R-:W-:-:S04]  /*15ec0*/  IADD3 R247, PT, PT, R247, -0x148, RZ ;  /* 0xfffffeb8f7f77810 */ /* 0x000fc80007ffe0ff */
[----:B------:R-:W-:Y:S01]  /*15ed0*/  ISETP.GE.U32.AND P4, PT, R247, 0x7ffffe39, PT ;  /* 0x7ffffe39f700780c */ /* 0x000fe20003f86070 */
[----:B------:R-:W-:Y:S02]  /*15ee0*/  VIADD R247, R145, 0xfffffeb6 ;  /* 0xfffffeb691f77836 */ /* 0x000fe40000000000 */
[----:B------:R-:W2:Y:S03]  /*15ef0*/  LDC R145, c[0x0][0x3a0] ;  /* 0x0000e800ff917b82 */ /* 0x000ea60000000800 */
[----:B------:R-:W-:-:S05]  /*15f00*/  ISETP.GE.U32.AND P2, PT, R247, 0x7ffffe37, PT ;  /* 0x7ffffe37f700780c */ /* 0x000fca0003f46070 */
[----:B------:R-:W1:Y:S02]  /*15f10*/  LDC R247, c[0x0][0x3a0] ;  /* 0x0000e800fff77b82 */ /* 0x000e640000000800 */
[----:B-1----:R-:W-:Y:S02]  /*15f20*/  VIADD R144, R144, 0xfffffeb4 ;  /* 0xfffffeb490907836 */ /* 0x002fe40000000000 */
[----:B------:R-:W-:Y:S01]  /*15f30*/  VIADD R247, R247, 0xfffffeb5 ;  /* 0xfffffeb5f7f77836 */ /* 0x000fe20000000000 */
[----:B----4-:R-:W-:-:S05]  /*15f40*/  IADD3 R150, P5, PT, R148, R2, RZ ;  /* 0x0000000294967210 */ /* 0x010fca0007fbe0ff */
[----:B------:R-:W-:Y:S01]  /*15f50*/  IMAD.X R151, R149, 0x1, R0, P5 ;  /* 0x0000000195977824 */ /* 0x000fe200028e0600 */
[----:B---3--:R-:W-:-:S04]  /*15f60*/  IADD3 R148, P5, PT, R146, R2, RZ ;  /* 0x0000000292947210 */ /* 0x008fc80007fbe0ff */
[----:B------:R1:W-:Y:S01]  /*15f70*/  LDGSTS.E [R246+0x3011c], desc[UR22][R150.64], !P4 ;  /* 0x3011c00096f67fae */ /* 0x0003e2000e1a1016 */
[--C-:B------:R-:W-:Y:S01]  /*15f80*/  IMAD.X R149, R147, 0x1, R0.reuse, P5 ;  /* 0x0000000193957824 */ /* 0x100fe200028e0600 */
[----:B------:R-:W-:Y:S02]  /*15f90*/  IADD3 R146, P5, PT, R154, R2, RZ ;  /* 0x000000029a927210 */ /* 0x000fe40007fbe0ff */
[----:B------:R-:W-:Y:S03]  /*15fa0*/  STL.64 [R1+0xb0], R150 ;  /* 0x0000b09601007387 */ /* 0x000fe60000100a00 */
[----:B------:R-:W-:Y:S01]  /*15fb0*/  IMAD.X R147, R155, 0x1, R0, P5 ;  /* 0x000000019b937824 */ /* 0x000fe200028e0600 */
[----:B------:R3:W-:Y:S04]  /*15fc0*/  STL.64 [R1+0xb8], R148 ;  /* 0x0000b89401007387 */ /* 0x0007e80000100a00 */
[----:B------:R-:W-:Y:S04]  /*15fd0*/  LDGSTS.E [R246+0x30120], desc[UR22][R148.64], !P3 ;  /* 0x3012000094f67fae */ /* 0x000fe8000d9a1016 */
[----:B------:R4:W-:Y:S01]  /*15fe0*/  STL.64 [R1+0xc0], R146 ;  /* 0x0000c09201007387 */ /* 0x0009e20000100a00 */
[----:B------:R-:W-:-:S03]  /*15ff0*/  ISETP.GE.U32.AND P4, PT, R247, 0x7ffffe36, PT ;  /* 0x7ffffe36f700780c */ /* 0x000fc60003f86070 */
[----:B------:R-:W-:Y:S04]  /*16000*/  LDGSTS.E [R246+0x30124], desc[UR22][R146.64], !P2 ;  /* 0x3012400092f67fae */ /* 0x000fe8000d1a1016 */
[----:B---3--:R-:W3:Y:S01]  /*16010*/  LDL.LU.64 R148, [R1+0x710] ;  /* 0x0007100001947983 */ /* 0x008ee20000300a00 */
[----:B------:R-:W-:Y:S02]  /*16020*/  ISETP.GE.U32.AND P3, PT, R144, 0x7ffffe35, PT ;  /* 0x7ffffe359000780c */ /* 0x000fe40003f66070 */
[-C--:B--2---:R-:W-:Y:S01]  /*16030*/  IADD3 R194, P5, PT, R152, R2.reuse, RZ ;  /* 0x0000000298c27210 */ /* 0x084fe20007fbe0ff */
[----:B----4-:R-:W2:Y:S01]  /*16040*/  LDL.LU.64 R146, [R1+0x708] ;  /* 0x0007080001927983 */ /* 0x010ea20000300a00 */
[----:B------:R-:W-:Y:S01]  /*16050*/  VIADD R247, R145, 0xfffffeb3 ;  /* 0xfffffeb391f77836 */ /* 0x000fe20000000000 */
[----:B------:R-:W4:Y:S02]  /*16060*/  LDC R144, c[0x0][0x3a0] ;  /* 0x0000e800ff907b82 */ /* 0x000f240000000800 */
[--C-:B------:R-:W-:Y:S01]  /*16070*/  IMAD.X R195, R153, 0x1, R0.reuse, P5 ;  /* 0x0000000199c37824 */ /* 0x100fe200028e0600 */
[-C--:B------:R-:W-:Y:S01]  /*16080*/  IADD3 R152, P5, PT, R208, R2.reuse, RZ ;  /* 0x00000002d0987210 */ /* 0x080fe20007fbe0ff */
[----:B------:R-:W2:Y:S04]  /*16090*/  LDL.LU.64 R154, [R1+0x700] ;  /* 0x00070000019a7983 */ /* 0x000ea80000300a00 */
[--C-:B------:R-:W-:Y:S01]  /*160a0*/  IMAD.X R153, R209, 0x1, R0.reuse, P5 ;  /* 0x00000001d1997824 */ /* 0x100fe200028e0600 */
[----:B-1----:R-:W-:Y:S01]  /*160b0*/  IADD3 R150, P5, PT, R216, R2, RZ ;  /* 0x00000002d8967210 */ /* 0x002fe20007fbe0ff */
[----:B------:R-:W-:Y:S01]  /*160c0*/  STL.64 [R1+0xd0], R194 ;  /* 0x0000d0c201007387 */ /* 0x000fe20000100a00 */
[----:B------:R-:W1:Y:S03]  /*160d0*/  LDC R145, c[0x0][0x3a0] ;  /* 0x0000e800ff917b82 */ /* 0x000e660000000800 */
[----:B------:R-:W-:Y:S01]  /*160e0*/  IMAD.X R151, R217, 0x1, R0, P5 ;  /* 0x00000001d9977824 */ /* 0x000fe200028e0600 */
[----:B------:R-:W-:Y:S04]  /*160f0*/  LDGSTS.E [R246+0x30128], desc[UR22][R194.64], !P4 ;  /* 0x30128000c2f67fae */ /* 0x000fe8000e1a1016 */
[----:B------:R4:W-:Y:S04]  /*16100*/  STL.64 [R1+0xd8], R152 ;  /* 0x0000d89801007387 */ /* 0x0009e80000100a00 */
[----:B------:R-:W-:Y:S04]  /*16110*/  LDGSTS.E [R246+0x3012c], desc[UR22][R152.64], !P3 ;  /* 0x3012c00098f67fae */ /* 0x000fe8000d9a1016 */
[----:B------:R3:W-:Y:S04]  /*16120*/  STL.64 [R1+0xe0], R150 ;  /* 0x0000e09601007387 */ /* 0x0007e80000100a00 */
[----:B----4-:R-:W4:Y:S04]  /*16130*/  LDL.LU.64 R152, [R1+0x6f8] ;  /* 0x0006f80001987983 */ /* 0x010f280000300a00 */
[----:B------:R-:W4:Y:S04]  /*16140*/  LDL.LU.64 R208, [R1+0x6f0] ;  /* 0x0006f00001d07983 */ /* 0x000f280000300a00 */
[----:B------:R-:W4:Y:S01]  /*16150*/  LDL.LU.64 R216, [R1+0x6e8] ;  /* 0x0006e80001d87983 */ /* 0x000f220000300a00 */
[----:B------:R-:W-:-:S02]  /*16160*/  ISETP.GE.U32.AND P2, PT, R247, 0x7ffffe34, PT ;  /* 0x7ffffe34f700780c */ /* 0x000fc40003f46070 */
[----:B------:R-:W1:Y:S01]  /*16170*/  LDC R247, c[0x0][0x3a0] ;  /* 0x0000e800fff77b82 */ /* 0x000e620000000800 */
[----:B------:R-:W-:-:S05]  /*16180*/  VIADD R144, R144, 0xfffffeb1 ;  /* 0xfffffeb190907836 */ /* 0x000fca0000000000 */
[----:B------:R-:W-:Y:S02]  /*16190*/  ISETP.GE.U32.AND P3, PT, R144, 0x7ffffe32, PT ;  /* 0x7ffffe329000780c */ /* 0x000fe40003f66070 */
[----:B------:R-:W1:Y:S03]  /*161a0*/  LDC R144, c[0x0][0x3a0] ;  /* 0x0000e800ff907b82 */ /* 0x000e660000000800 */
[----:B------:R3:W-:Y:S01]  /*161b0*/  LDGSTS.E [R246+0x30130], desc[UR22][R150.64], !P2 ;  /* 0x3013000096f67fae */ /* 0x0007e2000d1a1016 */
[----:B-1----:R-:W-:-:S04]  /*161c0*/  IADD3 R247, PT, PT, R247, -0x14e, RZ ;  /* 0xfffffeb2f7f77810 */ /* 0x002fc80007ffe0ff */
[----:B------:R-:W-:Y:S01]  /*161d0*/  ISETP.GE.U32.AND P4, PT, R247, 0x7ffffe33, PT ;  /* 0x7ffffe33f700780c */ /* 0x000fe20003f86070 */
[----:B------:R-:W-:Y:S02]  /*161e0*/  VIADD R247, R145, 0xfffffeb0 ;  /* 0xfffffeb091f77836 */ /* 0x000fe40000000000 */
[----:B------:R-:W1:Y:S03]  /*161f0*/  LDC R145, c[0x0][0x3a0] ;  /* 0x0000e800ff917b82 */ /* 0x000e660000000800 */
[----:B------:R-:W-:-:S05]  /*16200*/  ISETP.GE.U32.AND P2, PT, R247, 0x7ffffe31, PT ;  /* 0x7ffffe31f700780c */ /* 0x000fca0003f46070 */
[----:B------:R-:W1:Y:S01]  /*16210*/  LDC R247, c[0x0][0x3a0] ;  /* 0x0000e800fff77b82 */ /* 0x000e620000000800 */
[----:B------:R-:W-:Y:S02]  /*16220*/  VIADD R144, R144, 0xfffffeae ;  /* 0xfffffeae90907836 */ /* 0x000fe40000000000 */
[----:B-1----:R-:W-:Y:S01]  /*16230*/  VIADD R247, R247, 0xfffffeaf ;  /* 0xfffffeaff7f77836 */ /* 0x002fe20000000000 */
[----:B---3--:R-:W-:-:S05]  /*16240*/  IADD3 R150, P5, PT, R148, R2, RZ ;  /* 0x0000000294967210 */ /* 0x008fca0007fbe0ff */
[----:B------:R-:W-:Y:S01]  /*16250*/  IMAD.X R151, R149, 0x1, R0, P5 ;  /* 0x0000000195977824 */ /* 0x000fe200028e0600 */
[----:B--2---:R-:W-:-:S04]  /*16260*/  IADD3 R148, P5, PT, R146, R2, RZ ;  /* 0x0000000292947210 */ /* 0x004fc80007fbe0ff */
        /* <DEDUP_REMOVED lines=10> */
[----:B--2---:R-:W2:Y:S01]  /*16310*/  LDL.LU.64 R148, [R1+0x6e0] ;  /* 0x0006e00001947983 */ /* 0x004ea20000300a00 */
[----:B----4-:R-:W-:-:S03]  /*16320*/  IADD3 R194, P5, PT, R152, R2, RZ ;  /* 0x0000000298c27210 */ /* 0x010fc60007fbe0ff */
[----:B---3--:R-:W3:Y:S02]  /*16330*/  LDL.LU.64 R146, [R1+0x6d8] ;  /* 0x0006d80001927983 */ /* 0x008ee40000300a00 */
[--C-:B------:R-:W-:Y:S01]  /*16340*/  IMAD.X R195, R153, 0x1, R0.reuse, P5 ;  /* 0x0000000199c37824 */ /* 0x100fe200028e0600 */
[-C--:B------:R-:W-:Y:S01]  /*16350*/  IADD3 R152, P5, PT, R208, R2.reuse, RZ ;  /* 0x00000002d0987210 */ /* 0x080fe20007fbe0ff */
[----:B------:R-:W4:Y:S01]  /*16360*/  LDL.LU.64 R154, [R1+0x6d0] ;  /* 0x0006d000019a7983 */ /* 0x000f220000300a00 */
[----:B------:R-:W-:Y:S01]  /*16370*/  ISETP.GE.U32.AND P3, PT, R144, 0x7ffffe2f, PT ;  /* 0x7ffffe2f9000780c */ /* 0x000fe20003f66070 */
[----:B------:R-:W-:Y:S01]  /*16380*/  VIADD R247, R145, 0xfffffead ;  /* 0xfffffead91f77836 */ /* 0x000fe20000000000 */
[----:B------:R-:W1:Y:S01]  /*16390*/  LDC R144, c[0x0][0x3a0] ;  /* 0x0000e800ff907b82 */ /* 0x000e620000000800 */
[--C-:B------:R-:W-:Y:S01]  /*163a0*/  IMAD.X R153, R209, 0x1, R0.reuse, P5 ;  /* 0x00000001d1997824 */ /* 0x100fe200028e0600 */
[----:B-1----:R-:W-:Y:S01]  /*163b0*/  IADD3 R150, P5, PT, R216, R2, RZ ;  /* 0x00000002d8967210 */ /* 0x002fe20007fbe0ff */
[----:B------:R-:W-:Y:S04]  /*163c0*/  STL.64 [R1+0x108], R194 ;  /* 0x000108c201007387 */ /* 0x000fe80000100a00 */
[----:B------:R-:W-:Y:S01]  /*163d0*/  IMAD.X R151, R217, 0x1, R0, P5 ;  /* 0x00000001d9977824 */ /* 0x000fe200028e0600 */
[----:B------:R-:W-:Y:S01]  /*163e0*/  LDGSTS.E [R246+0x30140], desc[UR22][R194.64], !P4 ;  /* 0x30140000c2f67fae */ /* 0x000fe2000e1a1016 */
[----:B------:R-:W1:Y:S03]  /*163f0*/  LDC R145, c[0x0][0x3a0] ;  /* 0x0000e800ff917b82 */ /* 0x000e660000000800 */
[----:B------:R1:W-:Y:S04]  /*16400*/  STL.64 [R1+0x110], R152 ;  /* 0x0001109801007387 */ /* 0x0003e80000100a00 */
[----:B------:R-:W-:Y:S04]  /*16410*/  LDGSTS.E [R246+0x30144], desc[UR22][R152.64], !P3 ;  /* 0x3014400098f67fae */ /* 0x000fe8000d9a1016 */
[----:B------:R2:W-:Y:S04]  /*16420*/  STL.64 [R1+0x118], R150 ;  /* 0x0001189601007387 */ /* 0x0005e80000100a00 */
[----:B-1----:R-:W4:Y:S04]  /*16430*/  LDL.LU.64 R152, [R1+0x6c8] ;  /* 0x0006c80001987983 */ /* 0x002f280000300a00 */
        /* <DEDUP_REMOVED lines=16> */
[----:B--2---:R-:W-:-:S05]  /*16540*/  IADD3 R150, P5, PT, R148, R2, RZ ;  /* 0x0000000294967210 */ /* 0x004fca0007fbe0ff */
[----:B------:R-:W-:Y:S01]  /*16550*/  IMAD.X R151, R149, 0x1, R0, P5 ;  /* 0x0000000195977824 */ /* 0x000fe200028e0600 */
[----:B---3--:R-:W-:-:S04]  /*16560*/  IADD3 R148, P5, PT, R146, R2, RZ ;  /* 0x0000000292947210 */ /* 0x008fc80007fbe0ff */
[----:B------:R1:W-:Y:S01]  /*16570*/  LDGSTS.E [R246+0x3014c], desc[UR22][R150.64], !P4 ;  /* 0x3014c00096f67fae */ /* 0x0003e2000e1a1016 */
[--C-:B------:R-:W-:Y:S01]  /*16580*/  IMAD.X R149, R147, 0x1, R0.reuse, P5 ;  /* 0x0000000193957824 */ /* 0x100fe200028e0600 */
[----:B----4-:R-:W-:Y:S02]  /*16590*/  IADD3 R146, P5, PT, R154, R2, RZ ;  /* 0x000000029a927210 */ /* 0x010fe40007fbe0ff */
        /* <DEDUP_REMOVED lines=8> */
[----:B------:R-:W-:-:S03]  /*16620*/  IADD3 R194, P5, PT, R152, R2, RZ ;  /* 0x0000000298c27210 */ /* 0x000fc60007fbe0ff */
        /* <DEDUP_REMOVED lines=165> */
[----:B------:R-:W-:-:S10]  /*17080*/  VIADD R144, R144, 0xfffffe93 ;  /* 0xfffffe9390907836 */ /* 0x000fd40000000000 */
[----:B------:R2:W-:Y:S01]  /*17090*/  LDGSTS.E [R246+0x301a8], desc[UR22][R150.64], !P2 ;  /* 0x301a800096f67fae */ /* 0x0005e2000d1a1016 */
[----:B-1----:R-:W-:-:S04]  /*170a0*/  IADD3 R247, PT, PT, R247, -0x16c, RZ ;  /* 0xfffffe94f7f77810 */ /* 0x002fc80007ffe0ff */
[----:B------:R-:W-:Y:S01]  /*170b0*/  ISETP.GE.U32.AND P4, PT, R247, 0x7ffffe15, PT ;  /* 0x7ffffe15f700780c */ /* 0x000fe20003f86070 */
[----:B------:R-:W-:Y:S01]  /*170c0*/  VIADD R247, R145, 0xfffffe92 ;  /* 0xfffffe9291f77836 */ /* 0x000fe20000000000 */
[----:B------:R-:W-:Y:S01]  /*170d0*/  ISETP.GE.U32.AND P3, PT, R144, 0x7ffffe14, PT ;  /* 0x7ffffe149000780c */ /* 0x000fe20003f66070 */
[----:B------:R-:W1:Y:S03]  /*170e0*/  LDC R145, c[0x0][0x3a0] ;  /* 0x0000e800ff917b82 */ /* 0x000e660000000800 */
[----:B------:R-:W-:-:S05]  /*170f0*/  ISETP.GE.U32.AND P2, PT, R247, 0x7ffffe13, PT ;  /* 0x7ffffe13f700780c */ /* 0x000fca0003f46070 */
[----:B------:R-:W1:Y:S08]  /*17100*/  LDC R247, c[0x0][0x3a0] ;  /* 0x0000e800fff77b82 */ /* 0x000e700000000800 */
[----:B------:R-:W1:Y:S02]  /*17110*/  LDC R144, c[0x0][0x3a0] ;  /* 0x0000e800ff907b82 */ /* 0x000e640000000800 */
[----:B-1----:R-:W-:-:S02]  /*17120*/  VIADD R247, R247, 0xfffffe91 ;  /* 0xfffffe91f7f77836 */ /* 0x002fc40000000000 */
[----:B------:R-:W-:Y:S01]  /*17130*/  VIADD R144, R144, 0xfffffe90 ;  /* 0xfffffe9090907836 */ /* 0x000fe20000000000 */
        /* <DEDUP_REMOVED lines=11> */
[----:B------:R-:W-:Y:S01]  /*171f0*/  ISETP.GE.U32.AND P4, PT, R247, 0x7ffffe12, PT ;  /* 0x7ffffe12f700780c */ /* 0x000fe20003f86070 */
[----:B------:R-:W-:-:S02]  /*17200*/  VIADD R247, R145, 0xfffffe8f ;  /* 0xfffffe8f91f77836 */ /* 0x000fc40000000000 */
[----:B------:R-:W-:Y:S01]  /*17210*/  LDGSTS.E [R246+0x301b4], desc[UR22][R146.64], !P2 ;  /* 0x301b400092f67fae */ /* 0x000fe2000d1a1016 */
[----:B------:R-:W-:Y:S01]  /*17220*/  ISETP.GE.U32.AND P3, PT, R144, 0x7ffffe11, PT ;  /* 0x7ffffe119000780c */ /* 0x000fe20003f66070 */
[----:B------:R-:W4:Y:S02]  /*17230*/  LDC R145, c[0x0][0x3a0] ;  /* 0x0000e800ff917b82 */ /* 0x000f240000000800 */
[----:B--2---:R-:W2:Y:S01]  /*17240*/  LDL.LU.64 R148, [R1+0x5f0] ;  /* 0x0005f00001947983 */ /* 0x004ea20000300a00 */
[----:B------:R-:W-:-:S03]  /*17250*/  IADD3 R194, P5, PT, R152, R2, RZ ;  /* 0x0000000298c27210 */ /* 0x000fc60007fbe0ff */
[----:B---3--:R-:W3:Y:S01]  /*17260*/  LDL.LU.64 R146, [R1+0x5e8] ;  /* 0x0005e80001927983 */ /* 0x008ee20000300a00 */
[----:B------:R-:W-:Y:S01]  /*17270*/  ISETP.GE.U32.AND P2, PT, R247, 0x7ffffe10, PT ;  /* 0x7ffffe10f700780c */ /* 0x000fe20003f46070 */
[----:B------:R-:W4:Y:S01]  /*17280*/  LDC R144, c[0x0][0x3a0] ;  /* 0x0000e800ff907b82 */ /* 0x000f220000000800 */
[--C-:B------:R-:W-:Y:S01]  /*17290*/  IMAD.X R195, R153, 0x1, R0.reuse, P5 ;  /* 0x0000000199c37824 */ /* 0x100fe200028e0600 */
[-C--:B------:R-:W-:Y:S01]  /*172a0*/  IADD3 R152, P5, PT, R208, R2.reuse, RZ ;  /* 0x00000002d0987210 */ /* 0x080fe20007fbe0ff */
[----:B------:R-:W3:Y:S04]  /*172b0*/  LDL.LU.64 R154, [R1+0x5e0] ;  /* 0x0005e000019a7983 */ /* 0x000ee80000300a00 */
[--C-:B------:R-:W-:Y:S01]  /*172c0*/  IMAD.X R153, R209, 0x1, R0.reuse, P5 ;  /* 0x00000001d1997824 */ /* 0x100fe200028e0600 */
[----:B-1----:R-:W-:Y:S01]  /*172d0*/  IADD3 R150, P5, PT, R216, R2, RZ ;  /* 0x00000002d8967210 */ /* 0x002fe20007fbe0ff */
[----:B------:R-:W-:Y:S01]  /*172e0*/  STL.64 [R1+0x228], R194 ;  /* 0x000228c201007387 */ /* 0x000fe20000100a00 */
[----:B------:R-:W1:Y:S03]  /*172f0*/  LDC R247, c[0x0][0x3a0] ;  /* 0x0000e800fff77b82 */ /* 0x000e660000000800 */
[----:B------:R-:W-:Y:S01]  /*17300*/  IMAD.X R151, R217, 0x1, R0, P5 ;  /* 0x00000001d9977824 */ /* 0x000fe200028e0600 */
[----:B------:R-:W-:Y:S04]  /*17310*/  LDGSTS.E [R246+0x301b8], desc[UR22][R194.64], !P4 ;  /* 0x301b8000c2f67fae */ /* 0x000fe8000e1a1016 */
[----:B------:R-:W-:Y:S04]  /*17320*/  STL.64 [R1+0x230], R152 ;  /* 0x0002309801007387 */ /* 0x000fe80000100a00 */
[----:B------:R2:W-:Y:S04]  /*17330*/  LDGSTS.E [R246+0x301bc], desc[UR22][R152.64], !P3 ;  /* 0x301bc00098f67fae */ /* 0x0005e8000d9a1016 */
[----:B------:R4:W-:Y:S04]  /*17340*/  STL.64 [R1+0x248], R150 ;  /* 0x0002489601007387 */ /* 0x0009e80000100a00 */
[----:B------:R1:W-:Y:S04]  /*17350*/  LDGSTS.E [R246+0x301c0], desc[UR22][R150.64], !P2 ;  /* 0x301c000096f67fae */ /* 0x0003e8000d1a1016 */
[----:B----4-:R-:W4:Y:S04]  /*17360*/  LDL.LU.64 R150, [R1+0x5d8] ;  /* 0x0005d80001967983 */ /* 0x010f280000300a00 */
[----:B------:R-:W4:Y:S04]  /*17370*/  LDL.LU.64 R208, [R1+0x5d0] ;  /* 0x0005d00001d07983 */ /* 0x000f280000300a00 */
[----:B------:R-:W4:Y:S01]  /*17380*/  LDL.LU.64 R216, [R1+0x5c8] ;  /* 0x0005c80001d87983 */ /* 0x000f220000300a00 */
[----:B-1----:R-:W-:Y:S01]  /*17390*/  IADD3 R247, PT, PT, R247, -0x172, RZ ;  /* 0xfffffe8ef7f77810 */ /* 0x002fe20007ffe0ff */
[----:B------:R-:W-:-:S03]  /*173a0*/  VIADD R144, R144, 0xfffffe8d ;  /* 0xfffffe8d90907836 */ /* 0x000fc60000000000 */
[----:B------:R-:W-:Y:S02]  /*173b0*/  ISETP.GE.U32.AND P4, PT, R247, 0x7ffffe0f, PT ;  /* 0x7ffffe0ff700780c */ /* 0x000fe40003f86070 */
[----:B------:R-:W-:Y:S01]  /*173c0*/  ISETP.GE.U32.AND P3, PT, R144, 0x7ffffe0e, PT ;  /* 0x7ffffe0e9000780c */ /* 0x000fe20003f66070 */
[----:B------:R-:W-:Y:S01]  /*173d0*/  VIADD R247, R145, 0xfffffe8c ;  /* 0xfffffe8c91f77836 */ /* 0x000fe20000000000 */
[----:B------:R-:W1:Y:S04]  /*173e0*/  LDC R144, c[0x0][0x3a0] ;  /* 0x0000e800ff907b82 */ /* 0x000e680000000800 */
[----:B------:R-:W-:-:S04]  /*173f0*/  ISETP.GE.U32.AND P2, PT, R247, 0x7ffffe0d, PT ;  /* 0x7ffffe0df700780c */ /* 0x000fc80003f46070 */
[----:B------:R-:W1:Y:S08]  /*17400*/  LDC R247, c[0x0][0x3a0] ;  /* 0x0000e800fff77b82 */ /* 0x000e700000000800 */
[----:B------:R-:W1:Y:S01]  /*17410*/  LDC R145, c[0x0][0x3a0] ;  /* 0x0000e800ff917b82 */ /* 0x000e620000000800 */
[----:B--2---:R-:W-:-:S05]  /*17420*/  IADD3 R152, P5, PT, R148, R2, RZ ;  /* 0x0000000294987210 */ /* 0x004fca0007fbe0ff */
[----:B------:R-:W-:Y:S01]  /*17430*/  IMAD.X R153, R149, 0x1, R0, P5 ;  /* 0x0000000195997824 */ /* 0x000fe200028e0600 */
[----:B---3--:R-:W-:-:S04]  /*17440*/  IADD3 R148, P5, PT, R146, R2, RZ ;  /* 0x0000000292947210 */ /* 0x008fc80007fbe0ff */
[----:B------:R-:W-:Y:S01]  /*17450*/  STL.64 [R1+0x250], R152 ;  /* 0x0002509801007387 */ /* 0x000fe20000100a00 */
[--C-:B------:R-:W-:Y:S01]  /*17460*/  IMAD.X R149, R147, 0x1, R0.reuse, P5 ;  /* 0x0000000193957824 */ /* 0x100fe200028e0600 */
[----:B------:R-:W-:Y:S02]  /*17470*/  IADD3 R146, P5, PT, R154, R2, RZ ;  /* 0x000000029a927210 */ /* 0x000fe40007fbe0ff */
[----:B------:R-:W-:Y:S04]  /*17480*/  LDGSTS.E [R246+0x301c4], desc[UR22][R152.64], !P4 ;  /* 0x301c400098f67fae */ /* 0x000fe8000e1a1016 */
[----:B------:R2:W-:Y:S01]  /*17490*/  STL.64 [R1+0x258], R148 ;  /* 0x0002589401007387 */ /* 0x0005e20000100a00 */
[----:B------:R-:W-:-:S03]  /*174a0*/  IMAD.X R147, R155, 0x1, R0, P5 ;  /* 0x000000019b937824 */ /* 0x000fc600028e0600 */
[----:B------:R-:W-:Y:S04]  /*174b0*/  LDGSTS.E [R246+0x301c8], desc[UR22][R148.64], !P3 ;  /* 0x301c800094f67fae */ /* 0x000fe8000d9a1016 */
[----:B------:R3:W-:Y:S04]  /*174c0*/  LDGSTS.E [R246+0x301cc], desc[UR22][R146.64], !P2 ;  /* 0x301cc00092f67fae */ /* 0x0007e8000d1a1016 */
[----:B--2---:R-:W2:Y:S04]  /*174d0*/  LDL.LU.64 R148, [R1+0x5c0] ;  /* 0x0005c00001947983 */ /* 0x004ea80000300a00 */
[----:B------:R3:W-:Y:S04]  /*174e0*/  STL.64 [R1+0x278], R146 ;  /* 0x0002789201007387 */ /* 0x0007e80000100a00 */
[----:B------:R-:W2:Y:S04]  /*174f0*/  LDL.LU.64 R152, [R1+0x5b8] ;  /* 0x0005b80001987983 */ /* 0x000ea80000300a00 */
[----:B------:R-:W2:Y:S01]  /*17500*/  LDL.LU.64 R154, [R1+0x5b0] ;  /* 0x0005b000019a7983 */ /* 0x000ea20000300a00 */
[----:B----4-:R-:W-:-:S05]  /*17510*/  IADD3 R194, P5, PT, R150, R2, RZ ;  /* 0x0000000296c27210 */ /* 0x010fca0007fbe0ff */
[----:B------:R-:W-:Y:S01]  /*17520*/  IMAD.X R195, R151, 0x1, R0, P5 ;  /* 0x0000000197c37824 */ /* 0x000fe200028e0600 */
[----:B------:R-:W-:-:S04]  /*17530*/  IADD3 R150, P5, PT, R208, R2, RZ ;  /* 0x00000002d0967210 */ /* 0x000fc80007fbe0ff */
[----:B------:R-:W-:Y:S01]  /*17540*/  STL.64 [R1+0x280], R194 ;  /* 0x000280c201007387 */ /* 0x000fe20000100a00 */
[--C-:B------:R-:W-:Y:S01]  /*17550*/  IMAD.X R151, R209, 0x1, R0.reuse, P5 ;  /* 0x00000001d1977824 */ /* 0x100fe200028e0600 */
[----:B---3--:R-:W-:Y:S02]  /*17560*/  IADD3 R146, P5, PT, R216, R2, RZ ;  /* 0x00000002d8927210 */ /* 0x008fe40007fbe0ff */
[----:B------:R-:W3:Y:S03]  /*17570*/  LDL.LU.64 R208, [R1+0x5a8] ;  /* 0x0005a80001d07983 */ /* 0x000ee60000300a00 */
[----:B------:R-:W-:Y:S01]  /*17580*/  IMAD.X R147, R217, 0x1, R0, P5 ;  /* 0x00000001d9937824 */ /* 0x000fe200028e0600 */
[----:B------:R2:W-:Y:S04]  /*17590*/  STL.64 [R1+0x290], R150 ;  /* 0x0002909601007387 */ /* 0x0005e80000100a00 */
[----:B------:R-:W4:Y:S01]  /*175a0*/  LDL.LU.64 R216, [R1+0x5a0] ;  /* 0x0005a00001d87983 */ /* 0x000f220000300a00 */
[----:B-1----:R-:W-:-:S05]  /*175b0*/  VIADD R247, R247, 0xfffffe8b ;  /* 0xfffffe8bf7f77836 */ /* 0x002fca0000000000 */
[----:B------:R-:W-:Y:S01]  /*175c0*/  ISETP.GE.U32.AND P4, PT, R247, 0x7ffffe0c, PT ;  /* 0x7ffffe0cf700780c */ /* 0x000fe20003f86070 */
[----:B------:R-:W-:Y:S02]  /*175d0*/  VIADD R247, R145, 0xfffffe89 ;  /* 0xfffffe8991f77836 */ /* 0x000fe40000000000 */
[----:B------:R-:W-:Y:S01]  /*175e0*/  VIADD R144, R144, 0xfffffe8a ;  /* 0xfffffe8a90907836 */ /* 0x000fe20000000000 */
[----:B------:R-:W1:Y:S02]  /*175f0*/  LDC R145, c[0x0][0x3a0] ;  /* 0x0000e800ff917b82 */ /* 0x000e640000000800 */
[----:B------:R-:W-:-:S06]  /*17600*/  ISETP.GE.U32.AND P2, PT, R247, 0x7ffffe0a, PT ;  /* 0x7ffffe0af700780c */ /* 0x000fcc0003f46070 */
[----:B------:R-:W1:Y:S01]  /*17610*/  LDC R247, c[0x0][0x3a0] ;  /* 0x0000e800fff77b82 */ /* 0x000e620000000800 */
[----:B------:R-:W-:Y:S01]  /*17620*/  ISETP.GE.U32.AND P3, PT, R144, 0x7ffffe0b, PT ;  /* 0x7ffffe0b9000780c */ /* 0x000fe20003f66070 */
[----:B------:R-:W-:Y:S06]  /*17630*/  LDGSTS.E [R246+0x301d0], desc[UR22][R194.64], !P4 ;  /* 0x301d0000c2f67fae */ /* 0x000fec000e1a1016 */
[----:B------:R-:W1:Y:S06]  /*17640*/  LDC R144, c[0x0][0x3a0] ;  /* 0x0000e800ff907b82 */ /* 0x000e6c0000000800 */
[----:B------:R2:W-:Y:S04]  /*17650*/  LDGSTS.E [R246+0x301d4], desc[UR22][R150.64], !P3 ;  /* 0x301d400096f67fae */ /* 0x0005e8000d9a1016 */
[----:B------:R1:W-:Y:S02]  /*17660*/  LDGSTS.E [R246+0x301d8], desc[UR22][R146.64], !P2 ;  /* 0x301d800092f67fae */ /* 0x0003e4000d1a1016 */
[----:B-1----:R-:W-:-:S04]  /*17670*/  IADD3 R247, PT, PT, R247, -0x178, RZ ;  /* 0xfffffe88f7f77810 */ /* 0x002fc80007ffe0ff */
[----:B------:R-:W-:Y:S01]  /*17680*/  ISETP.GE.U32.AND P4, PT, R247, 0x7ffffe09, PT ;  /* 0x7ffffe09f700780c */ /* 0x000fe20003f86070 */
[----:B------:R-:W-:Y:S01]  /*17690*/  VIADD R247, R145, 0xfffffe86 ;  /* 0xfffffe8691f77836 */ /* 0x000fe20000000000 */
[----:B------:R1:W-:Y:S01]  /*176a0*/  STL.64 [R1+0x298], R146 ;  /* 0x0002989201007387 */ /* 0x0003e20000100a00 */
[----:B------:R-:W1:Y:S01]  /*176b0*/  LDC R145, c[0x0][0x3a0] ;  /* 0x0000e800ff917b82 */ /* 0x000e620000000800 */
[----:B------:R-:W-:Y:S02]  /*176c0*/  VIADD R144, R144, 0xfffffe87 ;  /* 0xfffffe8790907836 */ /* 0x000fe40000000000 */
[----:B------:R-:W-:-:S03]  /*176d0*/  ISETP.GE.U32.AND P2, PT, R247, 0x7ffffe07, PT ;  /* 0x7ffffe07f700780c */ /* 0x000fc60003f46070 */
[----:B------:R-:W-:Y:S02]  /*176e0*/  ISETP.GE.U32.AND P3, PT, R144, 0x7ffffe08, PT ;  /* 0x7ffffe089000780c */ /* 0x000fe40003f66070 */
[----:B------:R-:W1:Y:S08]  /*176f0*/  LDC R247, c[0x0][0x3a0] ;  /* 0x0000e800fff77b82 */ /* 0x000e700000000800 */
[----:B------:R-:W1:Y:S02]  /*17700*/  LDC R144, c[0x0][0x3a0] ;  /* 0x0000e800ff907b82 */ /* 0x000e640000000800 */
[----:B-1----:R-:W-:-:S02]  /*17710*/  VIADD R247, R247, 0xfffffe85 ;  /* 0xfffffe85f7f77836 */ /* 0x002fc40000000000 */
[----:B------:R-:W-:Y:S01]  /*17720*/  VIADD R144, R144, 0xfffffe84 ;  /* 0xfffffe8490907836 */ /* 0x000fe20000000000 */
[----:B--2---:R-:W-:-:S05]  /*17730*/  IADD3 R150, P5, PT, R148, R2, RZ ;  /* 0x0000000294967210 */ /* 0x004fca0007fbe0ff */
[----:B------:R-:W-:Y:S01]  /*17740*/  IMAD.X R151, R149, 0x1, R0, P5 ;  /* 0x0000000195977824 */ /* 0x000fe200028e0600 */
[----:B------:R-:W-:-:S04]  /*17750*/  IADD3 R148, P5, PT, R152, R2, RZ ;  /* 0x0000000298947210 */ /* 0x000fc80007fbe0ff */
[----:B------:R3:W-:Y:S01]  /*17760*/  LDGSTS.E [R246+0x301dc], desc[UR22][R150.64], !P4 ;  /* 0x301dc00096f67fae */ /* 0x0007e2000e1a1016 */
[--C-:B------:R-:W-:Y:S01]  /*17770*/  IMAD.X R149, R153, 0x1, R0.reuse, P5 ;  /* 0x0000000199957824 */ /* 0x100fe200028e0600 */
[-C--:B------:R-:W-:Y:S02]  /*17780*/  IADD3 R146, P5, PT, R154, R2.reuse, RZ ;  /* 0x000000029a927210 */ /* 0x080fe40007fbe0ff */
[----:B------:R3:W-:Y:S03]  /*17790*/  STL.64 [R1+0x2b8], R150 ;  /* 0x0002b89601007387 */ /* 0x0007e60000100a00 */
[----:B------:R-:W-:Y:S01]  /*177a0*/  IMAD.X R147, R155, 0x1, R0, P5 ;  /* 0x000000019b937824 */ /* 0x000fe200028e0600 */
[----:B------:R4:W-:Y:S04]  /*177b0*/  STL.64 [R1+0x2c0], R148 ;  /* 0x0002c09401007387 */ /* 0x0009e80000100a00 */
[----:B------:R4:W-:Y:S01]  /*177c0*/  LDGSTS.E [R246+0x301e0], desc[UR22][R148.64], !P3 ;  /* 0x301e000094f67fae */ /* 0x0009e2000d9a1016 */
[----:B---3--:R-:W-:-:S03]  /*177d0*/  IADD3 R150, P5, PT, R208, R2, RZ ;  /* 0x00000002d0967210 */ /* 0x008fc60007fbe0ff */
[----:B------:R1:W-:Y:S02]  /*177e0*/  STL.64 [R1+0x2d8], R146 ;  /* 0x0002d89201007387 */ /* 0x0003e40000100a00 */
[----:B------:R-:W-:Y:S02]  /*177f0*/  IMAD.X R151, R209, 0x1, R0, P5 ;  /* 0x00000001d1977824 */ /* 0x000fe400028e0600 */
[----:B------:R1:W-:Y:S01]  /*17800*/  LDGSTS.E [R246+0x301e4], desc[UR22][R146.64], !P2 ;  /* 0x301e400092f67fae */ /* 0x0003e2000d1a1016 */
[----:B----4-:R-:W-:-:S05]  /*17810*/  IADD3 R148, P5, PT, R216, R2, RZ ;  /* 0x00000002d8947210 */ /* 0x010fca0007fbe0ff */
[--C-:B------:R-:W-:Y:S01]  /*17820*/  IMAD.X R149, R217, 0x1, R0.reuse, P5 ;  /* 0x00000001d9957824 */ /* 0x100fe200028e0600 */
[----:B------:R-:W-:Y:S02]  /*17830*/  ISETP.GE.U32.AND P4, PT, R247, 0x7ffffe06, PT ;  /* 0x7ffffe06f700780c */ /* 0x000fe40003f86070 */
[----:B-1----:R-:W-:Y:S01]  /*17840*/  IADD3 R146, P5, PT, R200, R2, RZ ;  /* 0x00000002c8927210 */ /* 0x002fe20007fbe0ff */
[----:B------:R-:W-:Y:S01]  /*17850*/  VIADD R247, R145, 0xfffffe83 ;  /* 0xfffffe8391f77836 */ /* 0x000fe20000000000 */
[----:B------:R-:W-:Y:S01]  /*17860*/  ISETP.GE.U32.AND P3, PT, R144, 0x7ffffe05, PT ;  /* 0x7ffffe059000780c */ /* 0x000fe20003f66070 */
[----:B------:R-:W1:Y:S02]  /*17870*/  LDC R145, c[0x0][0x3a0] ;  /* 0x0000e800ff917b82 */ /* 0x000e640000000800 */
[----:B------:R-:W-:Y:S01]  /*17880*/  IMAD.X R147, R201, 0x1, R0, P5 ;  /* 0x00000001c9937824 */ /* 0x000fe200028e0600 */
[----:B------:R2:W-:Y:S05]  /*17890*/  STL.64 [R1+0x2f8], R150 ;  /* 0x0002f89601007387 */ /* 0x0005ea0000100a00 */
[----:B------:R2:W-:Y:S01]  /*178a0*/  LDGSTS.E [R246+0x301e8], desc[UR22][R150.64], !P4 ;  /* 0x301e800096f67fae */ /* 0x0005e2000e1a1016 */
[----:B------:R-:W3:Y:S01]  /*178b0*/  LDC R144, c[0x0][0x3a0] ;  /* 0x0000e800ff907b82 */ /* 0x000ee20000000800 */
[----:B------:R-:W-:-:S02]  /*178c0*/  ISETP.GE.U32.AND P2, PT, R247, 0x7ffffe04, PT ;  /* 0x7ffffe04f700780c */ /* 0x000fc40003f46070 */
[----:B------:R4:W-:Y:S04]  /*178d0*/  STL.64 [R1+0x300], R148 ;  /* 0x0003009401007387 */ /* 0x0009e80000100a00 */
[----:B------:R1:W-:Y:S01]  /*178e0*/  STL.64 [R1+0x308], R146 ;  /* 0x0003089201007387 */ /* 0x0003e20000100a00 */
[----:B------:R-:W4:Y:S03]  /*178f0*/  LDC R247, c[0x0][0x3a0] ;  /* 0x0000e800fff77b82 */ /* 0x000f260000000800 */
[----:B------:R-:W4:Y:S01]  /*17900*/  LDL.LU.64 R154, [R1+0x9e0] ;  /* 0x0009e000019a7983 */ /* 0x000f220000300a00 */
[----:B--2---:R-:W-:-:S03]  /*17910*/  IADD3 R150, P4, PT, R198, R2, RZ ;  /* 0x00000002c6967210 */ /* 0x004fc60007f9e0ff */
[----:B------:R-:W2:Y:S01]  /*17920*/  LDL.LU.64 R194, [R1+0x9d8] ;  /* 0x0009d80001c27983 */ /* 0x000ea20000300a00 */
[----:B-1----:R-:W-:Y:S01]  /*17930*/  IADD3 R201, PT, PT, R145, -0x17e, RZ ;  /* 0xfffffe8291c97810 */ /* 0x002fe20007ffe0ff */
[----:B------:R-:W-:Y:S02]  /*17940*/  IMAD.X R151, R199, 0x1, R0, P4 ;  /* 0x00000001c7977824 */ /* 0x000fe400020e0600 */
[----:B------:R-:W-:Y:S01]  /*17950*/  LDGSTS.E [R246+0x301ec], desc[UR22][R148.64], !P3 ;  /* 0x301ec00094f67fae */ /* 0x000fe2000d9a1016 */
[----:B---3--:R-:W-:-:S03]  /*17960*/  VIADD R200, R144, 0xfffffe81 ;  /* 0xfffffe8190c87836 */ /* 0x008fc60000000000 */
[----:B------:R1:W-:Y:S04]  /*17970*/  LDGSTS.E [R246+0x301f0], desc[UR22][R146.64], !P2 ;  /* 0x301f000092f67fae */ /* 0x0003e8000d1a1016 */
[----:B----4-:R-:W3:Y:S01]  /*17980*/  LDL.LU.64 R148, [R1+0x9d0] ;  /* 0x0009d00001947983 */ /* 0x010ee20000300a00 */
[----:B------:R-:W-:Y:S01]  /*17990*/  ISETP.GE.U32.AND P3, PT, R201, 0x7ffffe03, PT ;  /* 0x7ffffe03c900780c */ /* 0x000fe20003f66070 */
[----:B------:R-:W-:Y:S01]  /*179a0*/  VIADD R144, R247, 0xfffffe80 ;  /* 0xfffffe80f7907836 */ /* 0x000fe20000000000 */
[----:B------:R-:W-:Y:S01]  /*179b0*/  ISETP.GE.U32.AND P2, PT, R200, 0x7ffffe02, PT ;  /* 0x7ffffe02c800780c */ /* 0x000fe20003f46070 */
[----:B------:R-:W-:Y:S01]  /*179c0*/  STL.64 [R1+0x340], R150 ;  /* 0x0003409601007387 */ /* 0x000fe20000100a00 */
[----:B-1----:R-:W-:-:S03]  /*179d0*/  IADD3 R146, P5, PT, R196, R2, RZ ;  /* 0x00000002c4927210 */ /* 0x002fc60007fbe0ff */
[----:B------:R-:W4:Y:S01]  /*179e0*/  LDL.LU.64 R200, [R1+0x9c8] ;  /* 0x0009c80001c87983 */ /* 0x000f220000300a00 */
[----:B------:R-:W-:Y:S01]  /*179f0*/  ISETP.GE.U32.AND P4, PT, R144, 0x7ffffe01, PT ;  /* 0x7ffffe019000780c */ /* 0x000fe20003f86070 */
[----:B------:R-:W-:Y:S01]  /*17a00*/  IMAD.X R147, R197, 0x1, R0, P5 ;  /* 0x00000001c5937824 */ /* 0x000fe200028e0600 */
[----:B------:R-:W-:-:S03]  /*17a10*/  IADD3 R144, P5, PT, R134, R2, RZ ;  /* 0x0000000286907210 */ /* 0x000fc60007fbe0ff */
[----:B------:R1:W-:Y:S02]  /*17a20*/  LDGSTS.E [R246+0x301f4], desc[UR22][R150.64], !P3 ;  /* 0x301f400096f67fae */ /* 0x0003e4000d9a1016 */
[----:B------:R-:W-:Y:S02]  /*17a30*/  IMAD.X R145, R135, 0x1, R0, P5 ;  /* 0x0000000187917824 */ /* 0x000fe400028e0600 */
[----:B------:R1:W-:Y:S04]  /*17a40*/  STL.64 [R1+0x348], R146 ;  /* 0x0003489201007387 */ /* 0x0003e80000100a00 */
[----:B------:R-:W4:Y:S04]  /*17a50*/  LDL.LU.64 R152, [R1+0x9c0] ;  /* 0x0009c00001987983 */ /* 0x000f280000300a00 */
[----:B------:R1:W-:Y:S04]  /*17a60*/  STL.64 [R1+0x358], R144 ;  /* 0x0003589001007387 */ /* 0x0003e80000100a00 */
[----:B------:R-:W4:Y:S04]  /*17a70*/  LDL.LU.64 R208, [R1+0x9b8] ;  /* 0x0009b80001d07983 */ /* 0x000f280000300a00 */
[----:B------:R-:W4:Y:S01]  /*17a80*/  LDL.LU.64 R216, [R1+0x9b0] ;  /* 0x0009b00001d87983 */ /* 0x000f220000300a00 */
[----:B-----5:R-:W-:-:S03]  /*17a90*/  ISETP.GE.AND P3, PT, R133, R207, PT ;  /* 0x000000cf8500720c */ /* 0x020fc60003f66270 */
[----:B------:R-:W-:Y:S01]  /*17aa0*/  LDGSTS.E [R246+0x301f8], desc[UR22][R146.64], !P2 ;  /* 0x301f800092f67fae */ /* 0x000fe2000d1a1016 */
[----:B------:R-:W-:Y:S02]  /*17ab0*/  ISETP.GT.AND P2, PT, R252, 0x17f, PT ;  /* 0x0000017ffc00780c */ /* 0x000fe40003f44270 */
[----:B------:R-:W-:Y:S01]  /*17ac0*/  SEL R134, RZ, 0x4, P3 ;  /* 0x00000004ff867807 */ /* 0x000fe20001800000 */
[----:B------:R-:W-:Y:S03]  /*17ad0*/  LDGSTS.E [R246+0x301fc], desc[UR22][R144.64], !P4 ;  /* 0x301fc00090f67fae */ /* 0x000fe6000e1a1016 */
[----:B------:R-:W-:Y:S01]  /*17ae0*/  SEL R134, R134, RZ, P2 ;  /* 0x000000ff86867207 */ /* 0x000fe20001000000 */
[----:B------:R-:W0:Y:S01]  /*17af0*/  LDGDEPBAR ;  /* 0x00000000000079af */ /* 0x000e220000000000 */
[----:B------:R-:W-:Y:S02]  /*17b00*/  SHF.R.S32.HI R135, RZ, 0x1f, R206 ;  /* 0x0000001fff877819 */ /* 0x000fe400000114ce */
[----:B------:R-:W-:Y:S01]  /*17b10*/  ISETP.NE.U32.AND P2, PT, R134, RZ, PT ;  /* 0x000000ff8600720c */ /* 0x000fe20003f45070 */
[C---:B------:R-:W-:Y:S01]  /*17b20*/  IMAD.SHL.U32 R134, R206.reuse, 0x4, RZ ;  /* 0x00000004ce867824 */ /* 0x040fe200078e00ff */
[----:B-1----:R-:W4:Y:S01]  /*17b30*/  LDL.LU.64 R146, [R1+0x9a8] ;  /* 0x0009a80001927983 */ /* 0x002f220000300a00 */
[----:B------:R-:W-:-:S03]  /*17b40*/  SHF.L.U64.HI R135, R206, 0x2, R135 ;  /* 0x00000002ce877819 */ /* 0x000fc60000010287 */
[----:B------:R-:W4:Y:S01]  /*17b50*/  LDL.LU.64 R144, [R1+0x9a0] ;  /* 0x0009a00001907983 */ /* 0x000f220000300a00 */
[----:B------:R-:W-:-:S05]  /*17b60*/  IADD3 R150, P3, PT, R154, R134, RZ ;  /* 0x000000869a967210 */ /* 0x000fca0007f7e0ff */
[----:B------:R-:W-:-:S05]  /*17b70*/  IMAD.X R151, R155, 0x1, R135, P3 ;  /* 0x000000019b977824 */ /* 0x000fca00018e0687 */
[----:B------:R2:W-:Y:S04]  /*17b80*/  STL.64 [R1+0x350], R150 ;  /* 0x0003509601007387 */ /* 0x0005e80000100a00 */
[----:B------:R2:W-:Y:S04]  /*17b90*/  LDGSTS.E [R143+0x20000], desc[UR22][R150.64], P2 ;  /* 0x20000000968f7fae */ /* 0x0005e800091a1016 */
[----:B------:R-:W4:Y:S01]  /*17ba0*/  LDL.LU.64 R154, [R1+0x998] ;  /* 0x00099800019a7983 */ /* 0x000f220000300a00 */
[----:B--2---:R-:W-:-:S05]  /*17bb0*/  IADD3 R150, P3, PT, R194, R134, RZ ;  /* 0x00000086c2967210 */ /* 0x004fca0007f7e0ff */
[----:B------:R-:W-:Y:S01]  /*17bc0*/  IMAD.X R151, R195, 0x1, R135, P3 ;  /* 0x00000001c3977824 */ /* 0x000fe200018e0687 */
[----:B---3--:R-:W-:-:S04]  /*17bd0*/  IADD3 R196, P3, PT, R148, R134, RZ ;  /* 0x0000008694c47210 */ /* 0x008fc80007f7e0ff */
[----:B------:R-:W-:Y:S01]  /*17be0*/  LDGSTS.E [R143+0x20400], desc[UR22][R150.64], P2 ;  /* 0x20400000968f7fae */ /* 0x000fe200091a1016 */
[--C-:B------:R-:W-:Y:S01]  /*17bf0*/  IMAD.X R197, R149, 0x1, R135.reuse, P3 ;  /* 0x0000000195c57824 */ /* 0x100fe200018e0687 */
[----:B----4-:R-:W-:Y:S02]  /*17c00*/  IADD3 R194, P3, PT, R200, R134, RZ ;  /* 0x00000086c8c27210 */ /* 0x010fe40007f7e0ff */
[----:B------:R-:W2:Y:S04]  /*17c10*/  LDL.LU.64 R148, [R1+0x990] ;  /* 0x0009900001947983 */ /* 0x000ea80000300a00 */
[----:B------:R1:W-:Y:S01]  /*17c20*/  STL.64 [R1+0x3d0], R150 ;  /* 0x0003d09601007387 */ /* 0x0003e20000100a00 */
[----:B------:R-:W-:-:S03]  /*17c30*/  IMAD.X R195, R201, 0x1, R135, P3 ;  /* 0x00000001c9c37824 */ /* 0x000fc600018e0687 */
[----:B------:R-:W-:Y:S04]  /*17c40*/  STL.64 [R1+0x410], R196 ;  /* 0x000410c401007387 */ /* 0x000fe80000100a00 */
[----:B------:R-:W-:Y:S04]  /*17c50*/  LDGSTS.E [R143+0x20800], desc[UR22][R196.64], P2 ;  /* 0x20800000c48f7fae */ /* 0x000fe800091a1016 */
[----:B-1----:R-:W3:Y:S04]  /*17c60*/  LDL.LU.64 R150, [R1+0x988] ;  /* 0x0009880001967983 */ /* 0x002ee80000300a00 */
[----:B------:R1:W-:Y:S04]  /*17c70*/  STL.64 [R1+0x450], R194 ;  /* 0x000450c201007387 */ /* 0x0003e80000100a00 */
[----:B------:R1:W-:Y:S04]  /*17c80*/  LDGSTS.E [R143+0x20c00], desc[UR22][R194.64], P2 ;  /* 0x20c00000c28f7fae */ /* 0x0003e800091a1016 */
[----:B------:R-:W4:Y:S01]  /*17c90*/  LDL.LU.64 R198, [R1+0x980] ;  /* 0x0009800001c67983 */ /* 0x000f220000300a00 */
[----:B-1----:R-:W-:-:S05]  /*17ca0*/  IADD3 R194, P3, PT, R152, R134, RZ ;  /* 0x0000008698c27210 */ /* 0x002fca0007f7e0ff */
[----:B------:R-:W-:Y:S01]  /*17cb0*/  IMAD.X R195, R153, 0x1, R135, P3 ;  /* 0x0000000199c37824 */ /* 0x000fe200018e0687 */
[----:B------:R-:W-:-:S04]  /*17cc0*/  IADD3 R196, P3, PT, R208, R134, RZ ;  /* 0x00000086d0c47210 */ /* 0x000fc80007f7e0ff */
[----:B------:R-:W-:Y:S01]  /*17cd0*/  IADD3.X R197, PT, PT, R209, R135, RZ, P3, !PT ;  /* 0x00000087d1c57210 */ /* 0x000fe20001ffe4ff */
[----:B------:R-:W-:Y:S04]  /*17ce0*/  LDGSTS.E [R143+0x21000], desc[UR22][R194.64], P2 ;  /* 0x21000000c28f7fae */ /* 0x000fe800091a1016 */
[----:B------:R-:W4:Y:S01]  /*17cf0*/  LDL.LU.64 R208, [R1+0x598] ;  /* 0x0005980001d07983 */ /* 0x000f220000300a00 */
[----:B------:R-:W-:-:S03]  /*17d00*/  IADD3 R152, P3, PT, R216, R134, RZ ;  /* 0x00000086d8987210 */ /* 0x000fc60007f7e0ff */
[----:B------:R1:W-:Y:S02]  /*17d10*/  STL.64 [R1+0x5a0], R194 ;  /* 0x0005a0c201007387 */ /* 0x0003e40000100a00 */
[----:B------:R-:W-:Y:S02]  /*17d20*/  IMAD.X R153, R217, 0x1, R135, P3 ;  /* 0x00000001d9997824 */ /* 0x000fe400018e0687 */
[----:B------:R-:W-:Y:S04]  /*17d30*/  STL.64 [R1+0x5a8], R196 ;  /* 0x0005a8c401007387 */ /* 0x000fe80000100a00 */
[----:B------:R-:W-:Y:S04]  /*17d40*/  LDGSTS.E [R143+0x21400], desc[UR22][R196.64], P2 ;  /* 0x21400000c48f7fae */ /* 0x000fe800091a1016 */
[----:B-1----:R-:W4:Y:S04]  /*17d50*/  LDL.LU.64 R194, [R1+0x590] ;  /* 0x0005900001c27983 */ /* 0x002f280000300a00 */
[----:B------:R1:W-:Y:S04]  /*17d60*/  STL.64 [R1+0x5b0], R152 ;  /* 0x0005b09801007387 */ /* 0x0003e80000100a00 */
[----:B------:R-:W4:Y:S04]  /*17d70*/  LDL.LU.64 R216, [R1+0x588] ;  /* 0x0005880001d87983 */ /* 0x000f280000300a00 */
[----:B------:R-:W4:Y:S04]  /*17d80*/  LDL.LU.64 R200, [R1+0x580] ;  /* 0x0005800001c87983 */ /* 0x000f280000300a00 */
[----:B------:R1:W-:Y:S02]  /*17d90*/  LDGSTS.E [R143+0x21800], desc[UR22][R152.64], P2 ;  /* 0x21800000988f7fae */ /* 0x0003e400091a1016 */
[----:B-1----:R-:W-:-:S05]  /*17da0*/  IADD3 R152, P3, PT, R146, R134, RZ ;  /* 0x0000008692987210 */ /* 0x002fca0007f7e0ff */
[----:B------:R-:W-:Y:S01]  /*17db0*/  IMAD.X R153, R147, 0x1, R135, P3 ;  /* 0x0000000193997824 */ /* 0x000fe200018e0687 */
[----:B------:R-:W-:-:S04]  /*17dc0*/  IADD3 R146, P3, PT, R144, R134, RZ ;  /* 0x0000008690927210 */ /* 0x000fc80007f7e0ff */
[----:B------:R2:W-:Y:S01]  /*17dd0*/  LDGSTS.E [R143+0x21c00], desc[UR22][R152.64], P2 ;  /* 0x21c00000988f7fae */ /* 0x0005e200091a1016 */
[----:B------:R-:W-:-:S03]  /*17de0*/  IMAD.X R147, R145, 0x1, R135, P3 ;  /* 0x0000000191937824 */ /* 0x000fc600018e0687 */
[----:B------:R-:W-:Y:S04]  /*17df0*/  STL.64 [R1+0x5c0], R152 ;  /* 0x0005c09801007387 */ /* 0x000fe80000100a00 */
[----:B------:R1:W-:Y:S04]  /*17e00*/  STL.64 [R1+0x5d8], R146 ;  /* 0x0005d89201007387 */ /* 0x0003e80000100a00 */
[----:B------:R-:W-:Y:S04]  /*17e10*/  LDGSTS.E [R143+0x22000], desc[UR22][R146.64], P2 ;  /* 0x22000000928f7fae */ /* 0x000fe800091a1016 */
[----:B-1----:R-:W4:Y:S01]  /*17e20*/  LDL.LU.64 R146, [R1+0x578] ;  /* 0x0005780001927983 */ /* 0x002f220000300a00 */
[----:B------:R-:W-:-:S05]  /*17e30*/  IADD3 R144, P3, PT, R154, R134, RZ ;  /* 0x000000869a907210 */ /* 0x000fca0007f7e0ff */
[----:B------:R-:W-:-:S05]  /*17e40*/  IMAD.X R145, R155, 0x1, R135, P3 ;  /* 0x000000019b917824 */ /* 0x000fca00018e0687 */
[----:B------:R1:W-:Y:S04]  /*17e50*/  STL.64 [R1+0x608], R144 ;  /* 0x0006089001007387 */ /* 0x0003e80000100a00 */
[----:B------:R-:W4:Y:S04]  /*17e60*/  LDL.LU.64 R154, [R1+0x570] ;  /* 0x00057000019a7983 */ /* 0x000f280000300a00 */
[----:B------:R-:W-:Y:S01]  /*17e70*/  LDGSTS.E [R143+0x22400], desc[UR22][R144.64], P2 ;  /* 0x22400000908f7fae */ /* 0x000fe200091a1016 */
[----:B--2---:R-:W-:-:S05]  /*17e80*/  IADD3 R152, P3, PT, R148, R134, RZ ;  /* 0x0000008694987210 */ /* 0x004fca0007f7e0ff */
[----:B------:R-:W-:Y:S01]  /*17e90*/  IMAD.X R153, R149, 0x1, R135, P3 ;  /* 0x0000000195997824 */ /* 0x000fe200018e0687 */
[----:B-1----:R-:W2:Y:S01]  /*17ea0*/  LDL.LU.64 R144, [R1+0x568] ;  /* 0x0005680001907983 */ /* 0x002ea20000300a00 */
[----:B---3--:R-:W-:-:S03]  /*17eb0*/  IADD3 R148, P3, PT, R150, R134, RZ ;  /* 0x0000008696947210 */ /* 0x008fc60007f7e0ff */
[----:B------:R-:W-:Y:S02]  /*17ec0*/  STL.64 [R1+0x648], R152 ;  /* 0x0006489801007387 */ /* 0x000fe40000100a00 */
[----:B------:R-:W-:Y:S02]  /*17ed0*/  IMAD.X R149, R151, 0x1, R135, P3 ;  /* 0x0000000197957824 */ /* 0x000fe400018e0687 */
[----:B------:R-:W-:Y:S01]  /*17ee0*/  LDGSTS.E [R143+0x22800], desc[UR22][R152.64], P2 ;  /* 0x22800000988f7fae */ /* 0x000fe200091a1016 */
[----:B----4-:R-:W-:-:S03]  /*17ef0*/  IADD3 R150, P3, PT, R198, R134, RZ ;  /* 0x00000086c6967210 */ /* 0x010fc60007f7e0ff */
[----:B------:R1:W-:Y:S04]  /*17f00*/  STL.64 [R1+0x670], R148 ;  /* 0x0006709401007387 */ /* 0x0003e80000100a00 */
[----:B------:R-:W-:Y:S01]  /*17f10*/  LDGSTS.E [R143+0x22c00], desc[UR22][R148.64], P2 ;  /* 0x22c00000948f7fae */ /* 0x000fe200091a1016 */
[----:B------:R-:W-:-:S05]  /*17f20*/  IMAD.X R151, R199, 0x1, R135, P3 ;  /* 0x00000001c7977824 */ /* 0x000fca00018e0687 */
[----:B------:R3:W-:Y:S04]  /*17f30*/  LDGSTS.E [R143+0x23000], desc[UR22][R150.64], P2 ;  /* 0x23000000968f7fae */ /* 0x0007e800091a1016 */
[----:B-1----:R-:W4:Y:S04]  /*17f40*/  LDL.LU.64 R148, [R1+0x560] ;  /* 0x0005600001947983 */ /* 0x002f280000300a00 */
[----:B------:R3:W-:Y:S01]  /*17f50*/  STL.64 [R1+0x690], R150 ;  /* 0x0006909601007387 */ /* 0x0007e20000100a00 */
[----:B------:R-:W-:-:S03]  /*17f60*/  IADD3 R196, P3, PT, R208, R134, RZ ;  /* 0x00000086d0c47210 */ /* 0x000fc60007f7e0ff */
[----:B------:R-:W4:Y:S02]  /*17f70*/  LDL.LU.64 R152, [R1+0x558] ;  /* 0x0005580001987983 */ /* 0x000f240000300a00 */
[----:B------:R-:W-:Y:S02]  /*17f80*/  IMAD.X R197, R209, 0x1, R135, P3 ;  /* 0x00000001d1c57824 */ /* 0x000fe400018e0687 */
[----:B------:R-:W4:Y:S01]  /*17f90*/  LDL.LU.64 R208, [R1+0x550] ;  /* 0x0005500001d07983 */ /* 0x000f220000300a00 */
[----:B---3--:R-:W-:-:S03]  /*17fa0*/  IADD3 R150, P3, PT, R194, R134, RZ ;  /* 0x00000086c2967210 */ /* 0x008fc60007f7e0ff */
[----:B------:R-:W-:Y:S02]  /*17fb0*/  LDGSTS.E [R143+0x23400], desc[UR22][R196.64], P2 ;  /* 0x23400000c48f7fae */ /* 0x000fe400091a1016 */
[--C-:B------:R-:W-:Y:S01]  /*17fc0*/  IMAD.X R151, R195, 0x1, R135.reuse, P3 ;  /* 0x00000001c3977824 */ /* 0x100fe200018e0687 */
[-C--:B------:R-:W-:Y:S01]  /*17fd0*/  IADD3 R194, P3, PT, R216, R134.reuse, RZ ;  /* 0x00000086d8c27210 */ /* 0x080fe20007f7e0ff */
[----:B------:R-:W-:Y:S04]  /*17fe0*/  STL.64 [R1+0x6a8], R196 ;  /* 0x0006a8c401007387 */ /* 0x000fe80000100a00 */
[----:B------:R-:W-:Y:S01]  /*17ff0*/  IMAD.X R195, R217, 0x1, R135, P3 ;  /* 0x00000001d9c37824 */ /* 0x000fe200018e0687 */
[----:B------:R1:W-:Y:S04]  /*18000*/  STL.64 [R1+0x6b8], R150 ;  /* 0x0006b89601007387 */ /* 0x0003e80000100a00 */
[----:B------:R-:W-:Y:S04]  /*18010*/  LDGSTS.E [R143+0x23800], desc[UR22][R150.64], P2 ;  /* 0x23800000968f7fae */ /* 0x000fe800091a1016 */
[----:B------:R3:W-:Y:S04]  /*18020*/  LDGSTS.E [R143+0x23c00], desc[UR22][R194.64], P2 ;  /* 0x23c00000c28f7fae */ /* 0x0007e800091a1016 */
[----:B-1----:R-:W4:Y:S04]  /*18030*/  LDL.LU.64 R150, [R1+0x548] ;  /* 0x0005480001967983 */ /* 0x002f280000300a00 */
[----:B------:R3:W-:Y:S04]  /*18040*/  STL.64 [R1+0x6c0], R194 ;  /* 0x0006c0c201007387 */ /* 0x0007e80000100a00 */
[----:B------:R-:W4:Y:S01]  /*18050*/  LDL.LU.64 R216, [R1+0x540] ;  /* 0x0005400001d87983 */ /* 0x000f220000300a00 */
[----:B---3--:R-:W-:-:S05]  /*18060*/  IADD3 R194, P3, PT, R200, R134, RZ ;  /* 0x00000086c8c27210 */ /* 0x008fca0007f7e0ff */
[----:B------:R-:W-:-:S05]  /*18070*/  IMAD.X R195, R201, 0x1, R135, P3 ;  /* 0x00000001c9c37824 */ /* 0x000fca00018e0687 */
[----:B------:R1:W-:Y:S04]  /*18080*/  STL.64 [R1+0x360], R194 ;  /* 0x000360c201007387 */ /* 0x0003e80000100a00 */
[----:B------:R-:W3:Y:S01]  /*18090*/  LDL.LU.64 R200, [R1+0x538] ;  /* 0x0005380001c87983 */ /* 0x000ee20000300a00 */
[----:B------:R-:W-:-:S03]  /*180a0*/  IADD3 R196, P3, PT, R146, R134, RZ ;  /* 0x0000008692c47210 */ /* 0x000fc60007f7e0ff */
[----:B------:R1:W-:Y:S01]  /*180b0*/  LDGSTS.E [R136+0x20080], desc[UR22][R194.64], P2 ;  /* 0x20080000c2887fae */ /* 0x0003e200091a1016 */
[----:B------:R-:W-:-:S03]  /*180c0*/  IADD3.X R197, PT, PT, R147, R135, RZ, P3, !PT ;  /* 0x0000008793c57210 */ /* 0x000fc60001ffe4ff */
[----:B------:R-:W3:Y:S04]  /*180d0*/  LDL.LU.64 R146, [R1+0x530] ;  /* 0x0005300001927983 */ /* 0x000ee80000300a00 */
[----:B------:R-:W-:Y:S04]  /*180e0*/  STL.64 [R1+0x3c8], R196 ;  /* 0x0003c8c401007387 */ /* 0x000fe80000100a00 */
[----:B------:R4:W-:Y:S01]  /*180f0*/  LDGSTS.E [R136+0x20480], desc[UR22][R196.64], P2 ;  /* 0x20480000c4887fae */ /* 0x0009e200091a1016 */
[----:B-1----:R-:W-:-:S05]  /*18100*/  IADD3 R194, P3, PT, R154, R134, RZ ;  /* 0x000000869ac27210 */ /* 0x002fca0007f7e0ff */
[----:B------:R-:W-:-:S05]  /*18110*/  IMAD.X R195, R155, 0x1, R135, P3 ;  /* 0x000000019bc37824 */ /* 0x000fca00018e0687 */
[----:B------:R-:W-:Y:S04]  /*18120*/  STL.64 [R1+0x408], R194 ;  /* 0x000408c201007387 */ /* 0x000fe80000100a00 */
[----:B------:R1:W-:Y:S01]  /*18130*/  LDGSTS.E [R136+0x20880], desc[UR22][R194.64], P2 ;  /* 0x20880000c2887fae */ /* 0x0003e200091a1016 */
[----:B--2---:R-:W-:-:S05]  /*18140*/  IADD3 R154, P3, PT, R144, R134, RZ ;  /* 0x00000086909a7210 */ /* 0x004fca0007f7e0ff */
[----:B------:R-:W-:Y:S02]  /*18150*/  IMAD.X R155, R145, 0x1, R135, P3 ;  /* 0x00000001919b7824 */ /* 0x000fe400018e0687 */
[----:B------:R-:W2:Y:S04]  /*18160*/  LDL.LU.64 R144, [R1+0x528] ;  /* 0x0005280001907983 */ /* 0x000ea80000300a00 */
[----:B------:R1:W-:Y:S04]  /*18170*/  STL.64 [R1+0x448], R154 ;  /* 0x0004489a01007387 */ /* 0x0003e80000100a00 */
[----:B------:R-:W-:Y:S04]  /*18180*/  LDGSTS.E [R136+0x20c80], desc[UR22][R154.64], P2 ;  /* 0x20c800009a887fae */ /* 0x000fe800091a1016 */
[----:B-1----:R-:W2:Y:S01]  /*18190*/  LDL.LU.64 R154, [R1+0x520] ;  /* 0x00052000019a7983 */ /* 0x002ea20000300a00 */
[----:B----4-:R-:W-:-:S05]  /*181a0*/  IADD3 R196, P3, PT, R148, R134, RZ ;  /* 0x0000008694c47210 */ /* 0x010fca0007f7e0ff */
[----:B------:R-:W-:Y:S01]  /*181b0*/  IMAD.X R197, R149, 0x1, R135, P3 ;  /* 0x0000000195c57824 */ /* 0x000fe200018e0687 */
[----:B------:R-:W-:-:S04]  /*181c0*/  IADD3 R194, P3, PT, R152, R134, RZ ;  /* 0x0000008698c27210 */ /* 0x000fc80007f7e0ff */
[----:B------:R-:W-:Y:S01]  /*181d0*/  LDGSTS.E [R136+0x21080], desc[UR22][R196.64], P2 ;  /* 0x21080000c4887fae */ /* 0x000fe200091a1016 */
[--C-:B------:R-:W-:Y:S01]  /*181e0*/  IMAD.X R195, R153, 0x1, R135.reuse, P3 ;  /* 0x0000000199c37824 */ /* 0x100fe200018e0687 */
[----:B------:R-:W-:Y:S02]  /*181f0*/  IADD3 R148, P3, PT, R208, R134, RZ ;  /* 0x00000086d0947210 */ /* 0x000fe40007f7e0ff */
[----:B------:R-:W4:Y:S04]  /*18200*/  LDL.LU.64 R152, [R1+0x518] ;  /* 0x0005180001987983 */ /* 0x000f280000300a00 */
[----:B------:R-:W-:Y:S01]  /*18210*/  STL.64 [R1+0x560], R196 ;  /* 0x000560c401007387 */ /* 0x000fe20000100a00 */
[----:B------:R-:W-:-:S03]  /*18220*/  IMAD.X R149, R209, 0x1, R135, P3 ;  /* 0x00000001d1957824 */ /* 0x000fc600018e0687 */
[----:B------:R1:W-:Y:S04]  /*18230*/  STL.64 [R1+0x558], R194 ;  /* 0x000558c201007387 */ /* 0x0003e80000100a00 */
[----:B------:R-:W4:Y:S04]  /*18240*/  LDL.LU.64 R208, [R1+0x510] ;  /* 0x0005100001d07983 */ /* 0x000f280000300a00 */
[----:B------:R3:W-:Y:S04]  /*18250*/  STL.64 [R1+0x550], R148 ;  /* 0x0005509401007387 */ /* 0x0007e80000100a00 */
[----:B------:R-:W4:Y:S04]  /*18260*/  LDL.LU.64 R198, [R1+0x508] ;  /* 0x0005080001c67983 */ /* 0x000f280000300a00 */
[----:B------:R1:W-:Y:S04]  /*18270*/  LDGSTS.E [R136+0x21480], desc[UR22][R194.64], P2 ;  /* 0x21480000c2887fae */ /* 0x0003e800091a1016 */
[----:B------:R3:W-:Y:S01]  /*18280*/  LDGSTS.E [R136+0x21880], desc[UR22][R148.64], P2 ;  /* 0x2188000094887fae */ /* 0x0007e200091a1016 */
[----:B-1----:R-:W-:-:S05]  /*18290*/  IADD3 R194, P3, PT, R150, R134, RZ ;  /* 0x0000008696c27210 */ /* 0x002fca0007f7e0ff */
[----:B------:R-:W-:Y:S01]  /*182a0*/  IMAD.X R195, R151, 0x1, R135, P3 ;  /* 0x0000000197c37824 */ /* 0x000fe200018e0687 */
[----:B------:R-:W-:-:S04]  /*182b0*/  IADD3 R150, P3, PT, R216, R134, RZ ;  /* 0x00000086d8967210 */ /* 0x000fc80007f7e0ff */
[----:B------:R-:W-:Y:S01]  /*182c0*/  LDGSTS.E [R136+0x21c80], desc[UR22][R194.64], P2 ;  /* 0x21c80000c2887fae */ /* 0x000fe200091a1016 */
[----:B------:R-:W-:-:S03]  /*182d0*/  IMAD.X R151, R217, 0x1, R135, P3 ;  /* 0x00000001d9977824 */ /* 0x000fc600018e0687 */
[----:B------:R-:W4:Y:S04]  /*182e0*/  LDL.LU.64 R216, [R1+0x500] ;  /* 0x0005000001d87983 */ /* 0x000f280000300a00 */
[----:B------:R1:W-:Y:S01]  /*182f0*/  STL.64 [R1+0x548], R194 ;  /* 0x000548c201007387 */ /* 0x0003e20000100a00 */
[----:B---3--:R-:W-:-:S03]  /*18300*/  IADD3 R148, P3, PT, R200, R134, RZ ;  /* 0x00000086c8947210 */ /* 0x008fc60007f7e0ff */
[----:B------:R3:W-:Y:S02]  /*18310*/  STL.64 [R1+0x540], R150 ;  /* 0x0005409601007387 */ /* 0x0007e40000100a00 */
[----:B------:R-:W-:Y:S02]  /*18320*/  IMAD.X R149, R201, 0x1, R135, P3 ;  /* 0x00000001c9957824 */ /* 0x000fe400018e0687 */
[----:B------:R3:W-:Y:S04]  /*18330*/  LDGSTS.E [R136+0x22080], desc[UR22][R150.64], P2 ;  /* 0x2208000096887fae */ /* 0x0007e800091a1016 */
[----:B------:R3:W-:Y:S04]  /*18340*/  STL.64 [R1+0x588], R148 ;  /* 0x0005889401007387 */ /* 0x0007e80000100a00 */
[----:B-1----:R-:W4:Y:S04]  /*18350*/  LDL.LU.64 R194, [R1+0x4f8] ;  /* 0x0004f80001c27983 */ /* 0x002f280000300a00 */
[----:B------:R-:W-:Y:S01]  /*18360*/  LDGSTS.E [R136+0x22480], desc[UR22][R148.64], P2 ;  /* 0x2248000094887fae */ /* 0x000fe200091a1016 */
[----:B---3--:R-:W-:-:S03]  /*18370*/  IADD3 R150, P3, PT, R146, R134, RZ ;  /* 0x0000008692967210 */ /* 0x008fc60007f7e0ff */
[----:B------:R-:W3:Y:S02]  /*18380*/  LDL.LU.64 R148, [R1+0x4f0] ;  /* 0x0004f00001947983 */ /* 0x000ee40000300a00 */
[----:B------:R-:W-:Y:S02]  /*18390*/  IMAD.X R151, R147, 0x1, R135, P3 ;  /* 0x0000000193977824 */ /* 0x000fe400018e0687 */
[----:B------:R-:W3:Y:S04]  /*183a0*/  LDL.LU.64 R200, [R1+0x4e8] ;  /* 0x0004e80001c87983 */ /* 0x000ee80000300a00 */
[----:B------:R-:W-:Y:S04]  /*183b0*/  STL.64 [R1+0x600], R150 ;  /* 0x0006009601007387 */ /* 0x000fe80000100a00 */
[----:B------:R-:W-:Y:S01]  /*183c0*/  LDGSTS.E [R136+0x22880], desc[UR22][R150.64], P2 ;  /* 0x2288000096887fae */ /* 0x000fe200091a1016 */
[----:B--2---:R-:W-:-:S05]  /*183d0*/  IADD3 R146, P3, PT, R144, R134, RZ ;  /* 0x0000008690927210 */ /* 0x004fca0007f7e0ff */
[----:B------:R-:W-:-:S05]  /*183e0*/  IMAD.X R147, R145, 0x1, R135, P3 ;  /* 0x0000000191937824 */ /* 0x000fca00018e0687 */
[----:B------:R1:W-:Y:S04]  /*183f0*/  STL.64 [R1+0x640], R146 ;  /* 0x0006409201007387 */ /* 0x0003e80000100a00 */
[----:B------:R-:W-:Y:S01]  /*18400*/  LDGSTS.E [R136+0x22c80], desc[UR22][R146.64], P2 ;  /* 0x22c8000092887fae */ /* 0x000fe200091a1016 */
[----:B------:R-:W-:-:S05]  /*18410*/  IADD3 R144, P3, PT, R154, R134, RZ ;  /* 0x000000869a907210 */ /* 0x000fca0007f7e0ff */
[----:B------:R-:W-:-:S05]  /*18420*/  IMAD.X R145, R155, 0x1, R135, P3 ;  /* 0x000000019b917824 */ /* 0x000fca00018e0687 */
[----:B------:R2:W-:Y:S04]  /*18430*/  STL.64 [R1+0x668], R144 ;  /* 0x0006689001007387 */ /* 0x0005e80000100a00 */
[----:B-1----:R-:W3:Y:S04]  /*18440*/  LDL.LU.64 R146, [R1+0x4e0] ;  /* 0x0004e00001927983 */ /* 0x002ee80000300a00 */
[----:B------:R-:W3:Y:S04]  /*18450*/  LDL.LU.64 R150, [R1+0x4d8] ;  /* 0x0004d80001967983 */ /* 0x000ee80000300a00 */
[----:B------:R2:W-:Y:S01]  /*18460*/  LDGSTS.E [R136+0x23080], desc[UR22][R144.64], P2 ;  /* 0x2308000090887fae */ /* 0x0005e200091a1016 */
[----:B----4-:R-:W-:-:S04]  /*18470*/  IADD3 R154, P3, PT, R152, R134, RZ ;  /* 0x00000086989a7210 */ /* 0x010fc80007f7e0ff */
[----:B------:R-:W-:-:S05]  /*18480*/  IADD3.X R155, PT, PT, R153, R135, RZ, P3, !PT ;  /* 0x00000087999b7210 */ /* 0x000fca0001ffe4ff */
[----:B------:R-:W-:Y:S01]  /*18490*/  LDGSTS.E [R136+0x23480], desc[UR22][R154.64], P2 ;  /* 0x234800009a887fae */ /* 0x000fe200091a1016 */
[----:B------:R-:W-:-:S05]  /*184a0*/  IADD3 R152, P3, PT, R208, R134, RZ ;  /* 0x00000086d0987210 */ /* 0x000fca0007f7e0ff */
[----:B------:R-:W-:Y:S02]  /*184b0*/  IMAD.X R153, R209, 0x1, R135, P3 ;  /* 0x00000001d1997824 */ /* 0x000fe400018e0687 */
[----:B------:R-:W4:Y:S01]  /*184c0*/  LDL.LU.64 R208, [R1+0x4d0] ;  /* 0x0004d00001d07983 */ /* 0x000f220000300a00 */
[----:B--2---:R-:W-:-:S03]  /*184d0*/  IADD3 R144, P3, PT, R198, R134, RZ ;  /* 0x00000086c6907210 */ /* 0x004fc60007f7e0ff */
[----:B------:R-:W-:Y:S02]  /*184e0*/  LDGSTS.E [R136+0x23880], desc[UR22][R152.64], P2 ;  /* 0x2388000098887fae */ /* 0x000fe400091a1016 */
[----:B------:R-:W-:Y:S02]  /*184f0*/  IMAD.X R145, R199, 0x1, R135, P3 ;  /* 0x00000001c7917824 */ /* 0x000fe400018e0687 */
[----:B------:R1:W-:Y:S04]  /*18500*/  STL.64 [R1+0x688], R154 ;  /* 0x0006889a01007387 */ /* 0x0003e80000100a00 */
[----:B------:R2:W-:Y:S04]  /*18510*/  STL.64 [R1+0x6a0], R152 ;  /* 0x0006a09801007387 */ /* 0x0005e80000100a00 */
[----:B------:R2:W-:Y:S04]  /*18520*/  STL.64 [R1+0x6b0], R144 ;  /* 0x0006b09001007387 */ /* 0x0005e80000100a00 */
[----:B-1----:R-:W4:Y:S04]  /*18530*/  LDL.LU.64 R154, [R1+0x4c8] ;  /* 0x0004c800019a7983 */ /* 0x002f280000300a00 */
[----:B--2---:R-:W2:Y:S04]  /*18540*/  LDL.LU.64 R152, [R1+0x4c0] ;  /* 0x0004c00001987983 */ /* 0x004ea80000300a00 */
[----:B------:R1:W-:Y:S01]  /*18550*/  LDGSTS.E [R136+0x23c80], desc[UR22][R144.64], P2 ;  /* 0x23c8000090887fae */ /* 0x0003e200091a1016 */
[----:B------:R-:W-:-:S05]  /*18560*/  IADD3 R196, P3, PT, R216, R134, RZ ;  /* 0x00000086d8c47210 */ /* 0x000fca0007f7e0ff */
[----:B------:R-:W-:Y:S02]  /*18570*/  IMAD.X R197, R217, 0x1, R135, P3 ;  /* 0x00000001d9c57824 */ /* 0x000fe400018e0687 */
[----:B------:R-:W2:Y:S04]  /*18580*/  LDL.LU.64 R216, [R1+0x4b8] ;  /* 0x0004b80001d87983 */ /* 0x000ea80000300a00 */
[----:B------:R-:W-:Y:S01]  /*18590*/  LDGSTS.E [R137+0x20100], desc[UR22][R196.64], P2 ;  /* 0x20100000c4897fae */ /* 0x000fe200091a1016 */
[----:B-1----:R-:W-:-:S05]  /*185a0*/  IADD3 R144, P3, PT, R194, R134, RZ ;  /* 0x00000086c2907210 */ /* 0x002fca0007f7e0ff */
[----:B------:R-:W-:-:S05]  /*185b0*/  IMAD.X R145, R195, 0x1, R135, P3 ;  /* 0x00000001c3917824 */ /* 0x000fca00018e0687 */
[----:B------:R-:W-:Y:S01]  /*185c0*/  LDGSTS.E [R137+0x20500], desc[UR22][R144.64], P2 ;  /* 0x2050000090897fae */ /* 0x000fe200091a1016 */
[----:B---3--:R-:W-:-:S05]  /*185d0*/  IADD3 R198, P3, PT, R148, R134, RZ ;  /* 0x0000008694c67210 */ /* 0x008fca0007f7e0ff */
[----:B------:R-:W-:Y:S02]  /*185e0*/  IMAD.X R199, R149, 0x1, R135, P3 ;  /* 0x0000000195c77824 */ /* 0x000fe400018e0687 */
[----:B------:R-:W3:Y:S01]  /*185f0*/  LDL.LU.64 R148, [R1+0x4b0] ;  /* 0x0004b00001947983 */ /* 0x000ee20000300a00 */
[----:B------:R-:W-:-:S03]  /*18600*/  IADD3 R194, P3, PT, R200, R134, RZ ;  /* 0x00000086c8c27210 */ /* 0x000fc60007f7e0ff */
[----:B------:R1:W-:Y:S02]  /*18610*/  STL.64 [R1+0x390], R144 ;  /* 0x0003909001007387 */ /* 0x0003e40000100a00 */
[----:B------:R-:W-:Y:S02]  /*18620*/  IMAD.X R195, R201, 0x1, R135, P3 ;  /* 0x00000001c9c37824 */ /* 0x000fe400018e0687 */
[----:B------:R-:W-:Y:S04]  /*18630*/  STL.64 [R1+0x3c0], R198 ;  /* 0x0003c0c601007387 */ /* 0x000fe80000100a00 */
[----:B------:R1:W-:Y:S04]  /*18640*/  LDGSTS.E [R137+0x20900], desc[UR22][R198.64], P2 ;  /* 0x20900000c6897fae */ /* 0x0003e800091a1016 */
[----:B-1----:R-:W3:Y:S04]  /*18650*/  LDL.LU.64 R144, [R1+0x4a8] ;  /* 0x0004a80001907983 */ /* 0x002ee80000300a00 */
[----:B------:R1:W-:Y:S04]  /*18660*/  STL.64 [R1+0x400], R194 ;  /* 0x000400c201007387 */ /* 0x0003e80000100a00 */
[----:B------:R-:W-:Y:S04]  /*18670*/  LDGSTS.E [R137+0x20d00], desc[UR22][R194.64], P2 ;  /* 0x20d00000c2897fae */ /* 0x000fe800091a1016 */
[----:B-1----:R-:W3:Y:S01]  /*18680*/  LDL.LU.64 R194, [R1+0x4a0] ;  /* 0x0004a00001c27983 */ /* 0x002ee20000300a00 */
[----:B------:R-:W-:-:S05]  /*18690*/  IADD3 R200, P3, PT, R146, R134, RZ ;  /* 0x0000008692c87210 */ /* 0x000fca0007f7e0ff */
[----:B------:R-:W-:Y:S01]  /*186a0*/  IMAD.X R201, R147, 0x1, R135, P3 ;  /* 0x0000000193c97824 */ /* 0x000fe200018e0687 */
[----:B------:R-:W-:-:S04]  /*186b0*/  IADD3 R198, P3, PT, R150, R134, RZ ;  /* 0x0000008696c67210 */ /* 0x000fc80007f7e0ff */
[----:B------:R1:W-:Y:S01]  /*186c0*/  LDGSTS.E [R137+0x21100], desc[UR22][R200.64], P2 ;  /* 0x21100000c8897fae */ /* 0x0003e200091a1016 */
[----:B------:R-:W-:-:S03]  /*186d0*/  IMAD.X R199, R151, 0x1, R135, P3 ;  /* 0x0000000197c77824 */ /* 0x000fc600018e0687 */
[----:B------:R-:W3:Y:S04]  /*186e0*/  LDL.LU.64 R150, [R1+0x498] ;  /* 0x0004980001967983 */ /* 0x000ee80000300a00 */
[----:B------:R-:W-:Y:S04]  /*186f0*/  STL.64 [R1+0x440], R200 ;  /* 0x000440c801007387 */ /* 0x000fe80000100a00 */
[----:B------:R1:W-:Y:S04]  /*18700*/  STL.64 [R1+0x4d8], R198 ;  /* 0x0004d8c601007387 */ /* 0x0003e80000100a00 */
[----:B------:R-:W-:Y:S01]  /*18710*/  LDGSTS.E [R137+0x21500], desc[UR22][R198.64], P2 ;  /* 0x21500000c6897fae */ /* 0x000fe200091a1016 */
[----:B----4-:R-:W-:-:S05]  /*18720*/  IADD3 R146, P3, PT, R208, R134, RZ ;  /* 0x00000086d0927210 */ /* 0x010fca0007f7e0ff */
[----:B------:R-:W-:Y:S02]  /*18730*/  IMAD.X R147, R209, 0x1, R135, P3 ;  /* 0x00000001d1937824 */ /* 0x000fe400018e0687 */
[----:B------:R-:W4:Y:S04]  /*18740*/  LDL.LU.64 R208, [R1+0x490] ;  /* 0x0004900001d07983 */ /* 0x000f280000300a00 */
[----:B------:R2:W-:Y:S04]  /*18750*/  STL.64 [R1+0x4d0], R146 ;  /* 0x0004d09201007387 */ /* 0x0005e80000100a00 */
[----:B-1----:R-:W4:Y:S04]  /*18760*/  LDL.LU.64 R198, [R1+0x488] ;  /* 0x0004880001c67983 */ /* 0x002f280000300a00 */
[----:B------:R1:W-:Y:S01]  /*18770*/  LDGSTS.E [R137+0x21900], desc[UR22][R146.64], P2 ;  /* 0x2190000092897fae */ /* 0x0003e200091a1016 */
[----:B------:R-:W-:-:S05]  /*18780*/  IADD3 R200, P3, PT, R154, R134, RZ ;  /* 0x000000869ac87210 */ /* 0x000fca0007f7e0ff */
[----:B------:R-:W-:Y:S01]  /*18790*/  IMAD.X R201, R155, 0x1, R135, P3 ;  /* 0x000000019bc97824 */ /* 0x000fe200018e0687 */
[----:B--2---:R-:W-:-:S04]  /*187a0*/  IADD3 R154, P3, PT, R152, R134, RZ ;  /* 0x00000086989a7210 */ /* 0x004fc80007f7e0ff */
[----:B------:R-:W-:Y:S01]  /*187b0*/  LDGSTS.E [R137+0x21d00], desc[UR22][R200.64], P2 ;  /* 0x21d00000c8897fae */ /* 0x000fe200091a1016 */
[----:B------:R-:W-:-:S03]  /*187c0*/  IMAD.X R155, R153, 0x1, R135, P3 ;  /* 0x00000001999b7824 */ /* 0x000fc600018e0687 */
[----:B------:R-:W2:Y:S01]  /*187d0*/  LDL.LU.64 R152, [R1+0x480] ;  /* 0x0004800001987983 */ /* 0x000ea20000300a00 */
[----:B-1----:R-:W-:-:S03]  /*187e0*/  IADD3 R146, P3, PT, R216, R134, RZ ;  /* 0x00000086d8927210 */ /* 0x002fc60007f7e0ff */
[----:B------:R1:W-:Y:S01]  /*187f0*/  STL.64 [R1+0x4c8], R200 ;  /* 0x0004c8c801007387 */ /* 0x0003e20000100a00 */
[----:B------:R-:W-:-:S03]  /*18800*/  IADD3.X R147, PT, PT, R217, R135, RZ, P3, !PT ;  /* 0x00000087d9937210 */ /* 0x000fc60001ffe4ff */
[----:B------:R3:W-:Y:S04]  /*18810*/  STL.64 [R1+0x4c0], R154 ;  /* 0x0004c09a01007387 */ /* 0x0007e80000100a00 */
[----:B------:R-:W2:Y:S04]  /*18820*/  LDL.LU.64 R216, [R1+0x478] ;  /* 0x0004780001d87983 */ /* 0x000ea80000300a00 */
[----:B------:R3:W-:Y:S04]  /*18830*/  LDGSTS.E [R137+0x22100], desc[UR22][R154.64], P2 ;  /* 0x221000009a897fae */ /* 0x0007e800091a1016 */
[----:B------:R3:W-:Y:S04]  /*18840*/  STL.64 [R1+0x508], R146 ;  /* 0x0005089201007387 */ /* 0x0007e80000100a00 */
[----:B-1----:R-:W2:Y:S04]  /*18850*/  LDL.LU.64 R200, [R1+0x470] ;  /* 0x0004700001c87983 */ /* 0x002ea80000300a00 */
[----:B------:R1:W-:Y:S01]  /*18860*/  LDGSTS.E [R137+0x22500], desc[UR22][R146.64], P2 ;  /* 0x2250000092897fae */ /* 0x0003e200091a1016 */
[----:B---3--:R-:W-:-:S05]  /*18870*/  IADD3 R154, P3, PT, R148, R134, RZ ;  /* 0x00000086949a7210 */ /* 0x008fca0007f7e0ff */
[----:B------:R-:W-:Y:S02]  /*18880*/  IMAD.X R155, R149, 0x1, R135, P3 ;  /* 0x00000001959b7824 */ /* 0x000fe400018e0687 */
[----:B------:R-:W3:Y:S01]  /*18890*/  LDL.LU.64 R148, [R1+0x468] ;  /* 0x0004680001947983 */ /* 0x000ee20000300a00 */
[----:B-1----:R-:W-:-:S03]  /*188a0*/  IADD3 R146, P3, PT, R144, R134, RZ ;  /* 0x0000008690927210 */ /* 0x002fc60007f7e0ff */
[----:B------:R1:W-:Y:S02]  /*188b0*/  LDGSTS.E [R137+0x22900], desc[UR22][R154.64], P2 ;  /* 0x229000009a897fae */ /* 0x0003e400091a1016 */
[----:B------:R-:W-:Y:S02]  /*188c0*/  IMAD.X R147, R145, 0x1, R135, P3 ;  /* 0x0000000191937824 */ /* 0x000fe400018e0687 */
[----:B------:R-:W-:Y:S04]  /*188d0*/  STL.64 [R1+0x538], R154 ;  /* 0x0005389a01007387 */ /* 0x000fe80000100a00 */
[----:B------:R1:W-:Y:S04]  /*188e0*/  STL.64 [R1+0x5f8], R146 ;  /* 0x0005f89201007387 */ /* 0x0003e80000100a00 */
[----:B------:R-:W-:Y:S01]  /*188f0*/  LDGSTS.E [R137+0x22d00], desc[UR22][R146.64], P2 ;  /* 0x22d0000092897fae */ /* 0x000fe200091a1016 */
[----:B------:R-:W-:-:S05]  /*18900*/  IADD3 R144, P3, PT, R194, R134, RZ ;  /* 0x00000086c2907210 */ /* 0x000fca0007f7e0ff */
[----:B------:R-:W-:Y:S02]  /*18910*/  IMAD.X R145, R195, 0x1, R135, P3 ;  /* 0x00000001c3917824 */ /* 0x000fe400018e0687 */
[----:B------:R-:W3:Y:S04]  /*18920*/  LDL.LU.64 R194, [R1+0x460] ;  /* 0x0004600001c27983 */ /* 0x000ee80000300a00 */
[----:B------:R4:W-:Y:S04]  /*18930*/  STL.64 [R1+0x638], R144 ;  /* 0x0006389001007387 */ /* 0x0009e80000100a00 */
[----:B-1----:R-:W3:Y:S04]  /*18940*/  LDL.LU.64 R146, [R1+0x458] ;  /* 0x0004580001927983 */ /* 0x002ee80000300a00 */
[----:B------:R1:W-:Y:S01]  /*18950*/  LDGSTS.E [R137+0x23100], desc[UR22][R144.64], P2 ;  /* 0x2310000090897fae */ /* 0x0003e200091a1016 */
[----:B------:R-:W-:-:S05]  /*18960*/  IADD3 R154, P3, PT, R150, R134, RZ ;  /* 0x00000086969a7210 */ /* 0x000fca0007f7e0ff */
[----:B------:R-:W-:-:S05]  /*18970*/  IMAD.X R155, R151, 0x1, R135, P3 ;  /* 0x00000001979b7824 */ /* 0x000fca00018e0687 */
[----:B------:R-:W-:Y:S01]  /*18980*/  LDGSTS.E [R137+0x23500], desc[UR22][R154.64], P2 ;  /* 0x235000009a897fae */ /* 0x000fe200091a1016 */
[----:B----4-:R-:W-:-:S05]  /*18990*/  IADD3 R150, P3, PT, R208, R134, RZ ;  /* 0x00000086d0967210 */ /* 0x010fca0007f7e0ff */
[----:B------:R-:W-:Y:S02]  /*189a0*/  IMAD.X R151, R209, 0x1, R135, P3 ;  /* 0x00000001d1977824 */ /* 0x000fe400018e0687 */
[----:B------:R-:W4:Y:S01]  /*189b0*/  LDL.LU.64 R208, [R1+0x240] ;  /* 0x0002400001d07983 */ /* 0x000f220000300a00 */
[----:B-1----:R-:W-:-:S03]  /*189c0*/  IADD3 R144, P3, PT, R198, R134, RZ ;  /* 0x00000086c6907210 */ /* 0x002fc60007f7e0ff */
[----:B------:R-:W-:Y:S02]  /*189d0*/  LDGSTS.E [R137+0x23900], desc[UR22][R150.64], P2 ;  /* 0x2390000096897fae */ /* 0x000fe400091a1016 */
[----:B------:R-:W-:Y:S02]  /*189e0*/  IMAD.X R145, R199, 0x1, R135, P3 ;  /* 0x00000001c7917824 */ /* 0x000fe400018e0687 */
[----:B------:R1:W-:Y:S04]  /*189f0*/  STL.64 [R1+0x660], R154 ;  /* 0x0006609a01007387 */ /* 0x0003e80000100a00 */
[----:B------:R1:W-:Y:S04]  /*18a00*/  STL.64 [R1+0x680], R150 ;  /* 0x0006809601007387 */ /* 0x0003e80000100a00 */
[----:B------:R2:W-:Y:S04]  /*18a10*/  STL.64 [R1+0x698], R144 ;  /* 0x0006989001007387 */ /* 0x0005e80000100a00 */
[----:B-1----:R-:W4:Y:S04]  /*18a20*/  LDL.LU.64 R154, [R1+0x238] ;  /* 0x00023800019a7983 */ /* 0x002f280000300a00 */
[----:B------:R2:W-:Y:S04]  /*18a30*/  LDGSTS.E [R137+0x23d00], desc[UR22][R144.64], P2 ;  /* 0x23d0000090897fae */ /* 0x0005e800091a1016 */
[----:B------:R-:W4:Y:S01]  /*18a40*/  LDL.LU.64 R150, [R1+0x208] ;  /* 0x0002080001967983 */ /* 0x000f220000300a00 */
[----:B--2---:R-:W-:-:S05]  /*18a50*/  IADD3 R144, P3, PT, R152, R134, RZ ;  /* 0x0000008698907210 */ /* 0x004fca0007f7e0ff */
[----:B------:R-:W-:-:S05]  /*18a60*/  IMAD.X R145, R153, 0x1, R135, P3 ;  /* 0x0000000199917824 */ /* 0x000fca00018e0687 */
[----:B------:R1:W-:Y:S04]  /*18a70*/  STL.64 [R1+0x2d0], R144 ;  /* 0x0002d09001007387 */ /* 0x0003e80000100a00 */
[----:B------:R1:W-:Y:S02]  /*18a80*/  LDGSTS.E [R138+0x20180], desc[UR22][R144.64], P2 ;  /* 0x20180000908a7fae */ /* 0x0003e400091a1016 */
[----:B-1----:R-:W-:-:S05]  /*18a90*/  IADD3 R144, P3, PT, R216, R134, RZ ;  /* 0x00000086d8907210 */ /* 0x002fca0007f7e0ff */
[--C-:B------:R-:W-:Y:S01]  /*18aa0*/  IMAD.X R145, R217, 0x1, R135.reuse, P3 ;  /* 0x00000001d9917824 */ /* 0x100fe200018e0687 */
[-C--:B------:R-:W-:Y:S01]  /*18ab0*/  IADD3 R152, P3, PT, R200, R134.reuse, RZ ;  /* 0x00000086c8987210 */ /* 0x080fe20007f7e0ff */
[----:B------:R-:W2:Y:S04]  /*18ac0*/  LDL.LU.64 R216, [R1+0x1f0] ;  /* 0x0001f00001d87983 */ /* 0x000ea80000300a00 */
[----:B------:R-:W-:Y:S01]  /*18ad0*/  IMAD.X R153, R201, 0x1, R135, P3 ;  /* 0x00000001c9997824 */ /* 0x000fe200018e0687 */
[----:B------:R-:W-:Y:S01]  /*18ae0*/  LDGSTS.E [R138+0x20580], desc[UR22][R144.64], P2 ;  /* 0x20580000908a7fae */ /* 0x000fe200091a1016 */
[----:B---3--:R-:W-:-:S03]  /*18af0*/  IADD3 R136, P3, PT, R148, R134, RZ ;  /* 0x0000008694887210 */ /* 0x008fc60007f7e0ff */
[----:B------:R1:W-:Y:S02]  /*18b00*/  STL.64 [R1+0x318], R144 ;  /* 0x0003189001007387 */ /* 0x0003e40000100a00 */
[----:B------:R-:W-:Y:S02]  /*18b10*/  IMAD.X R137, R149, 0x1, R135, P3 ;  /* 0x0000000195897824 */ /* 0x000fe400018e0687 */
[----:B------:R-:W-:Y:S04]  /*18b20*/  LDGSTS.E [R138+0x20980], desc[UR22][R152.64], P2 ;  /* 0x20980000988a7fae */ /* 0x000fe800091a1016 */
[----:B------:R-:W3:Y:S04]  /*18b30*/  LDL.LU.64 R148, [R1+0x1c8] ;  /* 0x0001c80001947983 */ /* 0x000ee80000300a00 */
[----:B------:R1:W-:Y:S04]  /*18b40*/  STL.64 [R1+0x388], R152 ;  /* 0x0003889801007387 */ /* 0x0003e80000100a00 */
[----:B-1----:R-:W3:Y:S04]  /*18b50*/  LDL.LU.64 R144, [R1+0x198] ;  /* 0x0001980001907983 */ /* 0x002ee80000300a00 */
[----:B------:R4:W-:Y:S04]  /*18b60*/  STL.64 [R1+0x3b8], R136 ;  /* 0x0003b88801007387 */ /* 0x0009e80000100a00 */
[----:B------:R-:W3:Y:S04]  /*18b70*/  LDL.LU.64 R152, [R1+0x168] ;  /* 0x0001680001987983 */ /* 0x000ee80000300a00 */
[----:B------:R4:W-:Y:S01]  /*18b80*/  LDGSTS.E [R138+0x20d80], desc[UR22][R136.64], P2 ;  /* 0x20d80000888a7fae */ /* 0x0009e200091a1016 */
[----:B------:R-:W-:-:S05]  /*18b90*/  IADD3 R206, P3, PT, R194, R134, RZ ;  /* 0x00000086c2ce7210 */ /* 0x000fca0007f7e0ff */
[----:B------:R-:W-:Y:S02]  /*18ba0*/  IMAD.X R207, R195, 0x1, R135, P3 ;  /* 0x00000001c3cf7824 */ /* 0x000fe400018e0687 */
[----:B------:R-:W3:Y:S01]  /*18bb0*/  LDL.LU.64 R194, [R1+0x138] ;  /* 0x0001380001c27983 */ /* 0x000ee20000300a00 */
[----:B------:R-:W-:-:S03]  /*18bc0*/  IADD3 R200, P3, PT, R146, R134, RZ ;  /* 0x0000008692c87210 */ /* 0x000fc60007f7e0ff */
[----:B------:R1:W-:Y:S04]  /*18bd0*/  STL.64 [R1+0x3f8], R206 ;  /* 0x0003f8ce01007387 */ /* 0x0003e80000100a00 */
[----:B------:R-:W3:Y:S01]  /*18be0*/  LDL.LU.64 R198, [R1+0xf8] ;  /* 0x0000f80001c67983 */ /* 0x000ee20000300a00 */
[----:B------:R-:W-:-:S03]  /*18bf0*/  IADD3.X R201, PT, PT, R147, R135, RZ, P3, !PT ;  /* 0x0000008793c97210 */ /* 0x000fc60001ffe4ff */
[----:B------:R-:W3:Y:S04]  /*18c00*/  LDL.LU.64 R146, [R1+0xc8] ;  /* 0x0000c80001927983 */ /* 0x000ee80000300a00 */
[----:B------:R1:W-:Y:S04]  /*18c10*/  STL.64 [R1+0x438], R200 ;  /* 0x000438c801007387 */ /* 0x0003e80000100a00 */
[----:B------:R-:W-:Y:S04]  /*18c20*/  LDGSTS.E [R138+0x21180], desc[UR22][R206.64], P2 ;  /* 0x21180000ce8a7fae */ /* 0x000fe800091a1016 */
[----:B------:R-:W-:Y:S01]  /*18c30*/  LDGSTS.E [R138+0x21580], desc[UR22][R200.64], P2 ;  /* 0x21580000c88a7fae */ /* 0x000fe200091a1016 */
[----:B----4-:R-:W-:-:S05]  /*18c40*/  IADD3 R136, P3, PT, R208, R134, RZ ;  /* 0x00000086d0887210 */ /* 0x010fca0007f7e0ff */
[----:B------:R-:W-:-:S05]  /*18c50*/  IMAD.X R137, R209, 0x1, R135, P3 ;  /* 0x00000001d1897824 */ /* 0x000fca00018e0687 */
[----:B------:R4:W-:Y:S04]  /*18c60*/  STL.64 [R1+0x478], R136 ;  /* 0x0004788801007387 */ /* 0x0009e80000100a00 */
[----:B-1----:R-:W3:Y:S04]  /*18c70*/  LDL.LU.64 R206, [R1+0x98] ;  /* 0x0000980001ce7983 */ /* 0x002ee80000300a00 */
[----:B------:R-:W3:Y:S01]  /*18c80*/  LDL.LU.64 R200, [R1+0x68] ;  /* 0x0000680001c87983 */ /* 0x000ee20000300a00 */
[----:B------:R-:W-:-:S03]  /*18c90*/  IADD3 R208, P3, PT, R154, R134, RZ ;  /* 0x000000869ad07210 */ /* 0x000fc60007f7e0ff */
[----:B------:R-:W-:Y:S02]  /*18ca0*/  LDGSTS.E [R138+0x21980], desc[UR22][R136.64], P2 ;  /* 0x21980000888a7fae */ /* 0x000fe400091a1016 */
[----:B------:R-:W-:-:S05]  /*18cb0*/  IMAD.X R209, R155, 0x1, R135, P3 ;  /* 0x000000019bd17824 */ /* 0x000fca00018e0687 */
[----:B------:R1:W-:Y:S04]  /*18cc0*/  STL.64 [R1+0x488], R208 ;  /* 0x000488d001007387 */ /* 0x0003e80000100a00 */
[----:B----4-:R-:W4:Y:S04]  /*18cd0*/  LDL.LU.64 R136, [R1+0x30] ;  /* 0x0000300001887983 */ /* 0x010f280000300a00 */
[----:B------:R-:W4:Y:S01]  /*18ce0*/  LDL.LU.64 R246, [R1+0x10] ;  /* 0x0000100001f67983 */ /* 0x000f220000300a00 */
[----:B------:R-:W-:-:S03]  /*18cf0*/  IADD3 R154, P3, PT, R150, R134, RZ ;  /* 0x00000086969a7210 */ /* 0x000fc60007f7e0ff */
[----:B------:R-:W-:Y:S02]  /*18d00*/  LDGSTS.E [R138+0x21d80], desc[UR22][R208.64], P2 ;  /* 0x21d80000d08a7fae */ /* 0x000fe400091a1016 */
[----:B------:R-:W-:-:S05]  /*18d10*/  IMAD.X R155, R151, 0x1, R135, P3 ;  /* 0x00000001979b7824 */ /* 0x000fca00018e0687 */
[----:B------:R1:W-:Y:S04]  /*18d20*/  STL.64 [R1+0x490], R154 ;  /* 0x0004909a01007387 */ /* 0x0003e80000100a00 */
[----:B------:R-:W-:Y:S01]  /*18d30*/  LDGSTS.E [R138+0x22180], desc[UR22][R154.64], P2 ;  /* 0x221800009a8a7fae */ /* 0x000fe200091a1016 */
[----:B--2---:R-:W-:-:S05]  /*18d40*/  IADD3 R150, P3, PT, R216, R134, RZ ;  /* 0x00000086d8967210 */ /* 0x004fca0007f7e0ff */
[----:B------:R-:W-:Y:S02]  /*18d50*/  IMAD.X R151, R217, 0x1, R135, P3 ;  /* 0x00000001d9977824 */ /* 0x000fe400018e0687 */
[----:B------:R-:W2:Y:S04]  /*18d60*/  LDL.LU.64 R216, [R1+0xc28] ;  /* 0x000c280001d87983 */ /* 0x000ea80000300a00 */
[----:B-1----:R-:W2:Y:S04]  /*18d70*/  LDL.LU.64 R208, [R1+0xc20] ;  /* 0x000c200001d07983 */ /* 0x002ea80000300a00 */
[----:B------:R-:W2:Y:S04]  /*18d80*/  LDL.LU.64 R154, [R1+0xc18] ;  /* 0x000c1800019a7983 */ /* 0x000ea80000300a00 */
[----:B------:R3:W-:Y:S04]  /*18d90*/  STL.64 [R1+0x4b8], R150 ;  /* 0x0004b89601007387 */ /* 0x0007e80000100a00 */
[----:B------:R3:W-:Y:S02]  /*18da0*/  LDGSTS.E [R138+0x22580], desc[UR22][R150.64], P2 ;  /* 0x22580000968a7fae */ /* 0x0007e400091a1016 */
[----:B---3--:R-:W-:-:S05]  /*18db0*/  IADD3 R150, P3, PT, R148, R134, RZ ;  /* 0x0000008694967210 */ /* 0x008fca0007f7e0ff */
[----:B------:R-:W-:Y:S01]  /*18dc0*/  IMAD.X R151, R149, 0x1, R135, P3 ;  /* 0x0000000195977824 */ /* 0x000fe200018e0687 */
[----:B------:R-:W-:-:S04]  /*18dd0*/  IADD3 R148, P3, PT, R144, R134, RZ ;  /* 0x0000008690947210 */ /* 0x000fc80007f7e0ff */
[----:B------:R-:W-:Y:S01]  /*18de0*/  LDGSTS.E [R138+0x22980], desc[UR22][R150.64], P2 ;  /* 0x22980000968a7fae */ /* 0x000fe200091a1016 */
[--C-:B------:R-:W-:Y:S01]  /*18df0*/  IMAD.X R149, R145, 0x1, R135.reuse, P3 ;  /* 0x0000000191957824 */ /* 0x100fe200018e0687 */
[-C--:B------:R-:W-:Y:S02]  /*18e00*/  IADD3 R144, P3, PT, R152, R134.reuse, RZ ;  /* 0x0000008698907210 */ /* 0x080fe40007f7e0ff */
[----:B------:R1:W-:Y:S03]  /*18e10*/  STL.64 [R1+0x500], R150 ;  /* 0x0005009601007387 */ /* 0x0003e60000100a00 */
[----:B------:R-:W-:Y:S01]  /*18e20*/  IMAD.X R145, R153, 0x1, R135, P3 ;  /* 0x0000000199917824 */ /* 0x000fe200018e0687 */
[----:B------:R-:W-:Y:S04]  /*18e30*/  LDGSTS.E [R138+0x22d80], desc[UR22][R148.64], P2 ;  /* 0x22d80000948a7fae */ /* 0x000fe800091a1016 */
[----:B------:R-:W3:Y:S04]  /*18e40*/  LDL.LU.64 R152, [R1+0xc10] ;  /* 0x000c100001987983 */ /* 0x000ee80000300a00 */
[----:B-1----:R-:W2:Y:S04]  /*18e50*/  LDL.LU.64 R150, [R1+0xc08] ;  /* 0x000c080001967983 */ /* 0x002ea80000300a00 */
[----:B------:R1:W-:Y:S04]  /*18e60*/  STL.64 [R1+0x510], R148 ;  /* 0x0005109401007387 */ /* 0x0003e80000100a00 */
[----:B------:R1:W-:Y:S04]  /*18e70*/  LDGSTS.E [R138+0x23180], desc[UR22][R144.64], P2 ;  /* 0x23180000908a7fae */ /* 0x0003e800091a1016 */
[----:B-1----:R-:W2:Y:S04]  /*18e80*/  LDL.LU.64 R148, [R1+0xc00] ;  /* 0x000c000001947983 */ /* 0x002ea80000300a00 */
[----:B------:R1:W-:Y:S02]  /*18e90*/  STL.64 [R1+0x590], R144 ;  /* 0x0005909001007387 */ /* 0x0003e40000100a00 */
[----:B-1----:R-:W-:-:S05]  /*18ea0*/  IADD3 R144, P3, PT, R194, R134, RZ ;  /* 0x00000086c2907210 */ /* 0x002fca0007f7e0ff */
        /* <DEDUP_REMOVED lines=8> */
[----:B------:R-:W2:Y:S04]  /*18f30*/  LDL.LU.64 R146, [R1+0xbf8] ;  /* 0x000bf80001927983 */ /* 0x000ea80000300a00 */
        /* <DEDUP_REMOVED lines=8> */
[----:B------:R-:W-:Y:S01]  /*18fc0*/  IADD3.X R207, PT, PT, R201, R135, RZ, P3, !PT ;  /* 0x00000087c9cf7210 */ /* 0x000fe20001ffe4ff */
[----:B------:R-:W-:Y:S01]  /*18fd0*/  LDGSTS.E [R139+0x20200], desc[UR22][R198.64], P2 ;  /* 0x20200000c68b7fae */ /* 0x000fe200091a1016 */
[----:B----4-:R-:W-:-:S03]  /*18fe0*/  IADD3 R200, P3, PT, R136, R134, RZ ;  /* 0x0000008688c87210 */ /* 0x010fc60007f7e0ff */
[----:B------:R1:W-:Y:S02]  /*18ff0*/  STL.64 [R1+0x2c8], R206 ;  /* 0x0002c8ce01007387 */ /* 0x0003e40000100a00 */
[--C-:B------:R-:W-:Y:S01]  /*19000*/  IMAD.X R201, R137, 0x1, R135.reuse, P3 ;  /* 0x0000000189c97824 */ /* 0x100fe200018e0687 */
[-C--:B------:R-:W-:Y:S01]  /*19010*/  IADD3 R136, P3, PT, R246, R134.reuse, RZ ;  /* 0x00000086f6887210 */ /* 0x080fe20007f7e0ff */
[----:B------:R1:W-:Y:S04]  /*19020*/  LDGSTS.E [R139+0x20600], desc[UR22][R206.64], P2 ;  /* 0x20600000ce8b7fae */ /* 0x0003e800091a1016 */
[----:B------:R-:W-:Y:S01]  /*19030*/  IMAD.X R137, R247, 0x1, R135, P3 ;  /* 0x00000001f7897824 */ /* 0x000fe200018e0687 */
[----:B------:R4:W-:Y:S04]  /*19040*/  STL.64 [R1+0x310], R200 ;  /* 0x000310c801007387 */ /* 0x0009e80000100a00 */
[----:B------:R4:W-:Y:S01]  /*19050*/  LDGSTS.E [R139+0x20a00], desc[UR22][R200.64], P2 ;  /* 0x20a00000c88b7fae */ /* 0x0009e200091a1016 */
[----:B-1----:R-:W-:-:S03]  /*19060*/  IADD3 R206, P3, PT, R248, R134, RZ ;  /* 0x00000086f8ce7210 */ /* 0x002fc60007f7e0ff */
[----:B------:R1:W-:Y:S02]  /*19070*/  STL.64 [R1+0x380], R136 ;  /* 0x0003808801007387 */ /* 0x0003e40000100a00 */
[----:B------:R-:W-:Y:S02]  /*19080*/  IMAD.X R207, R249, 0x1, R135, P3 ;  /* 0x00000001f9cf7824 */ /* 0x000fe400018e0687 */
[----:B------:R1:W-:Y:S01]  /*19090*/  LDGSTS.E [R139+0x20e00], desc[UR22][R136.64], P2 ;  /* 0x20e00000888b7fae */ /* 0x0003e200091a1016 */
[----:B----4-:R-:W-:-:S03]  /*190a0*/  IADD3 R200, P3, PT, R238, R134, RZ ;  /* 0x00000086eec87210 */ /* 0x010fc60007f7e0ff */
[----:B------:R-:W-:Y:S02]  /*190b0*/  STL.64 [R1+0x398], R206 ;  /* 0x000398ce01007387 */ /* 0x000fe40000100a00 */
[----:B------:R-:W-:Y:S02]  /*190c0*/  IMAD.X R201, R239, 0x1, R135, P3 ;  /* 0x00000001efc97824 */ /* 0x000fe400018e0687 */
[----:B------:R-:W-:Y:S01]  /*190d0*/  LDGSTS.E [R139+0x21200], desc[UR22][R206.64], P2 ;  /* 0x21200000ce8b7fae */ /* 0x000fe200091a1016 */
[----:B-1----:R-:W-:-:S03]  /*190e0*/  IADD3 R136, P3, PT, R230, R134, RZ ;  /* 0x00000086e6887210 */ /* 0x002fc60007f7e0ff */
[----:B------:R-:W-:Y:S02]  /*190f0*/  STL.64 [R1+0x3d8], R200 ;  /* 0x0003d8c801007387 */ /* 0x000fe40000100a00 */
[----:B------:R-:W-:Y:S02]  /*19100*/  IMAD.X R137, R231, 0x1, R135, P3 ;  /* 0x00000001e7897824 */ /* 0x000fe400018e0687 */
[----:B------:R-:W-:Y:S04]  /*19110*/  LDGSTS.E [R139+0x21600], desc[UR22][R200.64], P2 ;  /* 0x21600000c88b7fae */ /* 0x000fe800091a1016 */
[----:B------:R1:W-:Y:S04]  /*19120*/  STL.64 [R1+0x418], R136 ;  /* 0x0004188801007387 */ /* 0x0003e80000100a00 */
[----:B------:R-:W-:Y:S04]  /*19130*/  LDGSTS.E [R139+0x21a00], desc[UR22][R136.64], P2 ;  /* 0x21a00000888b7fae */ /* 0x000fe800091a1016 */
[----:B-1----:R-:W4:Y:S04]  /*19140*/  LDL.LU.64 R136, [R1+0x60] ;  /* 0x0000600001887983 */ /* 0x002f280000300a00 */
[----:B------:R-:W2:Y:S04]  /*19150*/  LDL.LU.64 R206, [R1+0x48] ;  /* 0x0000480001ce7983 */ /* 0x000ea80000300a00 */
[----:B------:R-:W3:Y:S04]  /*19160*/  LDL.LU.64 R246, [R1+0x28] ;  /* 0x0000280001f67983 */ /* 0x000ee80000300a00 */
[----:B------:R-:W3:Y:S01]  /*19170*/  LDL.LU.64 R200, [R1+0x8] ;  /* 0x0000080001c87983 */ /* 0x000ee20000300a00 */
[----:B------:R-:W-:-:S05]  /*19180*/  IADD3 R248, P3, PT, R222, R134, RZ ;  /* 0x00000086def87210 */ /* 0x000fca0007f7e0ff */
[----:B------:R-:W-:Y:S01]  /*19190*/  IMAD.X R249, R223, 0x1, R135, P3 ;  /* 0x00000001dff97824 */ /* 0x000fe200018e0687 */
[----:B------:R-:W-:-:S04]  /*191a0*/  IADD3 R238, P3, PT, R214, R134, RZ ;  /* 0x00000086d6ee7210 */ /* 0x000fc80007f7e0ff */
[----:B------:R-:W-:Y:S01]  /*191b0*/  LDGSTS.E [R139+0x21e00], desc[UR22][R248.64], P2 ;  /* 0x21e00000f88b7fae */ /* 0x000fe200091a1016 */
        /* <DEDUP_REMOVED lines=9> */
[--C-:B------:R-:W-:Y:S01]  /*19250*/  IMAD.X R215, R191, 0x1, R135.reuse, P3 ;  /* 0x00000001bfd77824 */ /* 0x100fe200018e0687 */
[-C--:B------:R-:W-:Y:S02]  /*19260*/  IADD3 R204, P3, PT, R188, R134.reuse, RZ ;  /* 0x00000086bccc7210 */ /* 0x080fe40007f7e0ff */
[----:B------:R-:W-:Y:S03]  /*19270*/  STL.64 [R1+0x458], R248 ;  /* 0x000458f801007387 */ /* 0x000fe60000100a00 */
[----:B------:R-:W-:Y:S01]  /*19280*/  IMAD.X R205, R189, 0x1, R135, P3 ;  /* 0x00000001bdcd7824 */ /* 0x000fe200018e0687 */
[-C--:B------:R-:W-:Y:S01]  /*19290*/  IADD3 R192, P3, PT, R186, R134.reuse, RZ ;  /* 0x00000086bac07210 */ /* 0x080fe20007f7e0ff */
[----:B------:R-:W-:Y:S03]  /*192a0*/  LDGSTS.E [R139+0x22e00], desc[UR22][R214.64], P2 ;  /* 0x22e00000d68b7fae */ /* 0x000fe600091a1016 */
[----:B------:R-:W-:Y:S01]  /*192b0*/  IADD3.X R193, PT, PT, R187, R135, RZ, P3, !PT ;  /* 0x00000087bbc17210 */ /* 0x000fe20001ffe4ff */
[----:B------:R-:W-:Y:S01]  /*192c0*/  LDGSTS.E [R139+0x23200], desc[UR22][R204.64], P2 ;  /* 0x23200000cc8b7fae */ /* 0x000fe200091a1016 */
[----:B------:R-:W-:-:S03]  /*192d0*/  IADD3 R190, P3, PT, R184, R134, RZ ;  /* 0x00000086b8be7210 */ /* 0x000fc60007f7e0ff */
[----:B------:R-:W-:Y:S02]  /*192e0*/  LDGSTS.E [R139+0x23600], desc[UR22][R192.64], P2 ;  /* 0x23600000c08b7fae */ /* 0x000fe400091a1016 */
[--C-:B------:R-:W-:Y:S01]  /*192f0*/  IMAD.X R191, R185, 0x1, R135.reuse, P3 ;  /* 0x00000001b9bf7824 */ /* 0x100fe200018e0687 */
[-C--:B------:R-:W-:Y:S01]  /*19300*/  IADD3 R188, P3, PT, R182, R134.reuse, RZ ;  /* 0x00000086b6bc7210 */ /* 0x080fe20007f7e0ff */
[----:B------:R-:W-:Y:S04]  /*19310*/  STL.64 [R1+0x480], R238 ;  /* 0x000480ee01007387 */ /* 0x000fe80000100a00 */
[----:B------:R-:W-:Y:S01]  /*19320*/  IMAD.X R189, R183, 0x1, R135, P3 ;  /* 0x00000001b7bd7824 */ /* 0x000fe200018e0687 */
[----:B------:R-:W-:Y:S04]  /*19330*/  LDGSTS.E [R139+0x23a00], desc[UR22][R190.64], P2 ;  /* 0x23a00000be8b7fae */ /* 0x000fe800091a1016 */
[----:B------:R-:W-:Y:S04]  /*19340*/  STL.64 [R1+0x498], R230 ;  /* 0x000498e601007387 */ /* 0x000fe80000100a00 */
[----:B------:R1:W-:Y:S04]  /*19350*/  LDGSTS.E [R139+0x23e00], desc[UR22][R188.64], P2 ;  /* 0x23e00000bc8b7fae */ /* 0x0003e800091a1016 */
[----:B------:R-:W-:Y:S04]  /*19360*/  STL.64 [R1+0x4f8], R222 ;  /* 0x0004f8de01007387 */ /* 0x000fe80000100a00 */
[----:B------:R-:W-:Y:S04]  /*19370*/  STL.64 [R1+0x518], R214 ;  /* 0x000518d601007387 */ /* 0x000fe80000100a00 */
[----:B------:R-:W-:Y:S04]  /*19380*/  STL.64 [R1+0x580], R204 ;  /* 0x000580cc01007387 */ /* 0x000fe80000100a00 */
[----:B------:R-:W-:Y:S04]  /*19390*/  STL.64 [R1+0x598], R192 ;  /* 0x000598c001007387 */ /* 0x000fe80000100a00 */
[----:B------:R-:W-:Y:S04]  /*193a0*/  STL.64 [R1+0x610], R190 ;  /* 0x000610be01007387 */ /* 0x000fe80000100a00 */
[----:B------:R-:W-:Y:S01]  /*193b0*/  STL.64 [R1+0x650], R188 ;  /* 0x000650bc01007387 */ /* 0x000fe20000100a00 */
[----:B----4-:R-:W-:-:S05]  /*193c0*/  IADD3 R182, P3, PT, R136, R134, RZ ;  /* 0x0000008688b67210 */ /* 0x010fca0007f7e0ff */
[----:B------:R-:W-:Y:S01]  /*193d0*/  IMAD.X R183, R137, 0x1, R135, P3 ;  /* 0x0000000189b77824 */ /* 0x000fe200018e0687 */
[----:B--2---:R-:W-:-:S04]  /*193e0*/  IADD3 R184, P3, PT, R206, R134, RZ ;  /* 0x00000086ceb87210 */ /* 0x004fc80007f7e0ff */
[----:B------:R-:W-:Y:S01]  /*193f0*/  LDGSTS.E [R140+0x20280], desc[UR22][R182.64], P2 ;  /* 0x20280000b68c7fae */ /* 0x000fe200091a1016 */
[----:B------:R-:W-:Y:S01]  /*19400*/  IMAD.X R185, R207, 0x1, R135, P3 ;  /* 0x00000001cfb97824 */ /* 0x000fe200018e0687 */
[----:B---3--:R-:W-:-:S04]  /*19410*/  IADD3 R138, P3, PT, R246, R134, RZ ;  /* 0x00000086f68a7210 */ /* 0x008fc80007f7e0ff */
[----:B------:R2:W-:Y:S01]  /*19420*/  LDGSTS.E [R140+0x20680], desc[UR22][R184.64], P2 ;  /* 0x20680000b88c7fae */ /* 0x0005e200091a1016 */
[--C-:B-1----:R-:W-:Y:S01]  /*19430*/  IMAD.X R139, R247, 0x1, R135.reuse, P3 ;  /* 0x00000001f78b7824 */ /* 0x102fe200018e0687 */
[-C--:B------:R-:W-:Y:S02]  /*19440*/  IADD3 R136, P3, PT, R200, R134.reuse, RZ ;  /* 0x00000086c8887210 */ /* 0x080fe40007f7e0ff */
[----:B------:R2:W-:Y:S03]  /*19450*/  STL.64 [R1+0x2a0], R184 ;  /* 0x0002a0b801007387 */ /* 0x0005e60000100a00 */
[----:B------:R-:W-:Y:S01]  /*19460*/  IMAD.X R137, R201, 0x1, R135, P3 ;  /* 0x00000001c9897824 */ /* 0x000fe200018e0687 */
[----:B------:R1:W-:Y:S04]  /*19470*/  STL.64 [R1+0x2e0], R138 ;  /* 0x0002e08a01007387 */ /* 0x0003e80000100a00 */
[----:B------:R1:W-:Y:S01]  /*19480*/  LDGSTS.E [R140+0x20a80], desc[UR22][R138.64], P2 ;  /* 0x20a800008a8c7fae */ /* 0x0003e200091a1016 */
[----:B--2---:R-:W-:-:S03]  /*19490*/  IADD3 R184, P3, PT, R244, R134, RZ ;  /* 0x00000086f4b87210 */ /* 0x004fc60007f7e0ff */
[----:B------:R2:W-:Y:S02]  /*194a0*/  STL.64 [R1+0x320], R136 ;  /* 0x0003208801007387 */ /* 0x0005e40000100a00 */
[----:B------:R-:W-:Y:S02]  /*194b0*/  IMAD.X R185, R245, 0x1, R135, P3 ;  /* 0x00000001f5b97824 */ /* 0x000fe400018e0687 */
[----:B------:R2:W-:Y:S01]  /*194c0*/  LDGSTS.E [R140+0x20e80], desc[UR22][R136.64], P2 ;  /* 0x20e80000888c7fae */ /* 0x0005e200091a1016 */
[----:B-1----:R-:W-:-:S03]  /*194d0*/  IADD3 R138, P3, PT, R236, R134, RZ ;  /* 0x00000086ec8a7210 */ /* 0x002fc60007f7e0ff */
[----:B------:R-:W-:Y:S02]  /*194e0*/  STL.64 [R1+0x378], R184 ;  /* 0x000378b801007387 */ /* 0x000fe40000100a00 */
[----:B------:R-:W-:Y:S02]  /*194f0*/  IMAD.X R139, R237, 0x1, R135, P3 ;  /* 0x00000001ed8b7824 */ /* 0x000fe400018e0687 */
[----:B------:R1:W-:Y:S01]  /*19500*/  LDGSTS.E [R140+0x21280], desc[UR22][R184.64], P2 ;  /* 0x21280000b88c7fae */ /* 0x0003e200091a1016 */
[----:B--2---:R-:W-:-:S03]  /*19510*/  IADD3 R136, P3, PT, R228, R134, RZ ;  /* 0x00000086e4887210 */ /* 0x004fc60007f7e0ff */
[----:B------:R-:W-:Y:S02]  /*19520*/  STL.64 [R1+0x3a0], R138 ;  /* 0x0003a08a01007387 */ /* 0x000fe40000100a00 */
[----:B------:R-:W-:Y:S02]  /*19530*/  IMAD.X R137, R229, 0x1, R135, P3 ;  /* 0x00000001e5897824 */ /* 0x000fe400018e0687 */
[----:B------:R2:W-:Y:S04]  /*19540*/  LDGSTS.E [R140+0x21680], desc[UR22][R138.64], P2 ;  /* 0x216800008a8c7fae */ /* 0x0005e800091a1016 */
[----:B------:R3:W-:Y:S04]  /*19550*/  STL.64 [R1+0x3e0], R136 ;  /* 0x0003e08801007387 */ /* 0x0007e80000100a00 */
[----:B------:R-:W-:Y:S04]  /*19560*/  LDGSTS.E [R140+0x21a80], desc[UR22][R136.64], P2 ;  /* 0x21a80000888c7fae */ /* 0x000fe800091a1016 */
[----:B---3--:R-:W3:Y:S04]  /*19570*/  LDL.LU.64 R136, [R1+0x58] ;  /* 0x0000580001887983 */ /* 0x008ee80000300a00 */
[----:B------:R-:W4:Y:S04]  /*19580*/  LDL.LU.64 R206, [R1+0x40] ;  /* 0x0000400001ce7983 */ /* 0x000f280000300a00 */
[----:B------:R-:W4:Y:S04]  /*19590*/  LDL.LU.64 R246, [R1+0x20] ;  /* 0x0000200001f67983 */ /* 0x000f280000300a00 */
[----:B------:R-:W4:Y:S01]  /*195a0*/  LDL.LU.64 R200, [R1] ;  /* 0x0000000001c87983 */ /* 0x000f220000300a00 */
[----:B------:R-:W-:-:S05]  /*195b0*/  IADD3 R186, P3, PT, R220, R134, RZ ;  /* 0x00000086dcba7210 */ /* 0x000fca0007f7e0ff */
[----:B------:R-:W-:Y:S01]  /*195c0*/  IMAD.X R187, R221, 0x1, R135, P3 ;  /* 0x00000001ddbb7824 */ /* 0x000fe200018e0687 */
[----:B-1----:R-:W-:-:S04]  /*195d0*/  IADD3 R184, P3, PT, R212, R134, RZ ;  /* 0x00000086d4b87210 */ /* 0x002fc80007f7e0ff */
[----:B------:R1:W-:Y:S01]  /*195e0*/  LDGSTS.E [R140+0x21e80], desc[UR22][R186.64], P2 ;  /* 0x21e80000ba8c7fae */ /* 0x0003e200091a1016 */
[----:B------:R-:W-:Y:S01]  /*195f0*/  IMAD.X R185, R213, 0x1, R135, P3 ;  /* 0x00000001d5b97824 */ /* 0x000fe200018e0687 */
[-C--:B--2---:R-:W-:Y:S02]  /*19600*/  IADD3 R138, P3, PT, R202, R134.reuse, RZ ;  /* 0x00000086ca8a7210 */ /* 0x084fe40007f7e0ff */
[----:B------:R1:W-:Y:S02]  /*19610*/  STL.64 [R1+0x420], R186 ;  /* 0x000420ba01007387 */ /* 0x0003e40000100a00 */
[----:B------:R-:W-:Y:S02]  /*19620*/  IADD3.X R139, PT, PT, R203, R135, RZ, P3, !PT ;  /* 0x00000087cb8b7210 */ /* 0x000fe40001ffe4ff */
[----:B------:R2:W-:Y:S04]  /*19630*/  STL.64 [R1+0x460], R184 ;  /* 0x000460b801007387 */ /* 0x0005e80000100a00 */
[----:B------:R2:W-:Y:S01]  /*19640*/  LDGSTS.E [R140+0x22280], desc[UR22][R184.64], P2 ;  /* 0x22280000b88c7fae */ /* 0x0005e200091a1016 */
[----:B-1----:R-:W-:-:S03]  /*19650*/  IADD3 R186, P3, PT, R180, R134, RZ ;  /* 0x00000086b4ba7210 */ /* 0x002fc60007f7e0ff */
[----:B------:R1:W-:Y:S02]  /*19660*/  STL.64 [R1+0x4a0], R138 ;  /* 0x0004a08a01007387 */ /* 0x0003e40000100a00 */
[----:B------:R-:W-:Y:S02]  /*19670*/  IMAD.X R187, R181, 0x1, R135, P3 ;  /* 0x00000001b5bb7824 */ /* 0x000fe400018e0687 */
[----:B------:R1:W-:Y:S01]  /*19680*/  LDGSTS.E [R140+0x22680], desc[UR22][R138.64], P2 ;  /* 0x226800008a8c7fae */ /* 0x0003e200091a1016 */
[----:B--2---:R-:W-:-:S03]  /*19690*/  IADD3 R184, P3, PT, R178, R134, RZ ;  /* 0x00000086b2b87210 */ /* 0x004fc60007f7e0ff */
[----:B------:R-:W-:Y:S02]  /*196a0*/  STL.64 [R1+0x4e0], R186 ;  /* 0x0004e0ba01007387 */ /* 0x000fe40000100a00 */
[----:B------:R-:W-:Y:S02]  /*196b0*/  IMAD.X R185, R179, 0x1, R135, P3 ;  /* 0x00000001b3b97824 */ /* 0x000fe400018e0687 */
[----:B------:R-:W-:Y:S01]  /*196c0*/  LDGSTS.E [R140+0x22a80], desc[UR22][R186.64], P2 ;  /* 0x22a80000ba8c7fae */ /* 0x000fe200091a1016 */
[----:B-1----:R-:W-:-:S03]  /*196d0*/  IADD3 R138, P3, PT, R176, R134, RZ ;  /* 0x00000086b08a7210 */ /* 0x002fc60007f7e0ff */
[----:B------:R-:W-:Y:S02]  /*196e0*/  STL.64 [R1+0x520], R184 ;  /* 0x000520b801007387 */ /* 0x000fe40000100a00 */
[--C-:B------:R-:W-:Y:S01]  /*196f0*/  IMAD.X R139, R177, 0x1, R135.reuse, P3 ;  /* 0x00000001b18b7824 */ /* 0x100fe200018e0687 */
[-C--:B------:R-:W-:Y:S01]  /*19700*/  IADD3 R178, P3, PT, R174, R134.reuse, RZ ;  /* 0x00000086aeb27210 */ /* 0x080fe20007f7e0ff */
[----:B------:R-:W-:Y:S04]  /*19710*/  LDGSTS.E [R140+0x22e80], desc[UR22][R184.64], P2 ;  /* 0x22e80000b88c7fae */ /* 0x000fe800091a1016 */
[--C-:B------:R-:W-:Y:S01]  /*19720*/  IMAD.X R179, R175, 0x1, R135.reuse, P3 ;  /* 0x00000001afb37824 */ /* 0x100fe200018e0687 */
[----:B------:R-:W-:Y:S01]  /*19730*/  IADD3 R176, P3, PT, R172, R134, RZ ;  /* 0x00000086acb07210 */ /* 0x000fe20007f7e0ff */
[----:B------:R1:W-:Y:S04]  /*19740*/  STL.64 [R1+0x578], R138 ;  /* 0x0005788a01007387 */ /* 0x0003e80000100a00 */
[----:B------:R1:W-:Y:S01]  /*19750*/  LDGSTS.E [R140+0x23280], desc[UR22][R138.64], P2 ;  /* 0x232800008a8c7fae */ /* 0x0003e200091a1016 */
[----:B------:R-:W-:-:S03]  /*19760*/  IMAD.X R177, R173, 0x1, R135, P3 ;  /* 0x00000001adb17824 */ /* 0x000fc600018e0687 */
[----:B------:R-:W-:Y:S04]  /*19770*/  STL.64 [R1+0x5d0], R178 ;  /* 0x0005d0b201007387 */ /* 0x000fe80000100a00 */
[----:B------:R-:W-:Y:S01]  /*19780*/  LDGSTS.E [R140+0x23680], desc[UR22][R178.64], P2 ;  /* 0x23680000b28c7fae */ /* 0x000fe200091a1016 */
[----:B-1----:R-:W-:-:S03]  /*19790*/  IADD3 R138, P3, PT, R170, R134, RZ ;  /* 0x00000086aa8a7210 */ /* 0x002fc60007f7e0ff */
[----:B------:R-:W-:Y:S02]  /*197a0*/  STL.64 [R1+0x5e0], R176 ;  /* 0x0005e0b001007387 */ /* 0x000fe40000100a00 */
[----:B------:R-:W-:Y:S02]  /*197b0*/  IMAD.X R139, R171, 0x1, R135, P3 ;  /* 0x00000001ab8b7824 */ /* 0x000fe400018e0687 */
[----:B------:R-:W-:Y:S04]  /*197c0*/  LDGSTS.E [R140+0x23a80], desc[UR22][R176.64], P2 ;  /* 0x23a80000b08c7fae */ /* 0x000fe800091a1016 */
[----:B------:R1:W-:Y:S04]  /*197d0*/  STL.64 [R1+0x620], R138 ;  /* 0x0006208a01007387 */ /* 0x0003e80000100a00 */
[----:B------:R1:W-:Y:S01]  /*197e0*/  LDGSTS.E [R140+0x23e80], desc[UR22][R138.64], P2 ;  /* 0x23e800008a8c7fae */ /* 0x0003e200091a1016 */
[----:B---3--:R-:W-:-:S05]  /*197f0*/  IADD3 R172, P3, PT, R136, R134, RZ ;  /* 0x0000008688ac7210 */ /* 0x008fca0007f7e0ff */
[----:B------:R-:W-:Y:S01]  /*19800*/  IMAD.X R173, R137, 0x1, R135, P3 ;  /* 0x0000000189ad7824 */ /* 0x000fe200018e0687 */
[----:B----4-:R-:W-:-:S04]  /*19810*/  IADD3 R170, P3, PT, R206, R134, RZ ;  /* 0x00000086ceaa7210 */ /* 0x010fc80007f7e0ff */
[----:B------:R-:W-:Y:S01]  /*19820*/  LDGSTS.E [R141+0x20300], desc[UR22][R172.64], P2 ;  /* 0x20300000ac8d7fae */ /* 0x000fe200091a1016 */
[----:B------:R-:W-:Y:S01]  /*19830*/  IMAD.X R171, R207, 0x1, R135, P3 ;  /* 0x00000001cfab7824 */ /* 0x000fe200018e0687 */
[----:B-1----:R-:W-:-:S04]  /*19840*/  IADD3 R138, P3, PT, R246, R134, RZ ;  /* 0x00000086f68a7210 */ /* 0x002fc80007f7e0ff */
[----:B------:R1:W-:Y:S01]  /*19850*/  LDGSTS.E [R141+0x20700], desc[UR22][R170.64], P2 ;  /* 0x20700000aa8d7fae */ /* 0x0003e200091a1016 */
[--C-:B------:R-:W-:Y:S01]  /*19860*/  IMAD.X R139, R247, 0x1, R135.reuse, P3 ;  /* 0x00000001f78b7824 */ /* 0x100fe200018e0687 */
[-C--:B------:R-:W-:Y:S02]  /*19870*/  IADD3 R136, P3, PT, R200, R134.reuse, RZ ;  /* 0x00000086c8887210 */ /* 0x080fe40007f7e0ff */
[----:B------:R1:W-:Y:S03]  /*19880*/  STL.64 [R1+0x2a8], R170 ;  /* 0x0002a8aa01007387 */ /* 0x0003e60000100a00 */
[----:B------:R-:W-:Y:S01]  /*19890*/  IMAD.X R137, R201, 0x1, R135, P3 ;  /* 0x00000001c9897824 */ /* 0x000fe200018e0687 */
[----:B------:R2:W-:Y:S04]  /*198a0*/  STL.64 [R1+0x2e8], R138 ;  /* 0x0002e88a01007387 */ /* 0x0005e80000100a00 */
[----:B------:R2:W-:Y:S01]  /*198b0*/  LDGSTS.E [R141+0x20b00], desc[UR22][R138.64], P2 ;  /* 0x20b000008a8d7fae */ /* 0x0005e200091a1016 */
[----:B-1----:R-:W-:-:S03]  /*198c0*/  IADD3 R170, P3, PT, R242, R134, RZ ;  /* 0x00000086f2aa7210 */ /* 0x002fc60007f7e0ff */
[----:B------:R1:W-:Y:S02]  /*198d0*/  STL.64 [R1+0x328], R136 ;  /* 0x0003288801007387 */ /* 0x0003e40000100a00 */
[----:B------:R-:W-:Y:S02]  /*198e0*/  IMAD.X R171, R243, 0x1, R135, P3 ;  /* 0x00000001f3ab7824 */ /* 0x000fe400018e0687 */
[----:B------:R1:W-:Y:S01]  /*198f0*/  LDGSTS.E [R141+0x20f00], desc[UR22][R136.64], P2 ;  /* 0x20f00000888d7fae */ /* 0x0003e200091a1016 */
[----:B--2---:R-:W-:-:S03]  /*19900*/  IADD3 R138, P3, PT, R234, R134, RZ ;  /* 0x00000086ea8a7210 */ /* 0x004fc60007f7e0ff */
[----:B------:R2:W-:Y:S01]  /*19910*/  STL.64 [R1+0x368], R170 ;  /* 0x000368aa01007387 */ /* 0x0005e20000100a00 */
[----:B------:R-:W-:-:S03]  /*19920*/  IADD3.X R139, PT, PT, R235, R135, RZ, P3, !PT ;  /* 0x00000087eb8b7210 */ /* 0x000fc60001ffe4ff */
[----:B------:R2:W-:Y:S01]  /*19930*/  LDGSTS.E [R141+0x21300], desc[UR22][R170.64], P2 ;  /* 0x21300000aa8d7fae */ /* 0x0005e200091a1016 */
[----:B-1----:R-:W-:-:S03]  /*19940*/  IADD3 R136, P3, PT, R226, R134, RZ ;  /* 0x00000086e2887210 */ /* 0x002fc60007f7e0ff */
[----:B------:R1:W-:Y:S02]  /*19950*/  STL.64 [R1+0x3a8], R138 ;  /* 0x0003a88a01007387 */ /* 0x0003e40000100a00 */
[----:B------:R-:W-:Y:S02]  /*19960*/  IMAD.X R137, R227, 0x1, R135, P3 ;  /* 0x00000001e3897824 */ /* 0x000fe400018e0687 */
[----:B------:R-:W3:Y:S04]  /*19970*/  LDL.LU.64 R206, [R1+0x50] ;  /* 0x0000500001ce7983 */ /* 0x000ee80000300a00 */
[----:B------:R4:W-:Y:S04]  /*19980*/  STL.64 [R1+0x3e8], R136 ;  /* 0x0003e88801007387 */ /* 0x0009e80000100a00 */
[----:B------:R-:W3:Y:S04]  /*19990*/  LDL.LU.64 R246, [R1+0x38] ;  /* 0x0000380001f67983 */ /* 0x000ee80000300a00 */
[----:B------:R-:W3:Y:S01]  /*199a0*/  LDL.LU.64 R200, [R1+0x18] ;  /* 0x0000180001c87983 */ /* 0x000ee20000300a00 */
[----:B--2---:R-:W-:-:S03]  /*199b0*/  IADD3 R170, P3, PT, R218, R134, RZ ;  /* 0x00000086daaa7210 */ /* 0x004fc60007f7e0ff */
[----:B------:R1:W-:Y:S02]  /*199c0*/  LDGSTS.E [R141+0x21700], desc[UR22][R138.64], P2 ;  /* 0x217000008a8d7fae */ /* 0x0003e400091a1016 */
[----:B------:R-:W-:Y:S02]  /*199d0*/  IMAD.X R171, R219, 0x1, R135, P3 ;  /* 0x00000001dbab7824 */ /* 0x000fe400018e0687 */
[----:B------:R4:W-:Y:S01]  /*199e0*/  LDGSTS.E [R141+0x21b00], desc[UR22][R136.64], P2 ;  /* 0x21b00000888d7fae */ /* 0x0009e200091a1016 */
[----:B-1----:R-:W-:-:S03]  /*199f0*/  IADD3 R138, P3, PT, R210, R134, RZ ;  /* 0x00000086d28a7210 */ /* 0x002fc60007f7e0ff */
[----:B------:R-:W-:Y:S02]  /*19a00*/  STL.64 [R1+0x428], R170 ;  /* 0x000428aa01007387 */ /* 0x000fe40000100a00 */
[--C-:B------:R-:W-:Y:S01]  /*19a10*/  IMAD.X R139, R211, 0x1, R135.reuse, P3 ;  /* 0x00000001d38b7824 */ /* 0x100fe200018e0687 */
[-C--:B----4-:R-:W-:Y:S01]  /*19a20*/  IADD3 R136, P3, PT, R168, R134.reuse, RZ ;  /* 0x00000086a8887210 */ /* 0x090fe20007f7e0ff */
[----:B------:R-:W-:Y:S04]  /*19a30*/  LDGSTS.E [R141+0x21f00], desc[UR22][R170.64], P2 ;  /* 0x21f00000aa8d7fae */ /* 0x000fe800091a1016 */
[--C-:B------:R-:W-:Y:S01]  /*19a40*/  IMAD.X R137, R169, 0x1, R135.reuse, P3 ;  /* 0x00000001a9897824 */ /* 0x100fe200018e0687 */
[----:B------:R-:W-:Y:S01]  /*19a50*/  IADD3 R168, P3, PT, R166, R134, RZ ;  /* 0x00000086a6a87210 */ /* 0x000fe20007f7e0ff */
[----:B------:R1:W-:Y:S04]  /*19a60*/  STL.64 [R1+0x468], R138 ;  /* 0x0004688a01007387 */ /* 0x0003e80000100a00 */
[----:B------:R1:W-:Y:S01]  /*19a70*/  LDGSTS.E [R141+0x22300], desc[UR22][R138.64], P2 ;  /* 0x223000008a8d7fae */ /* 0x0003e200091a1016 */
[----:B------:R-:W-:-:S03]  /*19a80*/  IMAD.X R169, R167, 0x1, R135, P3 ;  /* 0x00000001a7a97824 */ /* 0x000fc600018e0687 */
[----:B------:R2:W-:Y:S04]  /*19a90*/  STL.64 [R1+0x4a8], R136 ;  /* 0x0004a88801007387 */ /* 0x0005e80000100a00 */
[----:B------:R2:W-:Y:S01]  /*19aa0*/  LDGSTS.E [R141+0x22700], desc[UR22][R136.64], P2 ;  /* 0x22700000888d7fae */ /* 0x0005e200091a1016 */
[----:B-1----:R-:W-:-:S03]  /*19ab0*/  IADD3 R138, P3, PT, R164, R134, RZ ;  /* 0x00000086a48a7210 */ /* 0x002fc60007f7e0ff */
[----:B------:R-:W-:Y:S02]  /*19ac0*/  STL.64 [R1+0x4e8], R168 ;  /* 0x0004e8a801007387 */ /* 0x000fe40000100a00 */
[----:B------:R-:W-:Y:S02]  /*19ad0*/  IMAD.X R139, R165, 0x1, R135, P3 ;  /* 0x00000001a58b7824 */ /* 0x000fe400018e0687 */
[----:B------:R-:W-:Y:S01]  /*19ae0*/  LDGSTS.E [R141+0x22b00], desc[UR22][R168.64], P2 ;  /* 0x22b00000a88d7fae */ /* 0x000fe200091a1016 */
[----:B--2---:R-:W-:-:S03]  /*19af0*/  IADD3 R136, P3, PT, R162, R134, RZ ;  /* 0x00000086a2887210 */ /* 0x004fc60007f7e0ff */
        /* <DEDUP_REMOVED lines=8> */
[----:B------:R-:W-:Y:S02]  /*19b80*/  STL.64 [R1+0x5c8], R162 ;  /* 0x0005c8a201007387 */ /* 0x000fe40000100a00 */
[----:B------:R-:W-:Y:S02]  /*19b90*/  IMAD.X R139, R159, 0x1, R135, P3 ;  /* 0x000000019f8b7824 */ /* 0x000fe400018e0687 */
[----:B------:R-:W-:Y:S01]  /*19ba0*/  LDGSTS.E [R141+0x23700], desc[UR22][R162.64], P2 ;  /* 0x23700000a28d7fae */ /* 0x000fe200091a1016 */
[----:B--2---:R-:W-:-:S03]  /*19bb0*/  IADD3 R136, P3, PT, R156, R134, RZ ;  /* 0x000000869c887210 */ /* 0x004fc60007f7e0ff */
[----:B------:R-:W-:Y:S02]  /*19bc0*/  STL.64 [R1+0x5e8], R138 ;  /* 0x0005e88a01007387 */ /* 0x000fe40000100a00 */
[----:B------:R-:W-:Y:S02]  /*19bd0*/  IMAD.X R137, R157, 0x1, R135, P3 ;  /* 0x000000019d897824 */ /* 0x000fe400018e0687 */
[----:B------:R-:W-:Y:S04]  /*19be0*/  LDGSTS.E [R141+0x23b00], desc[UR22][R138.64], P2 ;  /* 0x23b000008a8d7fae */ /* 0x000fe800091a1016 */
[----:B------:R3:W-:Y:S04]  /*19bf0*/  STL.64 [R1+0x628], R136 ;  /* 0x0006288801007387 */ /* 0x0007e80000100a00 */
[----:B------:R3:W-:Y:S01]  /*19c00*/  LDGSTS.E [R141+0x23f00], desc[UR22][R136.64], P2 ;  /* 0x23f00000888d7fae */ /* 0x0007e200091a1016 */
[----:B------:R-:W-:Y:S01]  /*19c10*/  UMOV UR6, URZ ;  /* 0x000000ff00067c82 */ /* 0x000fe20008000000 */
[----:B---3--:R-:W-:-:S05]  /*19c20*/  IADD3 R136, P3, PT, R206, R134, RZ ;  /* 0x00000086ce887210 */ /* 0x008fca0007f7e0ff */
[----:B------:R-:W-:Y:S01]  /*19c30*/  IMAD.X R137, R207, 0x1, R135, P3 ;  /* 0x00000001cf897824 */ /* 0x000fe200018e0687 */
[----:B------:R-:W-:-:S04]  /*19c40*/  IADD3 R140, P3, PT, R246, R134, RZ ;  /* 0x00000086f68c7210 */ /* 0x000fc80007f7e0ff */
[----:B------:R1:W-:Y:S01]  /*19c50*/  LDGSTS.E [R142+0x20380], desc[UR22][R136.64], P2 ;  /* 0x20380000888e7fae */ /* 0x0003e200091a1016 */
[----:B------:R-:W-:Y:S02]  /*19c60*/  IADD3.X R141, PT, PT, R247, R135, RZ, P3, !PT ;  /* 0x00000087f78d7210 */ /* 0x000fe40001ffe4ff */
[-C--:B------:R-:W-:Y:S01]  /*19c70*/  IADD3 R138, P3, PT, R200, R134.reuse, RZ ;  /* 0x00000086c88a7210 */ /* 0x080fe20007f7e0ff */
[----:B------:R1:W-:Y:S04]  /*19c80*/  STL.64 [R1+0x270], R136 ;  /* 0x0002708801007387 */ /* 0x0003e80000100a00 */
        /* <DEDUP_REMOVED lines=8> */
[----:B------:R2:W-:Y:S02]  /*19d10*/  STL.64 [R1+0x330], R136 ;  /* 0x0003308801007387 */ /* 0x0005e40000100a00 */
[----:B------:R-:W-:Y:S02]  /*19d20*/  IMAD.X R141, R241, 0x1, R135, P3 ;  /* 0x00000001f18d7824 */ /* 0x000fe400018e0687 */
        /* <DEDUP_REMOVED lines=34> */
[----:B------:R1:W-:Y:S01]  /*19f50*/  STL.64 [R1+0x570], R136 ;  /* 0x0005708801007387 */ /* 0x0003e20000100a00 */
[----:B------:R-:W-:-:S03]  /*19f60*/  IADD3.X R141, PT, PT, R147, R135, RZ, P3, !PT ;  /* 0x00000087938d7210 */ /* 0x000fc60001ffe4ff */
        /* <DEDUP_REMOVED lines=8> */
[----:B------:R2:W-:Y:S04]  /*19ff0*/  LDGSTS.E [R142+0x23b80], desc[UR22][R138.64], P2 ;  /* 0x23b800008a8e7fae */ /* 0x0005e800091a1016 */
[----:B------:R2:W-:Y:S04]  /*1a000*/  STL.64 [R1+0x630], R136 ;  /* 0x0006308801007387 */ /* 0x0005e80000100a00 */
[----:B------:R2:W-:Y:S01]  /*1a010*/  LDGSTS.E [R142+0x23f80], desc[UR22][R136.64], P2 ;  /* 0x23f80000888e7fae */ /* 0x0005e200091a1016 */
[----:B------:R-:W-:-:S03]  /*1a020*/  ISETP.GE.AND P2, PT, R252, 0x100, PT ;  /* 0x00000100fc00780c */ /* 0x000fc60003f46270 */
[----:B------:R-:W0:Y:S01]  /*1a030*/  LDGDEPBAR ;  /* 0x00000000000079af */ /* 0x000e220000000000 */
[----:B------:R-:W-:-:S09]  /*1a040*/  ISETP.GE.AND P3, PT, R252, 0x80, PT ;  /* 0x00000080fc00780c */ /* 0x000fd20003f66270 */
[----:B--2---:R-:W-:Y:S05]  /*1a050*/  @!P2 BRA `(.L_x_8) ;  /* 0x000000e80028a947 */ /* 0x004fea0003800000 */
[----:B------:R-:W-:Y:S01]  /*1a060*/  IMAD.MOV.U32 R143, RZ, RZ, R104 ;  /* 0x000000ffff8f7224 */ /* 0x000fe200078e0068 */
[----:B------:R-:W-:Y:S01]  /*1a070*/  MOV R144, R105 ;  /* 0x0000006900907202 */ /* 0x000fe20000000f00 */
[----:B------:R-:W-:Y:S01]  /*1a080*/  STL [R1], R118 ;  /* 0x0000007601007387 */ /* 0x000fe20000100800 */
[----:B------:R-:W-:Y:S01]  /*1a090*/  IMAD.MOV.U32 R159, RZ, RZ, R84 ;  /* 0x000000ffff9f7224 */ /* 0x000fe200078e0054 */
[----:B------:R-:W-:Y:S01]  /*1a0a0*/  MOV R166, R77 ;  /* 0x0000004d00a67202 */ /* 0x000fe20000000f00 */
[----:B------:R-:W-:Y:S01]  /*1a0b0*/  IMAD.MOV.U32 R160, RZ, RZ, R85 ;  /* 0x000000ffffa07224 */ /* 0x000fe200078e0055 */
[----:B------:R-:W2:Y:S01]  /*1a0c0*/  LDL.LU.64 R104, [R1+0x418] ;  /* 0x0004180001687983 */ /* 0x000ea20000300a00 */
[----:B------:R-:W-:Y:S01]  /*1a0d0*/  IMAD.MOV.U32 R165, RZ, RZ, R76 ;  /* 0x000000ffffa57224 */ /* 0x000fe200078e004c */
[----:B------:R-:W-:Y:S01]  /*1a0e0*/  MOV R156, R91 ;  /* 0x0000005b009c7202 */ /* 0x000fe20000000f00 */
[----:B------:R-:W-:Y:S01]  /*1a0f0*/  IMAD.MOV.U32 R141, RZ, RZ, R106 ;  /* 0x000000ffff8d7224 */ /* 0x000fe200078e006a */
[----:B------:R-:W3:Y:S01]  /*1a100*/  LDL.LU.64 R84, [R1+0x5a0] ;  /* 0x0005a00001547983 */ /* 0x000ee20000300a00 */
[----:B------:R-:W-:Y:S01]  /*1a110*/  IMAD.MOV.U32 R142, RZ, RZ, R107 ;  /* 0x000000ffff8e7224 */ /* 0x000fe200078e006b */
[----:B------:R-:W-:Y:S01]  /*1a120*/  MOV R184, R55 ;  /* 0x0000003700b87202 */ /* 0x000fe20000000f00 */
[----:B------:R-:W-:Y:S01]  /*1a130*/  IMAD.MOV.U32 R157, RZ, RZ, R86 ;  /* 0x000000ffff9d7224 */ /* 0x000fe200078e0056 */
[----:B------:R-:W4:Y:S01]  /*1a140*/  LDL.LU.64 R76, [R1+0x2a8] ;  /* 0x0002a800014c7983 */ /* 0x000f220000300a00 */
[----:B------:R-:W-:Y:S01]  /*1a150*/  IMAD.MOV.U32 R158, RZ, RZ, R87 ;  /* 0x000000ffff9e7224 */ /* 0x000fe200078e0057 */
[----:B------:R-:W-:Y:S01]  /*1a160*/  SHF.R.S32.HI R249, RZ, 0x1f, R252 ;  /* 0x0000001ffff97819 */ /* 0x000fe200000114fc */
[----:B------:R-:W-:Y:S01]  /*1a170*/  IMAD.MOV.U32 R161, RZ, RZ, R82 ;  /* 0x000000ffffa17224 */ /* 0x000fe200078e0052 */
[----:B------:R-:W5:Y:S01]  /*1a180*/  LDL.LU.64 R106, [R1+0x4d8] ;  /* 0x0004d800016a7983 */ /* 0x000f620000300a00 */
[----:B------:R-:W-:Y:S01]  /*1a190*/  IMAD.MOV.U32 R162, RZ, RZ, R83 ;  /* 0x000000ffffa27224 */ /* 0x000fe200078e0053 */
[----:B------:R-:W-:Y:S01]  /*1a1a0*/  LEA.HI R249, R249, R252, RZ, 0x7 ;  /* 0x000000fcf9f97211 */ /* 0x000fe200078f38ff */
[----:B------:R-:W-:Y:S01]  /*1a1b0*/  IMAD.MOV.U32 R155, RZ, RZ, R90 ;  /* 0x000000ffff9b7224 */ /* 0x000fe200078e005a */
[----:B------:R-:W-:Y:S01]  /*1a1c0*/  STL [R1+0x8], R120 ;  /* 0x0000087801007387 */ /* 0x000fe20000100800 */
[----:B------:R-:W-:Y:S01]  /*1a1d0*/  IMAD.MOV.U32 R251, RZ, RZ, R110 ;  /* 0x000000fffffb7224 */ /* 0x000fe200078e006e */
[----:B------:R-:W-:Y:S01]  /*1a1e0*/  MOV R208, R27 ;  /* 0x0000001b00d07202 */ /* 0x000fe20000000f00 */
[----:B------:R-:W-:Y:S01]  /*1a1f0*/  IMAD.MOV.U32 R140, RZ, RZ, R111 ;  /* 0x000000ffff8c7224 */ /* 0x000fe200078e006f */
[----:B------:R-:W-:Y:S01]  /*1a200*/  STL [R1+0x4], R121 ;  /* 0x0000047901007387 */ /* 0x000fe20000100800 */
[----:B------:R-:W-:Y:S01]  /*1a210*/  IMAD.MOV.U32 R138, RZ, RZ, R112 ;  /* 0x000000ffff8a7224 */ /* 0x000fe200078e0070 */
[----:B------:R-:W-:Y:S01]  /*1a220*/  MOV R220, R15 ;  /* 0x0000000f00dc7202 */ /* 0x000fe20000000f00 */
[----:B------:R-:W-:Y:S01]  /*1a230*/  IMAD.MOV.U32 R139, RZ, RZ, R113 ;  /* 0x000000ffff8b7224 */ /* 0x000fe200078e0071 */
[----:B------:R-:W2:Y:S01]  /*1a240*/  LDL.LU.64 R86, [R1+0x440] ;  /* 0x0004400001567983 */ /* 0x000ea20000300a00 */
        /* <DEDUP_REMOVED lines=8> */
[----:B------:R-:W-:-:S02]  /*1a2d0*/  IMAD.MOV.U32 R151, RZ, RZ, R94 ;  /* 0x000000ffff977224 */ /* 0x000fc400078e005e */
[----:B------:R-:W-:Y:S01]  /*1a2e0*/  IMAD.MOV.U32 R152, RZ, RZ, R95 ;  /* 0x000000ffff987224 */ /* 0x000fe200078e005f */
[----:B------:R-:W2:Y:S01]  /*1a2f0*/  LDL.LU.64 R110, [R1+0x3e8] ;  /* 0x0003e800016e7983 */ /* 0x000ea20000300a00 */
[----:B------:R-:W-:Y:S02]  /*1a300*/  IMAD.MOV.U32 R149, RZ, RZ, R96 ;  /* 0x000000ffff957224 */ /* 0x000fe400078e0060 */
[----:B------:R-:W-:Y:S01]  /*1a310*/  IMAD.MOV.U32 R150, RZ, RZ, R97 ;  /* 0x000000ffff967224 */ /* 0x000fe200078e0061 */
[----:B------:R-:W2:Y:S01]  /*1a320*/  LDL.LU.64 R112, [R1+0x3d8] ;  /* 0x0003d80001707983 */ /* 0x000ea20000300a00 */
[----:B------:R-:W-:Y:S02]  /*1a330*/  IMAD.MOV.U32 R147, RZ, RZ, R100 ;  /* 0x000000ffff937224 */ /* 0x000fe400078e0064 */
[----:B------:R-:W-:Y:S01]  /*1a340*/  IMAD.MOV.U32 R148, RZ, RZ, R101 ;  /* 0x000000ffff947224 */ /* 0x000fe200078e0065 */
[----:B------:R-:W2:Y:S01]  /*1a350*/  LDL.LU.64 R114, [R1+0x3a8] ;  /* 0x0003a80001727983 */ /* 0x000ea20000300a00 */
[----:B------:R-:W-:-:S02]  /*1a360*/  IMAD.MOV.U32 R169, RZ, RZ, R72 ;  /* 0x000000ffffa97224 */ /* 0x000fc400078e0048 */
[----:B------:R-:W-:Y:S01]  /*1a370*/  IMAD.MOV.U32 R72, RZ, RZ, R172 ;  /* 0x000000ffff487224 */ /* 0x000fe200078e00ac */
[----:B------:R-:W2:Y:S01]  /*1a380*/  LDL.LU.64 R92, [R1+0x398] ;  /* 0x00039800015c7983 */ /* 0x000ea20000300a00 */
[----:B------:R-:W-:Y:S01]  /*1a390*/  IMAD.MOV.U32 R171, RZ, RZ, R70 ;  /* 0x000000ffffab7224 */ /* 0x000fe200078e0046 */
[----:B------:R-:W-:Y:S01]  /*1a3a0*/  MOV R172, R71 ;  /* 0x0000004700ac7202 */ /* 0x000fe20000000f00 */
        /* <DEDUP_REMOVED lines=8> */
[----:B------:R-:W-:Y:S02]  /*1a430*/  IMAD.MOV.U32 R181, RZ, RZ, R56 ;  /* 0x000000ffffb57224 */ /* 0x000fe400078e0038 */
[----:B------:R-:W-:Y:S01]  /*1a440*/  IMAD.MOV.U32 R182, RZ, RZ, R57 ;  /* 0x000000ffffb67224 */ /* 0x000fe200078e0039 */
[----:B------:R-:W-:Y:S01]  /*1a450*/  STL [R1+0x10], R122 ;  /* 0x0000107a01007387 */ /* 0x000fe20000100800 */
[----:B------:R-:W-:Y:S02]  /*1a460*/  IMAD.MOV.U32 R175, RZ, RZ, R64 ;  /* 0x000000ffffaf7224 */ /* 0x000fe400078e0040 */
[----:B------:R-:W-:Y:S01]  /*1a470*/  IMAD.MOV.U32 R176, RZ, RZ, R65 ;  /* 0x000000ffffb07224 */ /* 0x000fe200078e0041 */
[----:B------:R-:W-:Y:S01]  /*1a480*/  STL [R1+0xc], R123 ;  /* 0x00000c7b01007387 */ /* 0x000fe20000100800 */
        /* <DEDUP_REMOVED lines=11> */
[----:B------:R-:W-:Y:S01]  /*1a540*/  STL [R1+0x20], R126 ;  /* 0x0000207e01007387 */ /* 0x000fe20000100800 */
[----:B------:R-:W-:Y:S02]  /*1a550*/  IMAD.MOV.U32 R180, RZ, RZ, R61 ;  /* 0x000000ffffb47224 */ /* 0x000fe400078e003d */
[----:B------:R-:W-:Y:S01]  /*1a560*/  IMAD.MOV.U32 R185, RZ, RZ, R52 ;  /* 0x000000ffffb97224 */ /* 0x000fe200078e0034 */
[----:B------:R-:W3:Y:S01]  /*1a570*/  LDL.LU.64 R54, [R1+0x78] ;  /* 0x0000780001367983 */ /* 0x000ee20000300a00 */
        /* <DEDUP_REMOVED lines=8> */
[----:B------:R-:W4:Y:S01]  /*1a600*/  LDL.LU.64 R56, [R1+0x80] ;  /* 0x0000800001387983 */ /* 0x000f220000300a00 */
[----:B------:R-:W-:Y:S02]  /*1a610*/  IMAD.MOV.U32 R192, RZ, RZ, R45 ;  /* 0x000000ffffc07224 */ /* 0x000fe400078e002d */
[----:B------:R-:W-:Y:S01]  /*1a620*/  IMAD.MOV.U32 R146, RZ, RZ, R103 ;  /* 0x000000ffff927224 */ /* 0x000fe200078e0067 */
[----:B------:R-:W-:Y:S01]  /*1a630*/  STL [R1+0x24], R129 ;  /* 0x0000248101007387 */ /* 0x000fe20000100800 */
[----:B------:R-:W-:-:S02]  /*1a640*/  IMAD.MOV.U32 R103, RZ, RZ, R197 ;  /* 0x000000ffff677224 */ /* 0x000fc400078e00c5 */
[----:B------:R-:W-:Y:S01]  /*1a650*/  IMAD.MOV.U32 R145, RZ, RZ, R102 ;  /* 0x000000ffff917224 */ /* 0x000fe200078e0066 */
[----:B------:R-:W5:Y:S01]  /*1a660*/  LDL.LU.64 R64, [R1+0x88] ;  /* 0x0000880001407983 */ /* 0x000f620000300a00 */
[----:B------:R-:W-:Y:S01]  /*1a670*/  IMAD.MOV.U32 R102, RZ, RZ, R196 ;  /* 0x000000ffff667224 */ /* 0x000fe200078e00c4 */
[----:B------:R-:W-:Y:S01]  /*1a680*/  MOV R196, R41 ;  /* 0x0000002900c47202 */ /* 0x000fe20000000f00 */
[----:B------:R-:W-:Y:S01]  /*1a690*/  IMAD.MOV.U32 R187, RZ, RZ, R50 ;  /* 0x000000ffffbb7224 */ /* 0x000fe200078e0032 */
[----:B------:R-:W-:Y:S01]  /*1a6a0*/  STL [R1+0x30], R130 ;  /* 0x0000308201007387 */ /* 0x000fe20000100800 */
[----:B------:R-:W-:Y:S02]  /*1a6b0*/  IMAD.MOV.U32 R188, RZ, RZ, R51 ;  /* 0x000000ffffbc7224 */ /* 0x000fe400078e0033 */
[----:B------:R-:W-:Y:S01]  /*1a6c0*/  IMAD.MOV.U32 R189, RZ, RZ, R46 ;  /* 0x000000ffffbd7224 */ /* 0x000fe200078e002e */
[----:B------:R-:W5:Y:S01]  /*1a6d0*/  LDL.LU.64 R62, [R1+0xa0] ;  /* 0x0000a000013e7983 */ /* 0x000f620000300a00 */
[----:B------:R-:W-:-:S02]  /*1a6e0*/  IMAD.MOV.U32 R190, RZ, RZ, R47 ;  /* 0x000000ffffbe7224 */ /* 0x000fc400078e002f */
[----:B------:R-:W-:Y:S01]  /*1a6f0*/  IMAD.MOV.U32 R230, RZ, RZ, R5 ;  /* 0x000000ffffe67224 */ /* 0x000fe200078e0005 */
[----:B------:R-:W-:Y:S01]  /*1a700*/  STL [R1+0x2c], R131 ;  /* 0x00002c8301007387 */ /* 0x000fe20000100800 */
[----:B------:R-:W-:Y:S02]  /*1a710*/  IMAD.MOV.U32 R227, RZ, RZ, R6 ;  /* 0x000000ffffe37224 */ /* 0x000fe400078e0006 */
[----:B------:R-:W-:Y:S01]  /*1a720*/  IMAD.MOV.U32 R193, RZ, RZ, R42 ;  /* 0x000000ffffc17224 */ /* 0x000fe200078e002a */
[----:B------:R-:W5:Y:S01]  /*1a730*/  LDL.LU.64 R66, [R1+0x90] ;  /* 0x0000900001427983 */ /* 0x000f620000300a00 */
[----:B------:R-:W-:Y:S02]  /*1a740*/  IMAD.MOV.U32 R194, RZ, RZ, R43 ;  /* 0x000000ffffc27224 */ /* 0x000fe400078e002b */
[----:B------:R-:W-:Y:S02]  /*1a750*/  IMAD.MOV.U32 R195, RZ, RZ, R40 ;  /* 0x000000ffffc37224 */ /* 0x000fe400078e0028 */
[----:B------:R-:W-:-:S02]  /*1a760*/  IMAD.MOV.U32 R197, RZ, RZ, R36 ;  /* 0x000000ffffc57224 */ /* 0x000fc400078e0024 */
[----:B------:R-:W-:Y:S02]  /*1a770*/  IMAD.MOV.U32 R198, RZ, RZ, R37 ;  /* 0x000000ffffc67224 */ /* 0x000fe400078e0025 */
[----:B------:R-:W-:Y:S02]  /*1a780*/  IMAD.MOV.U32 R199, RZ, RZ, R34 ;  /* 0x000000ffffc77224 */ /* 0x000fe400078e0022 */
[----:B------:R-:W-:Y:S02]  /*1a790*/  IMAD.MOV.U32 R200, RZ, RZ, R35 ;  /* 0x000000ffffc87224 */ /* 0x000fe400078e0023 */
        /* <DEDUP_REMOVED lines=41> */
[----:B--2---:R-:W-:Y:S01]  /*1aa30*/  IMAD.MOV.U32 R4, RZ, RZ, R71 ;  /* 0x000000ffff047224 */ /* 0x004fe200078e0047 */
[----:B------:R1:W-:Y:S04]  /*1aa40*/  STL [R1+0x38], R70 ;  /* 0x0000384601007387 */ /* 0x0003e80000100800 */
[----:B------:R2:W-:Y:S04]  /*1aa50*/  STL [R1+0x34], R4 ;  /* 0x0000340401007387 */ /* 0x0005e80000100800 */
[----:B------:R-:W5:Y:S04]  /*1aa60*/  LDL.LU.64 R60, [R1+0xb0] ;  /* 0x0000b000013c7983 */ /* 0x000f680000300a00 */
[----:B---3--:R-:W-:Y:S04]  /*1aa70*/  STL [R1+0x40], R54 ;  /* 0x0000403601007387 */ /* 0x008fe80000100800 */
[----:B-1----:R-:W3:Y:S01]  /*1aa80*/  LDL.LU.64 R70, [R1+0xa8] ;  /* 0x0000a80001467983 */ /* 0x002ee20000300a00 */
[----:B--2---:R-:W-:-:S03]  /*1aa90*/  IMAD.MOV.U32 R4, RZ, RZ, R55 ;  /* 0x000000ffff047224 */ /* 0x004fc600078e0037 */
[----:B----4-:R-:W-:Y:S04]  /*1aaa0*/  STL [R1+0x48], R56 ;  /* 0x0000483801007387 */ /* 0x010fe80000100800 */
[----:B------:R1:W-:Y:S02]  /*1aab0*/  STL [R1+0x3c], R4 ;  /* 0x00003c0401007387 */ /* 0x0003e40000100800 */
[----:B-1----:R-:W-:-:S05]  /*1aac0*/  IMAD.MOV.U32 R4, RZ, RZ, R57 ;  /* 0x000000ffff047224 */ /* 0x002fca00078e0039 */
[----:B------:R1:W-:Y:S04]  /*1aad0*/  STL [R1+0x44], R4 ;  /* 0x0000440401007387 */ /* 0x0003e80000100800 */
[----:B-----5:R2:W-:Y:S01]  /*1aae0*/  STL [R1+0x50], R64 ;  /* 0x0000504001007387 */ /* 0x0205e20000100800 */
[----:B-1----:R-:W-:-:S05]  /*1aaf0*/  IMAD.MOV.U32 R4, RZ, RZ, R65 ;  /* 0x000000ffff047224 */ /* 0x002fca00078e0041 */
[----:B------:R1:W-:Y:S04]  /*1ab00*/  STL [R1+0x4c], R4 ;  /* 0x00004c0401007387 */ /* 0x0003e80000100800 */
[----:B--2---:R-:W2:Y:S04]  /*1ab10*/  LDL.LU.64 R64, [R1+0xb8] ;  /* 0x0000b80001407983 */ /* 0x004ea80000300a00 */
[----:B------:R-:W4:Y:S01]  /*1ab20*/  LDL.LU.64 R54, [R1+0xc0] ;  /* 0x0000c00001367983 */ /* 0x000f220000300a00 */
[----:B-1----:R-:W-:-:S03]  /*1ab30*/  IMAD.MOV.U32 R4, RZ, RZ, R67 ;  /* 0x000000ffff047224 */ /* 0x002fc600078e0043 */
[----:B------:R1:W-:Y:S04]  /*1ab40*/  STL [R1+0x58], R66 ;  /* 0x0000584201007387 */ /* 0x0003e80000100800 */
[----:B------:R5:W-:Y:S04]  /*1ab50*/  STL [R1+0x54], R4 ;  /* 0x0000540401007387 */ /* 0x000be80000100800 */
[----:B------:R3:W-:Y:S04]  /*1ab60*/  STL [R1+0x60], R62 ;  /* 0x0000603e01007387 */ /* 0x0007e80000100800 */
[----:B-1----:R-:W4:Y:S01]  /*1ab70*/  LDL.LU.64 R66, [R1+0xd8] ;  /* 0x0000d80001427983 */ /* 0x002f220000300a00 */
[----:B-----5:R-:W-:-:S03]  /*1ab80*/  IMAD.MOV.U32 R4, RZ, RZ, R63 ;  /* 0x000000ffff047224 */ /* 0x020fc600078e003f */
[----:B---3--:R-:W-:Y:S04]  /*1ab90*/  STL [R1+0x68], R70 ;  /* 0x0000684601007387 */ /* 0x008fe80000100800 */
[----:B------:R1:W-:Y:S04]  /*1aba0*/  STL [R1+0x5c], R4 ;  /* 0x00005c0401007387 */ /* 0x0003e80000100800 */
[----:B------:R-:W3:Y:S01]  /*1abb0*/  LDL.LU.64 R62, [R1+0xd0] ;  /* 0x0000d000013e7983 */ /* 0x000ee20000300a00 */
[----:B-1----:R-:W-:-:S03]  /*1abc0*/  MOV R4, R71 ;  /* 0x0000004700047202 */ /* 0x002fc60000000f00 */
[----:B------:R-:W-:Y:S04]  /*1abd0*/  STL [R1+0x70], R60 ;  /* 0x0000703c01007387 */ /* 0x000fe80000100800 */
[----:B------:R1:W-:Y:S04]  /*1abe0*/  STL [R1+0x64], R4 ;  /* 0x0000640401007387 */ /* 0x0003e80000100800 */
[----:B------:R-:W5:Y:S01]  /*1abf0*/  LDL.LU.64 R70, [R1+0x108] ;  /* 0x0001080001467983 */ /* 0x000f620000300a00 */
[----:B-1----:R-:W-:-:S05]  /*1ac00*/  IMAD.MOV.U32 R4, RZ, RZ, R61 ;  /* 0x000000ffff047224 */ /* 0x002fca00078e003d */
[----:B------:R1:W-:Y:S04]  /*1ac10*/  STL [R1+0x6c], R4 ;  /* 0x00006c0401007387 */ /* 0x0003e80000100800 */
[----:B------:R-:W5:Y:S04]  /*1ac20*/  LDL.LU.64 R56, [R1+0xe8] ;  /* 0x0000e80001387983 */ /* 0x000f680000300a00 */
[----:B--2---:R2:W-:Y:S01]  /*1ac30*/  STL [R1+0x78], R64 ;  /* 0x0000784001007387 */ /* 0x0045e20000100800 */
[----:B-1----:R-:W-:-:S03]  /*1ac40*/  IMAD.MOV.U32 R4, RZ, RZ, R65 ;  /* 0x000000ffff047224 */ /* 0x002fc600078e0041 */
[----:B------:R-:W5:Y:S04]  /*1ac50*/  LDL.LU.64 R60, [R1+0xe0] ;  /* 0x0000e000013c7983 */ /* 0x000f680000300a00 */
[----:B------:R1:W-:Y:S04]  /*1ac60*/  STL [R1+0x74], R4 ;  /* 0x0000740401007387 */ /* 0x0003e80000100800 */
[----:B----4-:R-:W-:Y:S04]  /*1ac70*/  STL [R1+0x80], R54 ;  /* 0x0000803601007387 */ /* 0x010fe80000100800 */
[----:B--2---:R-:W2:Y:S01]  /*1ac80*/  LDL.LU.64 R64, [R1+0x100] ;  /* 0x0001000001407983 */ /* 0x004ea20000300a00 */
[----:B-1----:R-:W-:-:S03]  /*1ac90*/  IMAD.MOV.U32 R4, RZ, RZ, R55 ;  /* 0x000000ffff047224 */ /* 0x002fc600078e0037 */
[----:B------:R-:W4:Y:S04]  /*1aca0*/  LDL.LU.64 R52, [R1+0xf0] ;  /* 0x0000f00001347983 */ /* 0x000f280000300a00 */
[----:B------:R3:W-:Y:S02]  /*1acb0*/  STL [R1+0x7c], R4 ;  /* 0x00007c0401007387 */ /* 0x0007e40000100800 */
[----:B---3--:R-:W-:Y:S02]  /*1acc0*/  IMAD.MOV.U32 R4, RZ, RZ, R63 ;  /* 0x000000ffff047224 */ /* 0x008fe400078e003f */
[----:B------:R1:W-:Y:S04]  /*1acd0*/  STL [R1+0x88], R62 ;  /* 0x0000883e01007387 */ /* 0x0003e80000100800 */
[----:B------:R-:W-:Y:S04]  /*1ace0*/  STL [R1+0x90], R66 ;  /* 0x0000904201007387 */ /* 0x000fe80000100800 */
[----:B------:R3:W-:Y:S04]  /*1acf0*/  STL [R1+0x84], R4 ;  /* 0x0000840401007387 */ /* 0x0007e80000100800 */
[----:B-1----:R-:W2:Y:S01]  /*1ad00*/  LDL.LU.64 R62, [R1+0x130] ;  /* 0x00013000013e7983 */ /* 0x002ea20000300a00 */
[----:B---3--:R-:W-:-:S05]  /*1ad10*/  IMAD.MOV.U32 R4, RZ, RZ, R67 ;  /* 0x000000ffff047224 */ /* 0x008fca00078e0043 */
[----:B------:R5:W-:Y:S04]  /*1ad20*/  STL [R1+0x8c], R4 ;  /* 0x00008c0401007387 */ /* 0x000be80000100800 */
[----:B------:R-:W3:Y:S04]  /*1ad30*/  LDL.LU.64 R66, [R1+0x110] ;  /* 0x0001100001427983 */ /* 0x000ee80000300a00 */
[----:B------:R-:W3:Y:S01]  /*1ad40*/  LDL.LU.64 R54, [R1+0x118] ;  /* 0x0001180001367983 */ /* 0x000ee20000300a00 */
[----:B-----5:R-:W-:-:S03]  /*1ad50*/  IMAD.MOV.U32 R4, RZ, RZ, R61 ;  /* 0x000000ffff047224 */ /* 0x020fc600078e003d */
[----:B------:R1:W-:Y:S04]  /*1ad60*/  STL [R1+0x98], R60 ;  /* 0x0000983c01007387 */ /* 0x0003e80000100800 */
[----:B------:R5:W-:Y:S04]  /*1ad70*/  STL [R1+0x94], R4 ;  /* 0x0000940401007387 */ /* 0x000be80000100800 */
[----:B------:R4:W-:Y:S04]  /*1ad80*/  STL [R1+0xa0], R56 ;  /* 0x0000a03801007387 */ /* 0x0009e80000100800 */
[----:B-1----:R-:W3:Y:S01]  /*1ad90*/  LDL.LU.64 R60, [R1+0x128] ;  /* 0x00012800013c7983 */ /* 0x002ee20000300a00 */
[----:B-----5:R-:W-:-:S03]  /*1ada0*/  IMAD.MOV.U32 R4, RZ, RZ, R57 ;  /* 0x000000ffff047224 */ /* 0x020fc600078e0039 */
[----:B----4-:R-:W-:Y:S04]  /*1adb0*/  STL [R1+0xa8], R52 ;  /* 0x0000a83401007387 */ /* 0x010fe80000100800 */
[----:B------:R1:W-:Y:S04]  /*1adc0*/  STL [R1+0x9c], R4 ;  /* 0x00009c0401007387 */ /* 0x0003e80000100800 */
[----:B------:R-:W4:Y:S01]  /*1add0*/  LDL.LU.64 R56, [R1+0x120] ;  /* 0x0001200001387983 */ /* 0x000f220000300a00 */
[----:B-1----:R-:W-:-:S03]  /*1ade0*/  IMAD.MOV.U32 R4, RZ, RZ, R53 ;  /* 0x000000ffff047224 */ /* 0x002fc600078e0035 */
[----:B--2---:R-:W-:Y:S04]  /*1adf0*/  STL [R1+0xb0], R64 ;  /* 0x0000b04001007387 */ /* 0x004fe80000100800 */
[----:B------:R1:W-:Y:S04]  /*1ae00*/  STL [R1+0xa4], R4 ;  /* 0x0000a40401007387 */ /* 0x0003e80000100800 */
[----:B------:R-:W-:Y:S01]  /*1ae10*/  STL [R1+0xb8], R70 ;  /* 0x0000b84601007387 */ /* 0x000fe20000100800 */
[----:B-1----:R-:W-:-:S05]  /*1ae20*/  IMAD.MOV.U32 R4, RZ, RZ, R65 ;  /* 0x000000ffff047224 */ /* 0x002fca00078e0041 */
[----:B------:R1:W-:Y:S02]  /*1ae30*/  STL [R1+0xac], R4 ;  /* 0x0000ac0401007387 */ /* 0x0003e40000100800 */
[----:B-1----:R-:W-:Y:S02]  /*1ae40*/  IMAD.MOV.U32 R4, RZ, RZ, R71 ;  /* 0x000000ffff047224 */ /* 0x002fe400078e0047 */
[----:B---3--:R-:W-:Y:S04]  /*1ae50*/  STL [R1+0xc0], R66 ;  /* 0x0000c04201007387 */ /* 0x008fe80000100800 */
[----:B------:R1:W-:Y:S04]  /*1ae60*/  STL [R1+0xb4], R4 ;  /* 0x0000b40401007387 */ /* 0x0003e80000100800 */
[----:B------:R-:W2:Y:S01]  /*1ae70*/  LDL.LU.64 R70, [R1+0x140] ;  /* 0x0001400001467983 */ /* 0x000ea20000300a00 */
[----:B-1----:R-:W-:-:S05]  /*1ae80*/  IMAD.MOV.U32 R4, RZ, RZ, R67 ;  /* 0x000000ffff047224 */ /* 0x002fca00078e0043 */
[----:B------:R1:W-:Y:S04]  /*1ae90*/  STL [R1+0xbc], R4 ;  /* 0x0000bc0401007387 */ /* 0x0003e80000100800 */
[----:B------:R-:W-:Y:S04]  /*1aea0*/  STL [R1+0xc8], R54 ;  /* 0x0000c83601007387 */ /* 0x000fe80000100800 */
[----:B------:R-:W3:Y:S04]  /*1aeb0*/  LDL.LU.64 R64, [R1+0x148] ;  /* 0x0001480001407983 */ /* 0x000ee80000300a00 */
[----:B------:R-:W5:Y:S01]  /*1aec0*/  LDL.LU.64 R66, [R1+0x150] ;  /* 0x0001500001427983 */ /* 0x000f620000300a00 */
[----:B-1----:R-:W-:-:S03]  /*1aed0*/  MOV R4, R55 ;  /* 0x0000003700047202 */ /* 0x002fc60000000f00 */
[----:B----4-:R-:W-:Y:S04]  /*1aee0*/  STL [R1+0xd0], R56 ;  /* 0x0000d03801007387 */ /* 0x010fe80000100800 */
[----:B------:R1:W-:Y:S04]  /*1aef0*/  STL [R1+0xc4], R4 ;  /* 0x0000c40401007387 */ /* 0x0003e80000100800 */
[----:B------:R-:W-:Y:S01]  /*1af00*/  STL [R1+0xd8], R60 ;  /* 0x0000d83c01007387 */ /* 0x000fe20000100800 */
[----:B-1----:R-:W-:-:S05]  /*1af10*/  IMAD.MOV.U32 R4, RZ, RZ, R57 ;  /* 0x000000ffff047224 */ /* 0x002fca00078e0039 */
[----:B------:R1:W-:Y:S04]  /*1af20*/  STL [R1+0xcc], R4 ;  /* 0x0000cc0401007387 */ /* 0x0003e80000100800 */
[----:B------:R-:W-:Y:S01]  /*1af30*/  STL [R1+0xe0], R62 ;  /* 0x0000e03e01007387 */ /* 0x000fe20000100800 */
[----:B-1----:R-:W-:-:S05]  /*1af40*/  IMAD.MOV.U32 R4, RZ, RZ, R61 ;  /* 0x000000ffff047224 */ /* 0x002fca00078e003d */
[----:B------:R1:W-:Y:S04]  /*1af50*/  STL [R1+0xd4], R4 ;  /* 0x0000d40401007387 */ /* 0x0003e80000100800 */
[----:B------:R-:W4:Y:S01]  /*1af60*/  LDL.LU.64 R54, [R1+0x158] ;  /* 0x0001580001367983 */ /* 0x000f220000300a00 */
[----:B-1----:R-:W-:-:S03]  /*1af70*/  IMAD.MOV.U32 R4, RZ, RZ, R63 ;  /* 0x000000ffff047224 */ /* 0x002fc600078e003f */
[----:B------:R-:W4:Y:S04]  /*1af80*/  LDL.LU.64 R62, [R1+0x160] ;  /* 0x00016000013e7983 */ /* 0x000f280000300a00 */
[----:B------:R2:W-:Y:S02]  /*1af90*/  STL [R1+0xdc], R4 ;  /* 0x0000dc0401007387 */ /* 0x0005e40000100800 */
[----:B--2---:R-:W-:Y:S02]  /*1afa0*/  IMAD.MOV.U32 R4, RZ, RZ, R71 ;  /* 0x000000ffff047224 */ /* 0x004fe400078e0047 */
[----:B------:R1:W-:Y:S04]  /*1afb0*/  STL [R1+0xe8], R70 ;  /* 0x0000e84601007387 */ /* 0x0003e80000100800 */
[----:B------:R2:W-:Y:S04]  /*1afc0*/  STL [R1+0xe4], R4 ;  /* 0x0000e40401007387 */ /* 0x0005e80000100800 */
[----:B-1----:R-:W4:Y:S04]  /*1afd0*/  LDL.LU.64 R70, [R1+0x170] ;  /* 0x0001700001467983 */ /* 0x002f280000300a00 */
[----:B---3--:R1:W-:Y:S01]  /*1afe0*/  STL [R1+0xf0], R64 ;  /* 0x0000f04001007387 */ /* 0x0083e20000100800 */
[----:B--2---:R-:W-:-:S03]  /*1aff0*/  IMAD.MOV.U32 R4, RZ, RZ, R65 ;  /* 0x000000ffff047224 */ /* 0x004fc600078e0041 */
[----:B------:R-:W2:Y:S04]  /*1b000*/  LDL.LU.64 R56, [R1+0x178] ;  /* 0x0001780001387983 */ /* 0x000ea80000300a00 */
[----:B-1----:R-:W3:Y:S04]  /*1b010*/  LDL.LU.64 R64, [R1+0x180] ;  /* 0x0001800001407983 */ /* 0x002ee80000300a00 */
[----:B------:R1:W-:Y:S04]  /*1b020*/  STL [R1+0xec], R4 ;  /* 0x0000ec0401007387 */ /* 0x0003e80000100800 */
[----:B-----5:R5:W-:Y:S04]  /*1b030*/  STL [R1+0xf8], R66 ;  /* 0x0000f84201007387 */ /* 0x020be80000100800 */
[----:B------:R-:W3:Y:S01]  /*1b040*/  LDL.LU.64 R60, [R1+0x190] ;  /* 0x00019000013c7983 */ /* 0x000ee20000300a00 */
[----:B-1----:R-:W-:-:S05]  /*1b050*/  IMAD.MOV.U32 R4, RZ, RZ, R67 ;  /* 0x000000ffff047224 */ /* 0x002fca00078e0043 */
[----:B------:R4:W-:Y:S04]  /*1b060*/  STL [R1+0xf4], R4 ;  /* 0x0000f40401007387 */ /* 0x0009e80000100800 */
[----:B-----5:R-:W5:Y:S01]  /*1b070*/  LDL.LU.64 R66, [R1+0x188] ;  /* 0x0001880001427983 */ /* 0x020f620000300a00 */
[----:B----4-:R-:W-:-:S03]  /*1b080*/  IMAD.MOV.U32 R4, RZ, RZ, R55 ;  /* 0x000000ffff047224 */ /* 0x010fc600078e0037 */
[----:B------:R-:W-:Y:S04]  /*1b090*/  STL [R1+0x100], R54 ;  /* 0x0001003601007387 */ /* 0x000fe80000100800 */
[----:B------:R-:W-:Y:S04]  /*1b0a0*/  STL [R1+0x108], R62 ;  /* 0x0001083e01007387 */ /* 0x000fe80000100800 */
[----:B------:R1:W-:Y:S02]  /*1b0b0*/  STL [R1+0xfc], R4 ;  /* 0x0000fc0401007387 */ /* 0x0003e40000100800 */
[----:B-1----:R-:W-:-:S05]  /*1b0c0*/  IMAD.MOV.U32 R4, RZ, RZ, R63 ;  /* 0x000000ffff047224 */ /* 0x002fca00078e003f */
[----:B------:R1:W-:Y:S02]  /*1b0d0*/  STL [R1+0x104], R4 ;  /* 0x0001040401007387 */ /* 0x0003e40000100800 */
[----:B-1----:R-:W-:Y:S02]  /*1b0e0*/  IMAD.MOV.U32 R4, RZ, RZ, R71 ;  /* 0x000000ffff047224 */ /* 0x002fe400078e0047 */
[----:B------:R1:W-:Y:S04]  /*1b0f0*/  STL [R1+0x110], R70 ;  /* 0x0001104601007387 */ /* 0x0003e80000100800 */
[----:B--2---:R-:W-:Y:S04]  /*1b100*/  STL [R1+0x118], R56 ;  /* 0x0001183801007387 */ /* 0x004fe80000100800 */
[----:B------:R2:W-:Y:S04]  /*1b110*/  STL [R1+0x10c], R4 ;  /* 0x00010c0401007387 */ /* 0x0005e80000100800 */
[----:B------:R-:W4:Y:S04]  /*1b120*/  LDL.LU.64 R62, [R1+0x1a0] ;  /* 0x0001a000013e7983 */ /* 0x000f280000300a00 */
[----:B-1----:R-:W4:Y:S01]  /*1b130*/  LDL.LU.64 R70, [R1+0x1a8] ;  /* 0x0001a80001467983 */ /* 0x002f220000300a00 */
[----:B--2---:R-:W-:-:S05]  /*1b140*/  IMAD.MOV.U32 R4, RZ, RZ, R57 ;  /* 0x000000ffff047224 */ /* 0x004fca00078e0039 */
[----:B------:R1:W-:Y:S04]  /*1b150*/  STL [R1+0x114], R4 ;  /* 0x0001140401007387 */ /* 0x0003e80000100800 */
[----:B---3--:R-:W-:Y:S01]  /*1b160*/  STL [R1+0x120], R64 ;  /* 0x0001204001007387 */ /* 0x008fe20000100800 */
[----:B-1----:R-:W-:-:S05]  /*1b170*/  IMAD.MOV.U32 R4, RZ, RZ, R65 ;  /* 0x000000ffff047224 */ /* 0x002fca00078e0041 */
[----:B------:R1:W-:Y:S04]  /*1b180*/  STL [R1+0x11c], R4 ;  /* 0x00011c0401007387 */ /* 0x0003e80000100800 */
[----:B-----5:R2:W-:Y:S04]  /*1b190*/  STL [R1+0x128], R66 ;  /* 0x0001284201007387 */ /* 0x0205e80000100800 */
[----:B------:R-:W3:Y:S01]  /*1b1a0*/  LDL.LU.64 R54, [R1+0x1b0] ;  /* 0x0001b00001367983 */ /* 0x000ee20000300a00 */
[----:B-1----:R-:W-:-:S03]  /*1b1b0*/  MOV R4, R67 ;  /* 0x0000004300047202 */ /* 0x002fc60000000f00 */
[----:B------:R-:W-:Y:S04]  /*1b1c0*/  STL [R1+0x130], R60 ;  /* 0x0001303c01007387 */ /* 0x000fe80000100800 */
[----:B------:R1:W-:Y:S04]  /*1b1d0*/  STL [R1+0x124], R4 ;  /* 0x0001240401007387 */ /* 0x0003e80000100800 */
[----:B--2---:R-:W2:Y:S04]  /*1b1e0*/  LDL.LU.64 R66, [R1+0x1b8] ;  /* 0x0001b80001427983 */ /* 0x004ea80000300a00 */
[----:B------:R-:W5:Y:S04]  /*1b1f0*/  LDL.LU.64 R64, [R1+0x1d8] ;  /* 0x0001d80001407983 */ /* 0x000f680000300a00 */
[----:B------:R-:W5:Y:S01]  /*1b200*/  LDL.LU.64 R56, [R1+0x1c0] ;  /* 0x0001c00001387983 */ /* 0x000f620000300a00 */
[----:B-1----:R-:W-:-:S03]  /*1b210*/  IMAD.MOV.U32 R4, RZ, RZ, R61 ;  /* 0x000000ffff047224 */ /* 0x002fc600078e003d */
[----:B------:R-:W5:Y:S04]  /*1b220*/  LDL.LU.64 R60, [R1+0x1d0] ;  /* 0x0001d000013c7983 */ /* 0x000f680000300a00 */
[----:B------:R4:W-:Y:S02]  /*1b230*/  STL [R1+0x12c], R4 ;  /* 0x00012c0401007387 */ /* 0x0009e40000100800 */
[----:B----4-:R-:W-:Y:S02]  /*1b240*/  IMAD.MOV.U32 R4, RZ, RZ, R63 ;  /* 0x000000ffff047224 */ /* 0x010fe400078e003f */
[----:B------:R-:W-:Y:S04]  /*1b250*/  STL [R1+0x138], R62 ;  /* 0x0001383e01007387 */ /* 0x000fe80000100800 */
[----:B------:R1:W-:Y:S04]  /*1b260*/  STL [R1+0x134], R4 ;  /* 0x0001340401007387 */ /* 0x0003e80000100800 */
[----:B------:R-:W-:Y:S01]  /*1b270*/  STL [R1+0x140], R70 ;  /* 0x0001404601007387 */ /* 0x000fe20000100800 */
[----:B-1----:R-:W-:-:S05]  /*1b280*/  IMAD.MOV.U32 R4, RZ, RZ, R71 ;  /* 0x000000ffff047224 */ /* 0x002fca00078e0047 */
[----:B------:R1:W-:Y:S04]  /*1b290*/  STL [R1+0x13c], R4 ;  /* 0x00013c0401007387 */ /* 0x0003e80000100800 */
[----:B------:R-:W4:Y:S04]  /*1b2a0*/  LDL.LU.64 R62, [R1+0x1e8] ;  /* 0x0001e800013e7983 */ /* 0x000f280000300a00 */
[----:B---3--:R-:W-:Y:S01]  /*1b2b0*/  STL [R1+0x148], R54 ;  /* 0x0001483601007387 */ /* 0x008fe20000100800 */
[----:B-1----:R-:W-:-:S03]  /*1b2c0*/  IMAD.MOV.U32 R4, RZ, RZ, R55 ;  /* 0x000000ffff047224 */ /* 0x002fc600078e0037 */
[----:B------:R-:W3:Y:S04]  /*1b2d0*/  LDL.LU.64 R70, [R1+0x1e0] ;  /* 0x0001e00001467983 */ /* 0x000ee80000300a00 */
[----:B------:R1:W-:Y:S04]  /*1b2e0*/  STL [R1+0x144], R4 ;  /* 0x0001440401007387 */ /* 0x0003e80000100800 */
[----:B--2---:R2:W-:Y:S01]  /*1b2f0*/  STL [R1+0x150], R66 ;  /* 0x0001504201007387 */ /* 0x0045e20000100800 */
[----:B-1----:R-:W-:-:S05]  /*1b300*/  IMAD.MOV.U32 R4, RZ, RZ, R67 ;  /* 0x000000ffff047224 */ /* 0x002fca00078e0043 */
[----:B------:R1:W-:Y:S04]  /*1b310*/  STL [R1+0x14c], R4 ;  /* 0x00014c0401007387 */ /* 0x0003e80000100800 */
[----:B--2---:R-:W2:Y:S04]  /*1b320*/  LDL.LU.64 R66, [R1+0x200] ;  /* 0x0002000001427983 */ /* 0x004ea80000300a00 */
[----:B-----5:R-:W-:Y:S01]  /*1b330*/  STL [R1+0x158], R56 ;  /* 0x0001583801007387 */ /* 0x020fe20000100800 */
[----:B-1----:R-:W-:-:S03]  /*1b340*/  IMAD.MOV.U32 R4, RZ, RZ, R57 ;  /* 0x000000ffff047224 */ /* 0x002fc600078e0039 */
[----:B------:R-:W5:Y:S04]  /*1b350*/  LDL.LU.64 R54, [R1+0x1f8] ;  /* 0x0001f80001367983 */ /* 0x000f680000300a00 */
[----:B------:R-:W-:Y:S04]  /*1b360*/  STL [R1+0x160], R60 ;  /* 0x0001603c01007387 */ /* 0x000fe80000100800 */
[----:B------:R1:W-:Y:S02]  /*1b370*/  STL [R1+0x154], R4 ;  /* 0x0001540401007387 */ /* 0x0003e40000100800 */
[----:B-1----:R-:W-:-:S05]  /*1b380*/  IMAD.MOV.U32 R4, RZ, RZ, R61 ;  /* 0x000000ffff047224 */ /* 0x002fca00078e003d */
[----:B------:R1:W-:Y:S04]  /*1b390*/  STL [R1+0x15c], R4 ;  /* 0x00015c0401007387 */ /* 0x0003e80000100800 */
[----:B------:R-:W-:Y:S01]  /*1b3a0*/  STL [R1+0x168], R64 ;  /* 0x0001684001007387 */ /* 0x000fe20000100800 */
[----:B-1----:R-:W-:-:S05]  /*1b3b0*/  IMAD.MOV.U32 R4, RZ, RZ, R65 ;  /* 0x000000ffff047224 */ /* 0x002fca00078e0041 */
[----:B------:R3:W-:Y:S04]  /*1b3c0*/  STL [R1+0x164], R4 ;  /* 0x0001640401007387 */ /* 0x0007e80000100800 */
[----:B------:R-:W2:Y:S01]  /*1b3d0*/  LDL.LU.64 R56, [R1+0x210] ;  /* 0x0002100001387983 */ /* 0x000ea20000300a00 */
[----:B---3--:R-:W-:-:S03]  /*1b3e0*/  IMAD.MOV.U32 R4, RZ, RZ, R71 ;  /* 0x000000ffff047224 */ /* 0x008fc600078e0047 */
[----:B------:R1:W-:Y:S04]  /*1b3f0*/  STL [R1+0x170], R70 ;  /* 0x0001704601007387 */ /* 0x0003e80000100800 */
[----:B------:R3:W-:Y:S04]  /*1b400*/  STL [R1+0x16c], R4 ;  /* 0x00016c0401007387 */ /* 0x0007e80000100800 */
[----:B----4-:R4:W-:Y:S04]  /*1b410*/  STL [R1+0x178], R62 ;  /* 0x0001783e01007387 */ /* 0x0109e80000100800 */
[----:B-1----:R-:W2:Y:S01]  /*1b420*/  LDL.LU.64 R70, [R1+0x218] ;  /* 0x0002180001467983 */ /* 0x002ea20000300a00 */
[----:B---3--:R-:W-:-:S03]  /*1b430*/  IMAD.MOV.U32 R4, RZ, RZ, R63 ;  /* 0x000000ffff047224 */ /* 0x008fc600078e003f */
[----:B------:R-:W3:Y:S04]  /*1b440*/  LDL.LU.64 R64, [R1+0x230] ;  /* 0x0002300001407983 */ /* 0x000ee80000300a00 */
[----:B------:R-:W3:Y:S04]  /*1b450*/  LDL.LU.64 R60, [R1+0x220] ;  /* 0x00022000013c7983 */ /* 0x000ee80000300a00 */
[----:B----4-:R-:W4:Y:S04]  /*1b460*/  LDL.LU.64 R62, [R1+0x228] ;  /* 0x00022800013e7983 */ /* 0x010f280000300a00 */
[----:B------:R1:W-:Y:S04]  /*1b470*/  STL [R1+0x174], R4 ;  /* 0x0001740401007387 */ /* 0x0003e80000100800 */
[----:B-----5:R-:W-:Y:S01]  /*1b480*/  STL [R1+0x180], R54 ;  /* 0x0001803601007387 */ /* 0x020fe20000100800 */
[----:B-1----:R-:W-:-:S05]  /*1b490*/  IMAD.MOV.U32 R4, RZ, RZ, R55 ;  /* 0x000000ffff047224 */ /* 0x002fca00078e0037 */
[----:B------:R1:W-:Y:S04]  /*1b4a0*/  STL [R1+0x17c], R4 ;  /* 0x00017c0401007387 */ /* 0x0003e80000100800 */
[----:B--2---:R2:W-:Y:S01]  /*1b4b0*/  STL [R1+0x188], R66 ;  /* 0x0001884201007387 */ /* 0x0045e20000100800 */
[----:B-1----:R-:W-:-:S05]  /*1b4c0*/  MOV R4, R67 ;  /* 0x0000004300047202 */ /* 0x002fca0000000f00 */
[----:B------:R1:W-:Y:S04]  /*1b4d0*/  STL [R1+0x184], R4 ;  /* 0x0001840401007387 */ /* 0x0003e80000100800 */
[----:B------:R-:W-:Y:S04]  /*1b4e0*/  STL [R1+0x190], R56 ;  /* 0x0001903801007387 */ /* 0x000fe80000100800 */
[----:B--2---:R-:W2:Y:S04]  /*1b4f0*/  LDL.LU.64 R66, [R1+0x248] ;  /* 0x0002480001427983 */ /* 0x004ea80000300a00 */
[----:B------:R-:W5:Y:S01]  /*1b500*/  LDL.LU.64 R52, [R1+0x250] ;  /* 0x0002500001347983 */ /* 0x000f620000300a00 */
[----:B-1----:R-:W-:-:S05]  /*1b510*/  IMAD.MOV.U32 R4, RZ, RZ, R57 ;  /* 0x000000ffff047224 */ /* 0x002fca00078e0039 */
[----:B------:R1:W-:Y:S02]  /*1b520*/  STL [R1+0x18c], R4 ;  /* 0x00018c0401007387 */ /* 0x0003e40000100800 */
[----:B-1----:R-:W-:Y:S02]  /*1b530*/  IMAD.MOV.U32 R4, RZ, RZ, R71 ;  /* 0x000000ffff047224 */ /* 0x002fe400078e0047 */
[----:B------:R1:W-:Y:S04]  /*1b540*/  STL [R1+0x198], R70 ;  /* 0x0001984601007387 */ /* 0x0003e80000100800 */
[----:B------:R3:W-:Y:S04]  /*1b550*/  STL [R1+0x194], R4 ;  /* 0x0001940401007387 */ /* 0x0007e80000100800 */
[----:B-1----:R-:W5:Y:S01]  /*1b560*/  LDL.LU.64 R70, [R1+0x278] ;  /* 0x0002780001467983 */ /* 0x002f620000300a00 */
[----:B---3--:R-:W-:-:S03]  /*1b570*/  IMAD.MOV.U32 R4, RZ, RZ, R61 ;  /* 0x000000ffff047224 */ /* 0x008fc600078e003d */
[----:B------:R-:W-:Y:S04]  /*1b580*/  STL [R1+0x1a0], R60 ;  /* 0x0001a03c01007387 */ /* 0x000fe80000100800 */
[----:B------:R-:W3:Y:S04]  /*1b590*/  LDL.LU.64 R54, [R1+0x258] ;  /* 0x0002580001367983 */ /* 0x000ee80000300a00 */
[----:B------:R1:W-:Y:S04]  /*1b5a0*/  STL [R1+0x19c], R4 ;  /* 0x00019c0401007387 */ /* 0x0003e80000100800 */
[----:B----4-:R-:W-:Y:S01]  /*1b5b0*/  STL [R1+0x1a8], R62 ;  /* 0x0001a83e01007387 */ /* 0x010fe20000100800 */
[----:B-1----:R-:W-:-:S05]  /*1b5c0*/  IMAD.MOV.U32 R4, RZ, RZ, R63 ;  /* 0x000000ffff047224 */ /* 0x002fca00078e003f */
[----:B------:R1:W-:Y:S04]  /*1b5d0*/  STL [R1+0x1a4], R4 ;  /* 0x0001a40401007387 */ /* 0x0003e80000100800 */
[----:B------:R-:W-:Y:S01]  /*1b5e0*/  STL [R1+0x1b0], R64 ;  /* 0x0001b04001007387 */ /* 0x000fe20000100800 */
[----:B-1----:R-:W-:-:S03]  /*1b5f0*/  IMAD.MOV.U32 R4, RZ, RZ, R65 ;  /* 0x000000ffff047224 */ /* 0x002fc600078e0041 */
[----:B--2---:R-:W-:Y:S04]  /*1b600*/  STL [R1+0x1b8], R66 ;  /* 0x0001b84201007387 */ /* 0x004fe80000100800 */
[----:B------:R1:W-:Y:S04]  /*1b610*/  STL [R1+0x1ac], R4 ;  /* 0x0001ac0401007387 */ /* 0x0003e80000100800 */
[----:B------:R-:W2:Y:S04]  /*1b620*/  LDL.LU.64 R56, [R1+0x280] ;  /* 0x0002800001387983 */ /* 0x000ea80000300a00 */
[----:B------:R-:W4:Y:S01]  /*1b630*/  LDL.LU.64 R60, [R1+0x290] ;  /* 0x00029000013c7983 */ /* 0x000f220000300a00 */
[----:B-1----:R-:W-:-:S05]  /*1b640*/  IMAD.MOV.U32 R4, RZ, RZ, R67 ;  /* 0x000000ffff047224 */ /* 0x002fca00078e0043 */
[----:B------:R1:W-:Y:S04]  /*1b650*/  STL [R1+0x1b4], R4 ;  /* 0x0001b40401007387 */ /* 0x0003e80000100800 */
[----:B------:R-:W4:Y:S04]  /*1b660*/  LDL.LU.64 R66, [R1+0x2c0] ;  /* 0x0002c00001427983 */ /* 0x000f280000300a00 */
[----:B-----5:R-:W-:Y:S04]  /*1b670*/  STL [R1+0x1c0], R52 ;  /* 0x0001c03401007387 */ /* 0x020fe80000100800 */
[----:B------:R-:W5:Y:S04]  /*1b680*/  LDL.LU.64 R62, [R1+0x298] ;  /* 0x00029800013e7983 */ /* 0x000f680000300a00 */
[----:B------:R-:W5:Y:S01]  /*1b690*/  LDL.LU.64 R64, [R1+0x2b8] ;  /* 0x0002b80001407983 */ /* 0x000f620000300a00 */
[----:B-1----:R-:W-:-:S05]  /*1b6a0*/  IMAD.MOV.U32 R4, RZ, RZ, R53 ;  /* 0x000000ffff047224 */ /* 0x002fca00078e0035 */
[----:B------:R3:W-:Y:S02]  /*1b6b0*/  STL [R1+0x1bc], R4 ;  /* 0x0001bc0401007387 */ /* 0x0007e40000100800 */
[----:B---3--:R-:W-:Y:S02]  /*1b6c0*/  IMAD.MOV.U32 R4, RZ, RZ, R55 ;  /* 0x000000ffff047224 */ /* 0x008fe400078e0037 */
[----:B------:R-:W-:Y:S04]  /*1b6d0*/  STL [R1+0x1c8], R54 ;  /* 0x0001c83601007387 */ /* 0x000fe80000100800 */
[----:B------:R1:W-:Y:S04]  /*1b6e0*/  STL [R1+0x1c4], R4 ;  /* 0x0001c40401007387 */ /* 0x0003e80000100800 */
[----:B------:R3:W-:Y:S01]  /*1b6f0*/  STL [R1+0x1d0], R70 ;  /* 0x0001d04601007387 */ /* 0x0007e20000100800 */
[----:B-1----:R-:W-:-:S03]  /*1b700*/  IMAD.MOV.U32 R4, RZ, RZ, R71 ;  /* 0x000000ffff047224 */ /* 0x002fc600078e0047 */
[----:B---3--:R-:W3:Y:S04]  /*1b710*/  LDL.LU.64 R70, [R1+0x2d8] ;  /* 0x0002d80001467983 */ /* 0x008ee80000300a00 */
[----:B------:R2:W-:Y:S02]  /*1b720*/  STL [R1+0x1cc], R4 ;  /* 0x0001cc0401007387 */ /* 0x0005e40000100800 */
[----:B--2---:R-:W-:Y:S02]  /*1b730*/  IMAD.MOV.U32 R4, RZ, RZ, R57 ;  /* 0x000000ffff047224 */ /* 0x004fe400078e0039 */
[----:B------:R-:W-:Y:S04]  /*1b740*/  STL [R1+0x1d8], R56 ;  /* 0x0001d83801007387 */ /* 0x000fe80000100800 */
[----:B------:R1:W-:Y:S04]  /*1b750*/  STL [R1+0x1d4], R4 ;  /* 0x0001d40401007387 */ /* 0x0003e80000100800 */
[----:B----4-:R-:W-:Y:S04]  /*1b760*/  STL [R1+0x1e0], R60 ;  /* 0x0001e03c01007387 */ /* 0x010fe80000100800 */
[----:B------:R-:W2:Y:S01]  /*1b770*/  LDL.LU.64 R54, [R1+0x300] ;  /* 0x0003000001367983 */ /* 0x000ea20000300a00 */
[----:B-1----:R-:W-:-:S05]  /*1b780*/  IMAD.MOV.U32 R4, RZ, RZ, R61 ;  /* 0x000000ffff047224 */ /* 0x002fca00078e003d */
[----:B------:R5:W-:Y:S04]  /*1b790*/  STL [R1+0x1dc], R4 ;  /* 0x0001dc0401007387 */ /* 0x000be80000100800 */
[----:B------:R-:W4:Y:S01]  /*1b7a0*/  LDL.LU.64 R52, [R1+0x2f8] ;  /* 0x0002f80001347983 */ /* 0x000f220000300a00 */
[----:B-----5:R-:W-:-:S03]  /*1b7b0*/  MOV R4, R63 ;  /* 0x0000003f00047202 */ /* 0x020fc60000000f00 */
[----:B------:R-:W-:Y:S04]  /*1b7c0*/  STL [R1+0x1e8], R62 ;  /* 0x0001e83e01007387 */ /* 0x000fe80000100800 */
[----:B------:R1:W-:Y:S04]  /*1b7d0*/  STL [R1+0x1e4], R4 ;  /* 0x0001e40401007387 */ /* 0x0003e80000100800 */
[----:B------:R-:W-:Y:S01]  /*1b7e0*/  STL [R1+0x1f0], R64 ;  /* 0x0001f04001007387 */ /* 0x000fe20000100800 */
[----:B-1----:R-:W-:-:S05]  /*1b7f0*/  IMAD.MOV.U32 R4, RZ, RZ, R65 ;  /* 0x000000ffff047224 */ /* 0x002fca00078e0041 */
[----:B------:R1:W-:Y:S04]  /*1b800*/  STL [R1+0x1ec], R4 ;  /* 0x0001ec0401007387 */ /* 0x0003e80000100800 */
[----:B------:R-:W-:Y:S04]  /*1b810*/  STL [R1+0x1f8], R66 ;  /* 0x0001f84201007387 */ /* 0x000fe80000100800 */
[----:B------:R-:W5:Y:S01]  /*1b820*/  LDL.LU.64 R56, [R1+0x308] ;  /* 0x0003080001387983 */ /* 0x000f620000300a00 */
[----:B-1----:R-:W-:Y:S02]  /*1b830*/  IMAD.MOV.U32 R4, RZ, RZ, R67 ;  /* 0x000000ffff047224 */ /* 0x002fe400078e0043 */
[----:B------:R-:W-:-:S02]  /*1b840*/  IMAD.MOV.U32 R64, RZ, RZ, R72 ;  /* 0x000000ffff407224 */ /* 0x000fc400078e0048 */
[----:B------:R-:W-:Y:S02]  /*1b850*/  IMAD.MOV.U32 R65, RZ, RZ, R73 ;  /* 0x000000ffff417224 */ /* 0x000fe400078e0049 */
[----:B------:R-:W-:Y:S02]  /*1b860*/  IMAD.MOV.U32 R72, RZ, RZ, R74 ;  /* 0x000000ffff487224 */ /* 0x000fe400078e004a */
[----:B------:R-:W-:Y:S01]  /*1b870*/  IMAD.MOV.U32 R73, RZ, RZ, R75 ;  /* 0x000000ffff497224 */ /* 0x000fe200078e004b */
[----:B---3--:R-:W-:Y:S04]  /*1b880*/  STL [R1+0x200], R70 ;  /* 0x0002004601007387 */ /* 0x008fe80000100800 */
[----:B------:R1:W-:Y:S04]  /*1b890*/  STL [R1+0x1f4], R4 ;  /* 0x0001f40401007387 */ /* 0x0003e80000100800 */
[----:B------:R-:W3:Y:S04]  /*1b8a0*/  LDL.LU.64 R60, [R1+0x340] ;  /* 0x00034000013c7983 */ /* 0x000ee80000300a00 */
[----:B------:R-:W3:Y:S01]  /*1b8b0*/  LDL.LU.64 R62, [R1+0x348] ;  /* 0x00034800013e7983 */ /* 0x000ee20000300a00 */
[----:B-1----:R-:W-:-:S03]  /*1b8c0*/  IMAD.MOV.U32 R4, RZ, RZ, R71 ;  /* 0x000000ffff047224 */ /* 0x002fc600078e0047 */
[----:B------:R-:W3:Y:S04]  /*1b8d0*/  LDL.LU.64 R66, [R1+0x358] ;  /* 0x0003580001427983 */ /* 0x000ee80000300a00 */
[----:B------:R4:W-:Y:S04]  /*1b8e0*/  STL [R1+0x1fc], R4 ;  /* 0x0001fc0401007387 */ /* 0x0009e80000100800 */
[----:B------:R-:W3:Y:S01]  /*1b8f0*/  LDL.LU.64 R74, [R1+0x350] ;  /* 0x00035000014a7983 */ /* 0x000ee20000300a00 */
[----:B------:R-:W-:Y:S02]  /*1b900*/  IMAD.MOV.U32 R70, RZ, RZ, R80 ;  /* 0x000000ffff467224 */ /* 0x000fe400078e0050 */
[----:B------:R-:W-:-:S02]  /*1b910*/  IMAD.MOV.U32 R71, RZ, RZ, R81 ;  /* 0x000000ffff477224 */ /* 0x000fc400078e0051 */
[----:B------:R-:W3:Y:S01]  /*1b920*/  LDL.LU.64 R80, [R1+0x360] ;  /* 0x0003600001507983 */ /* 0x000ee20000300a00 */
[----:B----4-:R-:W-:-:S03]  /*1b930*/  IMAD.MOV.U32 R4, RZ, RZ, R53 ;  /* 0x000000ffff047224 */ /* 0x010fc600078e0035 */
[----:B------:R-:W-:Y:S04]  /*1b940*/  STL [R1+0x208], R52 ;  /* 0x0002083401007387 */ /* 0x000fe80000100800 */
[----:B------:R1:W-:Y:S04]  /*1b950*/  STL [R1+0x204], R4 ;  /* 0x0002040401007387 */ /* 0x0003e80000100800 */
[----:B--2---:R-:W-:Y:S01]  /*1b960*/  STL [R1+0x210], R54 ;  /* 0x0002103601007387 */ /* 0x004fe20000100800 */
[----:B-1----:R-:W-:-:S05]  /*1b970*/  IMAD.MOV.U32 R4, RZ, RZ, R55 ;  /* 0x000000ffff047224 */ /* 0x002fca00078e0037 */
[----:B------:R1:W-:Y:S04]  /*1b980*/  STL [R1+0x20c], R4 ;  /* 0x00020c0401007387 */ /* 0x0003e80000100800 */
[----:B-----5:R-:W-:Y:S04]  /*1b990*/  STL [R1+0x218], R56 ;  /* 0x0002183801007387 */ /* 0x020fe80000100800 */
[----:B------:R-:W2:Y:S01]  /*1b9a0*/  LDL.LU.64 R44, [R1+0x2d0] ;  /* 0x0002d000012c7983 */ /* 0x000ea20000300a00 */
[----:B-1----:R-:W-:Y:S01]  /*1b9b0*/  MOV R4, R57 ;  /* 0x0000003900047202 */ /* 0x002fe20000000f00 */
[----:B------:R-:W-:-:S02]  /*1b9c0*/  IMAD.MOV.U32 R50, RZ, RZ, R70 ;  /* 0x000000ffff327224 */ /* 0x000fc400078e0046 */
[----:B------:R-:W-:Y:S01]  /*1b9d0*/  IMAD.MOV.U32 R51, RZ, RZ, R71 ;  /* 0x000000ffff337224 */ /* 0x000fe200078e0047 */
[----:B------:R-:W-:Y:S01]  /*1b9e0*/  MOV R55, R77 ;  /* 0x0000004d00377202 */ /* 0x000fe20000000f00 */
        /* <DEDUP_REMOVED lines=8> */
[----:B------:R-:W-:Y:S01]  /*1ba70*/  IMAD.MOV.U32 R91, RZ, RZ, R93 ;  /* 0x000000ffff5b7224 */ /* 0x000fe200078e005d */
[----:B---3--:R-:W-:Y:S04]  /*1ba80*/  STL [R1+0x220], R60 ;  /* 0x0002203c01007387 */ /* 0x008fe80000100800 */
[----:B------:R1:W-:Y:S04]  /*1ba90*/  STL [R1+0x214], R4 ;  /* 0x0002140401007387 */ /* 0x0003e80000100800 */
[----:B------:R-:W-:Y:S01]  /*1baa0*/  STL [R1+0x228], R62 ;  /* 0x0002283e01007387 */ /* 0x000fe20000100800 */
[----:B-1----:R-:W-:-:S05]  /*1bab0*/  IMAD.MOV.U32 R4, RZ, RZ, R61 ;  /* 0x000000ffff047224 */ /* 0x002fca00078e003d */
[----:B------:R1:W-:Y:S04]  /*1bac0*/  STL [R1+0x21c], R4 ;  /* 0x00021c0401007387 */ /* 0x0003e80000100800 */
[----:B------:R-:W-:Y:S01]  /*1bad0*/  STL [R1+0x230], R66 ;  /* 0x0002304201007387 */ /* 0x000fe20000100800 */
[----:B-1----:R-:W-:-:S05]  /*1bae0*/  IMAD.MOV.U32 R4, RZ, RZ, R63 ;  /* 0x000000ffff047224 */ /* 0x002fca00078e003f */
[----:B------:R1:W-:Y:S02]  /*1baf0*/  STL [R1+0x224], R4 ;  /* 0x0002240401007387 */ /* 0x0003e40000100800 */
[----:B-1----:R-:W-:-:S05]  /*1bb00*/  IMAD.MOV.U32 R4, RZ, RZ, R67 ;  /* 0x000000ffff047224 */ /* 0x002fca00078e0043 */
[----:B------:R1:W-:Y:S04]  /*1bb10*/  STL [R1+0x22c], R4 ;  /* 0x00022c0401007387 */ /* 0x0003e80000100800 */
[----:B------:R-:W-:Y:S01]  /*1bb20*/  STL [R1+0x238], R74 ;  /* 0x0002384a01007387 */ /* 0x000fe20000100800 */
[----:B-1----:R-:W-:-:S05]  /*1bb30*/  IMAD.MOV.U32 R4, RZ, RZ, R75 ;  /* 0x000000ffff047224 */ /* 0x002fca00078e004b */
[----:B------:R1:W-:Y:S04]  /*1bb40*/  STL [R1+0x234], R4 ;  /* 0x0002340401007387 */ /* 0x0003e80000100800 */
[----:B------:R-:W-:Y:S01]  /*1bb50*/  STL [R1+0x240], R80 ;  /* 0x0002405001007387 */ /* 0x000fe20000100800 */
[----:B-1----:R-:W-:-:S05]  /*1bb60*/  IMAD.MOV.U32 R4, RZ, RZ, R81 ;  /* 0x000000ffff047224 */ /* 0x002fca00078e0051 */
[----:B------:R1:W-:Y:S04]  /*1bb70*/  STL [R1+0x23c], R4 ;  /* 0x00023c0401007387 */ /* 0x0003e80000100800 */
[----:B------:R3:W-:Y:S01]  /*1bb80*/  STL [R1+0x248], R102 ;  /* 0x0002486601007387 */ /* 0x0007e20000100800 */
[----:B-1----:R-:W-:-:S03]  /*1bb90*/  IMAD.MOV.U32 R4, RZ, RZ, R103 ;  /* 0x000000ffff047224 */ /* 0x002fc600078e0067 */
[----:B--2---:R-:W-:Y:S04]  /*1bba0*/  STL [R1+0x250], R44 ;  /* 0x0002502c01007387 */ /* 0x004fe80000100800 */
[----:B------:R1:W-:Y:S04]  /*1bbb0*/  STL [R1+0x244], R4 ;  /* 0x0002440401007387 */ /* 0x0003e80000100800 */
[----:B------:R-:W2:Y:S01]  /*1bbc0*/  LDL.LU.64 R60, [R1+0x270] ;  /* 0x00027000013c7983 */ /* 0x000ea20000300a00 */
[----:B------:R-:W-:Y:S01]  /*1bbd0*/  IMAD.MOV.U32 R62, RZ, RZ, R96 ;  /* 0x000000ffff3e7224 */ /* 0x000fe200078e0060 */
[----:B------:R-:W-:Y:S01]  /*1bbe0*/  MOV R96, R100 ;  /* 0x0000006400607202 */ /* 0x000fe20000000f00 */
[----:B------:R-:W-:Y:S01]  /*1bbf0*/  IMAD.MOV.U32 R63, RZ, RZ, R97 ;  /* 0x000000ffff3f7224 */ /* 0x000fe200078e0061 */
[----:B------:R-:W4:Y:S01]  /*1bc00*/  LDL.LU.64 R70, [R1+0x2b0] ;  /* 0x0002b00001467983 */ /* 0x000f220000300a00 */
[----:B------:R-:W-:-:S03]  /*1bc10*/  IMAD.MOV.U32 R97, RZ, RZ, R101 ;  /* 0x000000ffff617224 */ /* 0x000fc600078e0065 */
[----:B------:R-:W5:Y:S01]  /*1bc20*/  LDL.LU.64 R66, [R1+0x310] ;  /* 0x0003100001427983 */ /* 0x000f620000300a00 */
[----:B------:R-:W-:Y:S02]  /*1bc30*/  IMAD.MOV.U32 R74, RZ, RZ, R82 ;  /* 0x000000ffff4a7224 */ /* 0x000fe400078e0052 */
[----:B------:R-:W-:Y:S01]  /*1bc40*/  IMAD.MOV.U32 R75, RZ, RZ, R83 ;  /* 0x000000ffff4b7224 */ /* 0x000fe200078e0053 */
[----:B------:R-:W4:Y:S01]  /*1bc50*/  LDL.LU.64 R100, [R1+0x5b0] ;  /* 0x0005b00001647983 */ /* 0x000f220000300a00 */
[----:B------:R-:W-:-:S03]  /*1bc60*/  IMAD.MOV.U32 R80, RZ, RZ, R94 ;  /* 0x000000ffff507224 */ /* 0x000fc600078e005e */
[----:B---3--:R-:W3:Y:S01]  /*1bc70*/  LDL.LU.64 R102, [R1+0x368] ;  /* 0x0003680001667983 */ /* 0x008ee20000300a00 */
[----:B------:R-:W-:-:S03]  /*1bc80*/  IMAD.MOV.U32 R81, RZ, RZ, R95 ;  /* 0x000000ffff517224 */ /* 0x000fc600078e005f */
[----:B------:R-:W3:Y:S04]  /*1bc90*/  LDL.LU.64 R82, [R1+0x328] ;  /* 0x0003280001527983 */ /* 0x000ee80000300a00 */
[----:B------:R-:W3:Y:S04]  /*1bca0*/  LDL.LU.64 R64, [R1+0x2c8] ;  /* 0x0002c80001407983 */ /* 0x000ee80000300a00 */
[----:B------:R-:W3:Y:S04]  /*1bcb0*/  LDL.LU.64 R72, [R1+0x3c0] ;  /* 0x0003c00001487983 */ /* 0x000ee80000300a00 */
[----:B------:R-:W3:Y:S04]  /*1bcc0*/  LDL.LU.64 R94, [R1+0x5a8] ;  /* 0x0005a800015e7983 */ /* 0x000ee80000300a00 */
[----:B------:R-:W3:Y:S04]  /*1bcd0*/  LDL.LU.64 R92, [R1+0x4d0] ;  /* 0x0004d000015c7983 */ /* 0x000ee80000300a00 */
[----:B------:R-:W3:Y:S01]  /*1bce0*/  LDL.LU.64 R56, [R1+0x3d0] ;  /* 0x0003d00001387983 */ /* 0x000ee20000300a00 */
[----:B-1----:R-:W-:-:S05]  /*1bcf0*/  IMAD.MOV.U32 R4, RZ, RZ, R45 ;  /* 0x000000ffff047224 */ /* 0x002fca00078e002d */
[----:B------:R1:W-:Y:S04]  /*1bd00*/  STL [R1+0x24c], R4 ;  /* 0x00024c0401007387 */ /* 0x0003e80000100800 */
[----:B------:R1:W-:Y:S02]  /*1bd10*/  STL [R1+0x258], R46 ;  /* 0x0002582e01007387 */ /* 0x0003e40000100800 */
[----:B-1----:R-:W-:-:S05]  /*1bd20*/  IMAD.MOV.U32 R4, RZ, RZ, R47 ;  /* 0x000000ffff047224 */ /* 0x002fca00078e002f */
[----:B------:R1:W-:Y:S04]  /*1bd30*/  STL [R1+0x254], R4 ;  /* 0x0002540401007387 */ /* 0x0003e80000100800 */
[----:B------:R1:W-:Y:S04]  /*1bd40*/  STL [R1+0x260], R50 ;  /* 0x0002603201007387 */ /* 0x0003e80000100800 */
[----:B------:R-:W4:Y:S01]  /*1bd50*/  LDL.LU.64 R46, [R1+0x3c8] ;  /* 0x0003c800012e7983 */ /* 0x000f220000300a00 */
[----:B-1----:R-:W-:-:S03]  /*1bd60*/  IMAD.MOV.U32 R4, RZ, RZ, R51 ;  /* 0x000000ffff047224 */ /* 0x002fc600078e0033 */
[----:B------:R-:W-:Y:S04]  /*1bd70*/  STL [R1+0x268], R52 ;  /* 0x0002683401007387 */ /* 0x000fe80000100800 */
[----:B------:R1:W-:Y:S04]  /*1bd80*/  STL [R1+0x25c], R4 ;  /* 0x00025c0401007387 */ /* 0x0003e80000100800 */
[----:B------:R-:W5:Y:S01]  /*1bd90*/  LDL.LU.64 R50, [R1+0x390] ;  /* 0x0003900001327983 */ /* 0x000f620000300a00 */
[----:B-1----:R-:W-:-:S05]  /*1bda0*/  IMAD.MOV.U32 R4, RZ, RZ, R53 ;  /* 0x000000ffff047224 */ /* 0x002fca00078e0035 */
[----:B------:R2:W-:Y:S02]  /*1bdb0*/  STL [R1+0x264], R4 ;  /* 0x0002640401007387 */ /* 0x0005e40000100800 */
[----:B--2---:R-:W-:Y:S02]  /*1bdc0*/  IMAD.MOV.U32 R4, RZ, RZ, R61 ;  /* 0x000000ffff047224 */ /* 0x004fe400078e003d */
[----:B------:R1:W-:Y:S04]  /*1bdd0*/  STL [R1+0x270], R60 ;  /* 0x0002703c01007387 */ /* 0x0003e80000100800 */
[----:B------:R2:W-:Y:S04]  /*1bde0*/  STL [R1+0x26c], R4 ;  /* 0x00026c0401007387 */ /* 0x0005e80000100800 */
[----:B-1----:R-:W5:Y:S04]  /*1bdf0*/  LDL.LU.64 R60, [R1+0x318] ;  /* 0x00031800013c7983 */ /* 0x002f680000300a00 */
[----:B---3--:R1:W-:Y:S04]  /*1be00*/  STL [R1+0x278], R56 ;  /* 0x0002783801007387 */ /* 0x0083e80000100800 */
[----:B------:R-:W3:Y:S01]  /*1be10*/  LDL.LU.64 R52, [R1+0x2a0] ;  /* 0x0002a00001347983 */ /* 0x000ee20000300a00 */
[----:B--2---:R-:W-:-:S05]  /*1be20*/  IMAD.MOV.U32 R4, RZ, RZ, R57 ;  /* 0x000000ffff047224 */ /* 0x004fca00078e0039 */
[----:B------:R2:W-:Y:S04]  /*1be30*/  STL [R1+0x274], R4 ;  /* 0x0002740401007387 */ /* 0x0005e80000100800 */
[----:B----4-:R-:W-:Y:S04]  /*1be40*/  STL [R1+0x280], R46 ;  /* 0x0002802e01007387 */ /* 0x010fe80000100800 */
[----:B-1----:R-:W4:Y:S01]  /*1be50*/  LDL.LU.64 R56, [R1+0x410] ;  /* 0x0004100001387983 */ /* 0x002f220000300a00 */
[----:B--2---:R-:W-:-:S05]  /*1be60*/  IMAD.MOV.U32 R4, RZ, RZ, R47 ;  /* 0x000000ffff047224 */ /* 0x004fca00078e002f */
[----:B------:R1:W-:Y:S04]  /*1be70*/  STL [R1+0x27c], R4 ;  /* 0x00027c0401007387 */ /* 0x0003e80000100800 */
[----:B-----5:R-:W-:Y:S01]  /*1be80*/  STL [R1+0x288], R50 ;  /* 0x0002883201007387 */ /* 0x020fe20000100800 */
[----:B-1----:R-:W-:-:S05]  /*1be90*/  IMAD.MOV.U32 R4, RZ, RZ, R51 ;  /* 0x000000ffff047224 */ /* 0x002fca00078e0033 */
[----:B------:R1:W-:Y:S02]  /*1bea0*/  STL [R1+0x284], R4 ;  /* 0x0002840401007387 */ /* 0x0003e40000100800 */
[----:B-1----:R-:W-:Y:S02]  /*1beb0*/  IMAD.MOV.U32 R4, RZ, RZ, R61 ;  /* 0x000000ffff047224 */ /* 0x002fe400078e003d */
[----:B------:R-:W-:Y:S04]  /*1bec0*/  STL [R1+0x290], R60 ;  /* 0x0002903c01007387 */ /* 0x000fe80000100800 */
[----:B------:R-:W-:Y:S04]  /*1bed0*/  STL [R1+0x298], R64 ;  /* 0x0002984001007387 */ /* 0x000fe80000100800 */
[----:B------:R1:W-:Y:S02]  /*1bee0*/  STL [R1+0x28c], R4 ;  /* 0x00028c0401007387 */ /* 0x0003e40000100800 */
[----:B-1----:R-:W-:-:S02]  /*1bef0*/  MOV R4, R65 ;  /* 0x0000004100047202 */ /* 0x002fc40000000f00 */
[----:B------:R-:W2:Y:S01]  /*1bf00*/  LDL.LU.64 R64, [R1+0x408] ;  /* 0x0004080001407983 */ /* 0x000ea20000300a00 */
[----:B------:R-:W-:Y:S02]  /*1bf10*/  IMAD.MOV.U32 R60, RZ, RZ, R66 ;  /* 0x000000ffff3c7224 */ /* 0x000fe400078e0042 */
[----:B------:R-:W-:Y:S01]  /*1bf20*/  IMAD.MOV.U32 R61, RZ, RZ, R67 ;  /* 0x000000ffff3d7224 */ /* 0x000fe200078e0043 */
[----:B------:R1:W-:Y:S04]  /*1bf30*/  STL [R1+0x294], R4 ;  /* 0x0002940401007387 */ /* 0x0003e80000100800 */
[----:B---3--:R-:W-:Y:S04]  /*1bf40*/  STL [R1+0x2a0], R52 ;  /* 0x0002a03401007387 */ /* 0x008fe80000100800 */
[----:B------:R-:W3:Y:S01]  /*1bf50*/  LDL.LU.64 R66, [R1+0x388] ;  /* 0x0003880001427983 */ /* 0x000ee20000300a00 */
[----:B-1----:R-:W-:-:S05]  /*1bf60*/  IMAD.MOV.U32 R4, RZ, RZ, R53 ;  /* 0x000000ffff047224 */ /* 0x002fca00078e0035 */
[----:B------:R1:W-:Y:S04]  /*1bf70*/  STL [R1+0x29c], R4 ;  /* 0x00029c0401007387 */ /* 0x0003e80000100800 */
[----:B------:R-:W-:Y:S01]  /*1bf80*/  STL [R1+0x2a8], R54 ;  /* 0x0002a83601007387 */ /* 0x000fe20000100800 */
[----:B-1----:R-:W-:-:S05]  /*1bf90*/  IMAD.MOV.U32 R4, RZ, RZ, R55 ;  /* 0x000000ffff047224 */ /* 0x002fca00078e0037 */
[----:B------:R1:W-:Y:S04]  /*1bfa0*/  STL [R1+0x2a4], R4 ;  /* 0x0002a40401007387 */ /* 0x0003e80000100800 */
[----:B------:R5:W-:Y:S01]  /*1bfb0*/  STL [R1+0x2b0], R70 ;  /* 0x0002b04601007387 */ /* 0x000be20000100800 */
[----:B-1----:R-:W-:-:S03]  /*1bfc0*/  IMAD.MOV.U32 R4, RZ, RZ, R71 ;  /* 0x000000ffff047224 */ /* 0x002fc600078e0047 */
[----:B----4-:R-:W-:Y:S04]  /*1bfd0*/  STL [R1+0x2b8], R56 ;  /* 0x0002b83801007387 */ /* 0x010fe80000100800 */
[----:B------:R1:W-:Y:S04]  /*1bfe0*/  STL [R1+0x2ac], R4 ;  /* 0x0002ac0401007387 */ /* 0x0003e80000100800 */
[----:B-----5:R-:W4:Y:S01]  /*1bff0*/  LDL.LU.64 R70, [R1+0x2e0] ;  /* 0x0002e00001467983 */ /* 0x020f220000300a00 */
[----:B-1----:R-:W-:-:S03]  /*1c000*/  IMAD.MOV.U32 R4, RZ, RZ, R57 ;  /* 0x000000ffff047224 */ /* 0x002fc600078e0039 */
[----:B--2---:R-:W-:Y:S04]  /*1c010*/  STL [R1+0x2c0], R64 ;  /* 0x0002c04001007387 */ /* 0x004fe80000100800 */
[----:B------:R1:W-:Y:S02]  /*1c020*/  STL [R1+0x2b4], R4 ;  /* 0x0002b40401007387 */ /* 0x0003e40000100800 */
[----:B-1----:R-:W-:-:S05]  /*1c030*/  IMAD.MOV.U32 R4, RZ, RZ, R65 ;  /* 0x000000ffff047224 */ /* 0x002fca00078e0041 */
[----:B------:R1:W-:Y:S04]  /*1c040*/  STL [R1+0x2bc], R4 ;  /* 0x0002bc0401007387 */ /* 0x0003e80000100800 */
[----:B------:R-:W2:Y:S01]  /*1c050*/  LDL.LU.64 R64, [R1+0x450] ;  /* 0x0004500001407983 */ /* 0x000ea20000300a00 */
[----:B-1----:R-:W-:-:S03]  /*1c060*/  IMAD.MOV.U32 R4, RZ, RZ, R73 ;  /* 0x000000ffff047224 */ /* 0x002fc600078e0049 */
[----:B------:R1:W-:Y:S04]  /*1c070*/  STL [R1+0x2c8], R72 ;  /* 0x0002c84801007387 */ /* 0x0003e80000100800 */
[----:B------:R5:W-:Y:S04]  /*1c080*/  STL [R1+0x2c4], R4 ;  /* 0x0002c40401007387 */ /* 0x000be80000100800 */
[----:B---3--:R3:W-:Y:S01]  /*1c090*/  STL [R1+0x2d0], R66 ;  /* 0x0002d04201007387 */ /* 0x0087e20000100800 */
[----:B-1----:R-:W-:Y:S02]  /*1c0a0*/  IMAD.MOV.U32 R72, RZ, RZ, R84 ;  /* 0x000000ffff487224 */ /* 0x002fe400078e0054 */
[----:B------:R-:W-:-:S02]  /*1c0b0*/  IMAD.MOV.U32 R73, RZ, RZ, R85 ;  /* 0x000000ffff497224 */ /* 0x000fc400078e0055 */
[----:B------:R-:W2:Y:S01]  /*1c0c0*/  LDL.LU.64 R84, [R1+0x448] ;  /* 0x0004480001547983 */ /* 0x000ea20000300a00 */
[----:B-----5:R-:W-:-:S05]  /*1c0d0*/  IMAD.MOV.U32 R4, RZ, RZ, R67 ;  /* 0x000000ffff047224 */ /* 0x020fca00078e0043 */
[----:B------:R1:W-:Y:S04]  /*1c0e0*/  STL [R1+0x2cc], R4 ;  /* 0x0002cc0401007387 */ /* 0x0003e80000100800 */
[----:B------:R-:W-:Y:S04]  /*1c0f0*/  STL [R1+0x2d8], R60 ;  /* 0x0002d83c01007387 */ /* 0x000fe80000100800 */
[----:B---3--:R-:W3:Y:S01]  /*1c100*/  LDL.LU.64 R66, [R1+0x3b8] ;  /* 0x0003b80001427983 */ /* 0x008ee20000300a00 */
[----:B-1----:R-:W-:-:S03]  /*1c110*/  MOV R4, R61 ;  /* 0x0000003d00047202 */ /* 0x002fc60000000f00 */
[----:B----4-:R-:W-:Y:S04]  /*1c120*/  STL [R1+0x2e0], R70 ;  /* 0x0002e04601007387 */ /* 0x010fe80000100800 */
[----:B------:R1:W-:Y:S02]  /*1c130*/  STL [R1+0x2d4], R4 ;  /* 0x0002d40401007387 */ /* 0x0003e40000100800 */
[----:B-1----:R-:W-:-:S05]  /*1c140*/  IMAD.MOV.U32 R4, RZ, RZ, R71 ;  /* 0x000000ffff047224 */ /* 0x002fca00078e0047 */
[----:B------:R1:W-:Y:S04]  /*1c150*/  STL [R1+0x2dc], R4 ;  /* 0x0002dc0401007387 */ /* 0x0003e80000100800 */
[----:B------:R4:W-:Y:S04]  /*1c160*/  STL [R1+0x2e8], R80 ;  /* 0x0002e85001007387 */ /* 0x0009e80000100800 */
[----:B------:R-:W5:Y:S01]  /*1c170*/  LDL.LU.64 R70, [R1+0x320] ;  /* 0x0003200001467983 */ /* 0x000f620000300a00 */
[----:B-1----:R-:W-:-:S03]  /*1c180*/  IMAD.MOV.U32 R4, RZ, RZ, R81 ;  /* 0x000000ffff047224 */ /* 0x002fc600078e0051 */
[----:B------:R-:W-:Y:S04]  /*1c190*/  STL [R1+0x2f0], R62 ;  /* 0x0002f03e01007387 */ /* 0x000fe80000100800 */
[----:B------:R1:W-:Y:S01]  /*1c1a0*/  STL [R1+0x2e4], R4 ;  /* 0x0002e40401007387 */ /* 0x0003e20000100800 */
[----:B----4-:R-:W-:Y:S02]  /*1c1b0*/  IMAD.MOV.U32 R80, RZ, RZ, R82 ;  /* 0x000000ffff507224 */ /* 0x010fe400078e0052 */
[----:B------:R-:W-:Y:S02]  /*1c1c0*/  IMAD.MOV.U32 R81, RZ, RZ, R83 ;  /* 0x000000ffff517224 */ /* 0x000fe400078e0053 */
[----:B------:R-:W4:Y:S01]  /*1c1d0*/  LDL.LU.64 R82, [R1+0x330] ;  /* 0x0003300001527983 */ /* 0x000f220000300a00 */
[----:B-1----:R-:W-:-:S03]  /*1c1e0*/  IMAD.MOV.U32 R4, RZ, RZ, R63 ;  /* 0x000000ffff047224 */ /* 0x002fc600078e003f */
[----:B--2---:R-:W-:Y:S04]  /*1c1f0*/  STL [R1+0x2f8], R64 ;  /* 0x0002f84001007387 */ /* 0x004fe80000100800 */
[----:B------:R1:W-:Y:S02]  /*1c200*/  STL [R1+0x2ec], R4 ;  /* 0x0002ec0401007387 */ /* 0x0003e40000100800 */
[----:B-1----:R-:W-:-:S05]  /*1c210*/  IMAD.MOV.U32 R4, RZ, RZ, R65 ;  /* 0x000000ffff047224 */ /* 0x002fca00078e0041 */
[----:B------:R1:W-:Y:S04]  /*1c220*/  STL [R1+0x2f4], R4 ;  /* 0x0002f40401007387 */ /* 0x0003e80000100800 */
[----:B------:R2:W-:Y:S01]  /*1c230*/  STL [R1+0x300], R84 ;  /* 0x0003005401007387 */ /* 0x0005e20000100800 */
[----:B-1----:R-:W-:-:S05]  /*1c240*/  IMAD.MOV.U32 R4, RZ, RZ, R85 ;  /* 0x000000ffff047224 */ /* 0x002fca00078e0055 */
[----:B------:R1:W-:Y:S04]  /*1c250*/  STL [R1+0x2fc], R4 ;  /* 0x0002fc0401007387 */ /* 0x0003e80000100800 */
[----:B--2---:R-:W2:Y:S01]  /*1c260*/  LDL.LU.64 R84, [R1+0x560] ;  /* 0x0005600001547983 */ /* 0x004ea20000300a00 */
[----:B-1----:R-:W-:-:S03]  /*1c270*/  IMAD.MOV.U32 R4, RZ, RZ, R75 ;  /* 0x000000ffff047224 */ /* 0x002fc600078e004b */
[----:B------:R1:W-:Y:S04]  /*1c280*/  STL [R1+0x308], R74 ;  /* 0x0003084a01007387 */ /* 0x0003e80000100800 */
[----:B------:R1:W-:Y:S04]  /*1c290*/  STL [R1+0x304], R4 ;  /* 0x0003040401007387 */ /* 0x0003e80000100800 */
[----:B---3--:R-:W-:Y:S04]  /*1c2a0*/  STL [R1+0x310], R66 ;  /* 0x0003104201007387 */ /* 0x008fe80000100800 */
[----:B-1----:R-:W3:Y:S01]  /*1c2b0*/  LDL.LU.64 R74, [R1+0x3f8] ;  /* 0x0003f800014a7983 */ /* 0x002ee20000300a00 */
[----:B------:R-:W-:-:S03]  /*1c2c0*/  IMAD.MOV.U32 R4, RZ, RZ, R67 ;  /* 0x000000ffff047224 */ /* 0x000fc600078e0043 */
[----:B------:R-:W-:Y:S04]  /*1c2d0*/  STL [R1+0x318], R76 ;  /* 0x0003184c01007387 */ /* 0x000fe80000100800 */
[----:B------:R1:W-:Y:S04]  /*1c2e0*/  STL [R1+0x30c], R4 ;  /* 0x00030c0401007387 */ /* 0x0003e80000100800 */
[----:B-----5:R-:W-:Y:S01]  /*1c2f0*/  STL [R1+0x320], R70 ;  /* 0x0003204601007387 */ /* 0x020fe20000100800 */
[----:B-1----:R-:W-:-:S05]  /*1c300*/  IMAD.MOV.U32 R4, RZ, RZ, R77 ;  /* 0x000000ffff047224 */ /* 0x002fca00078e004d */
[----:B------:R1:W-:Y:S04]  /*1c310*/  STL [R1+0x314], R4 ;  /* 0x0003140401007387 */ /* 0x0003e80000100800 */
[----:B------:R-:W5:Y:S01]  /*1c320*/  LDL.LU.64 R76, [R1+0x378] ;  /* 0x00037800014c7983 */ /* 0x000f620000300a00 */
[----:B-1----:R-:W-:-:S05]  /*1c330*/  IMAD.MOV.U32 R4, RZ, RZ, R71 ;  /* 0x000000ffff047224 */ /* 0x002fca00078e0047 */
[----:B------:R1:W-:Y:S04]  /*1c340*/  STL [R1+0x31c], R4 ;  /* 0x00031c0401007387 */ /* 0x0003e80000100800 */
[----:B------:R4:W-:Y:S01]  /*1c350*/  STL [R1+0x328], R80 ;  /* 0x0003285001007387 */ /* 0x0009e20000100800 */
[----:B-1----:R-:W-:-:S03]  /*1c360*/  MOV R4, R81 ;  /* 0x0000005100047202 */ /* 0x002fc60000000f00 */
[----:B----4-:R-:W4:Y:S04]  /*1c370*/  LDL.LU.64 R80, [R1+0x370] ;  /* 0x0003700001507983 */ /* 0x010f280000300a00 */
[----:B------:R1:W-:Y:S04]  /*1c380*/  STL [R1+0x324], R4 ;  /* 0x0003240401007387 */ /* 0x0003e80000100800 */
[----:B------:R1:W-:Y:S02]  /*1c390*/  STL [R1+0x330], R82 ;  /* 0x0003305201007387 */ /* 0x0003e40000100800 */
[----:B-1----:R-:W-:-:S02]  /*1c3a0*/  IMAD.MOV.U32 R4, RZ, RZ, R83 ;  /* 0x000000ffff047224 */ /* 0x002fc400078e0053 */
[----:B------:R-:W-:Y:S04]  /*1c3b0*/  STL [R1+0x338], R72 ;  /* 0x0003384801007387 */ /* 0x000fe80000100800 */
[----:B------:R1:W-:Y:S04]  /*1c3c0*/  STL [R1+0x32c], R4 ;  /* 0x00032c0401007387 */ /* 0x0003e80000100800 */
[----:B------:R-:W4:Y:S01]  /*1c3d0*/  LDL.LU.64 R82, [R1+0x558] ;  /* 0x0005580001527983 */ /* 0x000f220000300a00 */
[----:B-1----:R-:W-:-:S05]  /*1c3e0*/  IMAD.MOV.U32 R4, RZ, RZ, R73 ;  /* 0x000000ffff047224 */ /* 0x002fca00078e0049 */
[----:B------:R1:W-:Y:S04]  /*1c3f0*/  STL [R1+0x334], R4 ;  /* 0x0003340401007387 */ /* 0x0003e80000100800 */
[----:B--2---:R2:W-:Y:S01]  /*1c400*/  STL [R1+0x340], R84 ;  /* 0x0003405401007387 */ /* 0x0045e20000100800 */
[----:B-1----:R-:W-:-:S03]  /*1c410*/  IMAD.MOV.U32 R4, RZ, RZ, R85 ;  /* 0x000000ffff047224 */ /* 0x002fc600078e0055 */
[----:B--2---:R-:W2:Y:S04]  /*1c420*/  LDL.LU.64 R84, [R1+0x438] ;  /* 0x0004380001547983 */ /* 0x004ea80000300a00 */
[----:B------:R1:W-:Y:S04]  /*1c430*/  STL [R1+0x33c], R4 ;  /* 0x00033c0401007387 */ /* 0x0003e80000100800 */
[----:B------:R3:W-:Y:S01]  /*1c440*/  STL [R1+0x348], R86 ;  /* 0x0003485601007387 */ /* 0x0007e20000100800 */
[----:B-1----:R-:W-:-:S03]  /*1c450*/  IMAD.MOV.U32 R4, RZ, RZ, R87 ;  /* 0x000000ffff047224 */ /* 0x002fc600078e0057 */
[----:B---3--:R-:W-:Y:S04]  /*1c460*/  STL [R1+0x350], R74 ;  /* 0x0003504a01007387 */ /* 0x008fe80000100800 */
[----:B------:R1:W-:Y:S04]  /*1c470*/  STL [R1+0x344], R4 ;  /* 0x0003440401007387 */ /* 0x0003e80000100800 */
[----:B------:R-:W3:Y:S01]  /*1c480*/  LDL.LU.64 R86, [R1+0x3a0] ;  /* 0x0003a00001567983 */ /* 0x000ee20000300a00 */
[----:B-1----:R-:W-:-:S05]  /*1c490*/  IMAD.MOV.U32 R4, RZ, RZ, R75 ;  /* 0x000000ffff047224 */ /* 0x002fca00078e004b */
[----:B------:R1:W-:Y:S04]  /*1c4a0*/  STL [R1+0x34c], R4 ;  /* 0x00034c0401007387 */ /* 0x0003e80000100800 */
[----:B------:R5:W-:Y:S01]  /*1c4b0*/  STL [R1+0x358], R90 ;  /* 0x0003585a01007387 */ /* 0x000be20000100800 */
[----:B-1----:R-:W-:-:S03]  /*1c4c0*/  IMAD.MOV.U32 R4, RZ, RZ, R91 ;  /* 0x000000ffff047224 */ /* 0x002fc600078e005b */
[----:B-----5:R-:W5:Y:S04]  /*1c4d0*/  LDL.LU.64 R90, [R1+0x3b0] ;  /* 0x0003b000015a7983 */ /* 0x020f680000300a00 */
[----:B------:R1:W-:Y:S04]  /*1c4e0*/  STL [R1+0x354], R4 ;  /* 0x0003540401007387 */ /* 0x0003e80000100800 */
[----:B------:R-:W-:Y:S01]  /*1c4f0*/  STL [R1+0x360], R76 ;  /* 0x0003604c01007387 */ /* 0x000fe20000100800 */
[----:B-1----:R-:W-:-:S05]  /*1c500*/  IMAD.MOV.U32 R4, RZ, RZ, R77 ;  /* 0x000000ffff047224 */ /* 0x002fca00078e004d */
[----:B------:R1:W-:Y:S04]  /*1c510*/  STL [R1+0x35c], R4 ;  /* 0x00035c0401007387 */ /* 0x0003e80000100800 */
[----:B------:R1:W-:Y:S02]  /*1c520*/  STL [R1+0x368], R102 ;  /* 0x0003686601007387 */ /* 0x0003e40000100800 */
[----:B-1----:R-:W-:Y:S02]  /*1c530*/  IMAD.MOV.U32 R4, RZ, RZ, R103 ;  /* 0x000000ffff047224 */ /* 0x002fe400078e0067 */
[----:B------:R-:W5:Y:S04]  /*1c540*/  LDL.LU.64 R102, [R1+0x550] ;  /* 0x0005500001667983 */ /* 0x000f680000300a00 */
[----:B------:R1:W-:Y:S04]  /*1c550*/  STL [R1+0x364], R4 ;  /* 0x0003640401007387 */ /* 0x0003e80000100800 */
[----:B----4-:R-:W-:Y:S01]  /*1c560*/  STL [R1+0x370], R80 ;  /* 0x0003705001007387 */ /* 0x010fe20000100800 */
[----:B-1----:R-:W-:-:S05]  /*1c570*/  IMAD.MOV.U32 R4, RZ, RZ, R81 ;  /* 0x000000ffff047224 */ /* 0x002fca00078e0051 */
[----:B------:R1:W-:Y:S04]  /*1c580*/  STL [R1+0x36c], R4 ;  /* 0x00036c0401007387 */ /* 0x0003e80000100800 */
[----:B------:R4:W-:Y:S01]  /*1c590*/  STL [R1+0x378], R94 ;  /* 0x0003785e01007387 */ /* 0x0009e20000100800 */
[----:B-1----:R-:W-:-:S03]  /*1c5a0*/  IMAD.MOV.U32 R4, RZ, RZ, R95 ;  /* 0x000000ffff047224 */ /* 0x002fc600078e005f */
[----:B----4-:R-:W4:Y:S04]  /*1c5b0*/  LDL.LU.64 R94, [R1+0x478] ;  /* 0x00047800015e7983 */ /* 0x010f280000300a00 */
[----:B------:R1:W-:Y:S04]  /*1c5c0*/  STL [R1+0x374], R4 ;  /* 0x0003740401007387 */ /* 0x0003e80000100800 */
[----:B------:R-:W-:Y:S01]  /*1c5d0*/  STL [R1+0x380], R82 ;  /* 0x0003805201007387 */ /* 0x000fe20000100800 */
[----:B-1----:R-:W-:-:S05]  /*1c5e0*/  IMAD.MOV.U32 R4, RZ, RZ, R83 ;  /* 0x000000ffff047224 */ /* 0x002fca00078e0053 */
[----:B------:R1:W-:Y:S04]  /*1c5f0*/  STL [R1+0x37c], R4 ;  /* 0x00037c0401007387 */ /* 0x0003e80000100800 */
[----:B------:R1:W-:Y:S02]  /*1c600*/  STL [R1+0x388], R106 ;  /* 0x0003886a01007387 */ /* 0x0003e40000100800 */
[----:B-1----:R-:W-:Y:S02]  /*1c610*/  MOV R4, R107 ;  /* 0x0000006b00047202 */ /* 0x002fe40000000f00 */
[----:B------:R-:W4:Y:S04]  /*1c620*/  LDL.LU.64 R106, [R1+0x3e0] ;  /* 0x0003e000016a7983 */ /* 0x000f280000300a00 */
[----:B------:R2:W-:Y:S02]  /*1c630*/  STL [R1+0x384], R4 ;  /* 0x0003840401007387 */ /* 0x0005e40000100800 */
[----:B--2---:R-:W-:-:S02]  /*1c640*/  IMAD.MOV.U32 R4, RZ, RZ, R85 ;  /* 0x000000ffff047224 */ /* 0x004fc400078e0055 */
[----:B------:R-:W-:Y:S04]  /*1c650*/  STL [R1+0x390], R84 ;  /* 0x0003905401007387 */ /* 0x000fe80000100800 */
[----:B------:R1:W-:Y:S04]  /*1c660*/  STL [R1+0x38c], R4 ;  /* 0x00038c0401007387 */ /* 0x0003e80000100800 */
[----:B------:R2:W-:Y:S01]  /*1c670*/  STL [R1+0x398], R112 ;  /* 0x0003987001007387 */ /* 0x0005e20000100800 */
[----:B-1----:R-:W-:-:S03]  /*1c680*/  IMAD.MOV.U32 R4, RZ, RZ, R113 ;  /* 0x000000ffff047224 */ /* 0x002fc600078e0071 */
[----:B--2---:R-:W2:Y:S04]  /*1c690*/  LDL.LU.64 R112, [R1+0x3f0] ;  /* 0x0003f00001707983 */ /* 0x004ea80000300a00 */
[----:B------:R1:W-:Y:S04]  /*1c6a0*/  STL [R1+0x394], R4 ;  /* 0x0003940401007387 */ /* 0x0003e80000100800 */
[----:B---3--:R-:W-:Y:S01]  /*1c6b0*/  STL [R1+0x3a0], R86 ;  /* 0x0003a05601007387 */ /* 0x008fe20000100800 */
[----:B-1----:R-:W-:-:S05]  /*1c6c0*/  IMAD.MOV.U32 R4, RZ, RZ, R87 ;  /* 0x000000ffff047224 */ /* 0x002fca00078e0057 */
[----:B------:R1:W-:Y:S04]  /*1c6d0*/  STL [R1+0x39c], R4 ;  /* 0x00039c0401007387 */ /* 0x0003e80000100800 */
[----:B------:R3:W-:Y:S01]  /*1c6e0*/  STL [R1+0x3a8], R114 ;  /* 0x0003a87201007387 */ /* 0x0007e20000100800 */
[----:B-1----:R-:W-:-:S03]  /*1c6f0*/  IMAD.MOV.U32 R4, RZ, RZ, R115 ;  /* 0x000000ffff047224 */ /* 0x002fc600078e0073 */
[----:B---3--:R-:W3:Y:S04]  /*1c700*/  LDL.LU.64 R114, [R1+0x548] ;  /* 0x0005480001727983 */ /* 0x008ee80000300a00 */
[----:B------:R1:W-:Y:S04]  /*1c710*/  STL [R1+0x3a4], R4 ;  /* 0x0003a40401007387 */ /* 0x0003e80000100800 */
[----:B-----5:R5:W-:Y:S01]  /*1c720*/  STL [R1+0x3b0], R90 ;  /* 0x0003b05a01007387 */ /* 0x020be20000100800 */
[----:B-1----:R-:W-:-:S03]  /*1c730*/  IMAD.MOV.U32 R4, RZ, RZ, R91 ;  /* 0x000000ffff047224 */ /* 0x002fc600078e005b */
[----:B-----5:R-:W5:Y:S04]  /*1c740*/  LDL.LU.64 R90, [R1+0x4c8] ;  /* 0x0004c800015a7983 */ /* 0x020f680000300a00 */
[----:B------:R1:W-:Y:S04]  /*1c750*/  STL [R1+0x3ac], R4 ;  /* 0x0003ac0401007387 */ /* 0x0003e80000100800 */
[----:B------:R1:W-:Y:S02]  /*1c760*/  STL [R1+0x3b8], R100 ;  /* 0x0003b86401007387 */ /* 0x0003e40000100800 */
[----:B-1----:R-:W-:-:S02]  /*1c770*/  IMAD.MOV.U32 R4, RZ, RZ, R101 ;  /* 0x000000ffff047224 */ /* 0x002fc400078e0065 */
[----:B------:R-:W5:Y:S04]  /*1c780*/  LDL.LU.64 R100, [R1+0x488] ;  /* 0x0004880001647983 */ /* 0x000f680000300a00 */
        /* <DEDUP_REMOVED lines=9> */
[----:B----4-:R4:W-:Y:S01]  /*1c820*/  STL [R1+0x3d0], R94 ;  /* 0x0003d05e01007387 */ /* 0x0109e20000100800 */
[----:B-1----:R-:W-:-:S03]  /*1c830*/  IMAD.MOV.U32 R4, RZ, RZ, R95 ;  /* 0x000000ffff047224 */ /* 0x002fc600078e005f */
[----:B----4-:R-:W4:Y:S04]  /*1c840*/  LDL.LU.64 R94, [R1+0x428] ;  /* 0x00042800015e7983 */ /* 0x010f280000300a00 */
[----:B------:R1:W-:Y:S04]  /*1c850*/  STL [R1+0x3cc], R4 ;  /* 0x0003cc0401007387 */ /* 0x0003e80000100800 */
[----:B------:R1:W-:Y:S02]  /*1c860*/  STL [R1+0x3d8], R104 ;  /* 0x0003d86801007387 */ /* 0x0003e40000100800 */
[----:B-1----:R-:W-:-:S02]  /*1c870*/  IMAD.MOV.U32 R4, RZ, RZ, R105 ;  /* 0x000000ffff047224 */ /* 0x002fc400078e0069 */
[----:B------:R-:W4:Y:S04]  /*1c880*/  LDL.LU.64 R104, [R1+0x430] ;  /* 0x0004300001687983 */ /* 0x000f280000300a00 */
[----:B------:R1:W-:Y:S04]  /*1c890*/  STL [R1+0x3d4], R4 ;  /* 0x0003d40401007387 */ /* 0x0003e80000100800 */
[----:B------:R1:W-:Y:S02]  /*1c8a0*/  STL [R1+0x3e0], R106 ;  /* 0x0003e06a01007387 */ /* 0x0003e40000100800 */
[----:B-1----:R-:W-:-:S02]  /*1c8b0*/  IMAD.MOV.U32 R4, RZ, RZ, R107 ;  /* 0x000000ffff047224 */ /* 0x002fc400078e006b */
[----:B------:R-:W4:Y:S04]  /*1c8c0*/  LDL.LU.64 R106, [R1+0x5d8] ;  /* 0x0005d800016a7983 */ /* 0x000f280000300a00 */
[----:B------:R1:W-:Y:S04]  /*1c8d0*/  STL [R1+0x3dc], R4 ;  /* 0x0003dc0401007387 */ /* 0x0003e80000100800 */
[----:B------:R1:W-:Y:S02]  /*1c8e0*/  STL [R1+0x3e8], R110 ;  /* 0x0003e86e01007387 */ /* 0x0003e40000100800 */
[----:B-1----:R-:W-:-:S02]  /*1c8f0*/  MOV R4, R111 ;  /* 0x0000006f00047202 */ /* 0x002fc40000000f00 */
[----:B------:R-:W4:Y:S04]  /*1c900*/  LDL.LU.64 R110, [R1+0x540] ;  /* 0x00054000016e7983 */ /* 0x000f280000300a00 */
[----:B------:R1:W-:Y:S04]  /*1c910*/  STL [R1+0x3e4], R4 ;  /* 0x0003e40401007387 */ /* 0x0003e80000100800 */
[----:B--2---:R2:W-:Y:S01]  /*1c920*/  STL [R1+0x3f0], R112 ;  /* 0x0003f07001007387 */ /* 0x0045e20000100800 */
[----:B-1----:R-:W-:-:S03]  /*1c930*/  IMAD.MOV.U32 R4, RZ, RZ, R113 ;  /* 0x000000ffff047224 */ /* 0x002fc600078e0071 */
[----:B--2---:R-:W2:Y:S04]  /*1c940*/  LDL.LU.64 R112, [R1+0x4c0] ;  /* 0x0004c00001707983 */ /* 0x004ea80000300a00 */
[----:B------:R1:W-:Y:S04]  /*1c950*/  STL [R1+0x3ec], R4 ;  /* 0x0003ec0401007387 */ /* 0x0003e80000100800 */
[----:B------:R1:W-:Y:S02]  /*1c960*/  STL [R1+0x3f8], R96 ;  /* 0x0003f86001007387 */ /* 0x0003e40000100800 */
[----:B-1----:R-:W-:-:S02]  /*1c970*/  IMAD.MOV.U32 R4, RZ, RZ, R97 ;  /* 0x000000ffff047224 */ /* 0x002fc400078e0061 */
[----:B------:R-:W2:Y:S04]  /*1c980*/  LDL.LU.64 R96, [R1+0x490] ;  /* 0x0004900001607983 */ /* 0x000ea80000300a00 */
[----:B------:R1:W-:Y:S04]  /*1c990*/  STL [R1+0x3f4], R4 ;  /* 0x0003f40401007387 */ /* 0x0003e80000100800 */
[----:B---3--:R3:W-:Y:S01]  /*1c9a0*/  STL [R1+0x400], R114 ;  /* 0x0004007201007387 */ /* 0x0087e20000100800 */
        /* <DEDUP_REMOVED lines=19> */
[----:B----4-:R-:W-:Y:S04]  /*1cae0*/  STL [R1+0x428], R94 ;  /* 0x0004285e01007387 */ /* 0x010fe80000100800 */
[----:B------:R-:W4:Y:S01]  /*1caf0*/  LDL.LU.64 R86, [R1+0x588] ;  /* 0x0005880001567983 */ /* 0x000f220000300a00 */
[----:B-1----:R-:W-:-:S05]  /*1cb00*/  IMAD.MOV.U32 R4, RZ, RZ, R95 ;  /* 0x000000ffff047224 */ /* 0x002fca00078e005f */
[----:B------:R1:W-:Y:S04]  /*1cb10*/  STL [R1+0x424], R4 ;  /* 0x0004240401007387 */ /* 0x0003e80000100800 */
[----:B------:R1:W-:Y:S02]  /*1cb20*/  STL [R1+0x430], R104 ;  /* 0x0004306801007387 */ /* 0x0003e40000100800 */
[----:B-1----:R-:W-:Y:S02]  /*1cb30*/  IMAD.MOV.U32 R4, RZ, RZ, R105 ;  /* 0x000000ffff047224 */ /* 0x002fe400078e0069 */
[----:B------:R-:W4:Y:S04]  /*1cb40*/  LDL.LU.64 R104, [R1+0x508] ;  /* 0x0005080001687983 */ /* 0x000f280000300a00 */
        /* <DEDUP_REMOVED lines=9> */
[----:B--2---:R2:W-:Y:S01]  /*1cbe0*/  STL [R1+0x448], R112 ;  /* 0x0004487001007387 */ /* 0x0045e20000100800 */
[----:B-1----:R-:W-:-:S03]  /*1cbf0*/  MOV R4, R113 ;  /* 0x0000007100047202 */ /* 0x002fc60000000f00 */
[----:B--2---:R-:W2:Y:S04]  /*1cc00*/  LDL.LU.64 R112, [R1+0x4a0] ;  /* 0x0004a00001707983 */ /* 0x004ea80000300a00 */
[----:B------:R1:W-:Y:S04]  /*1cc10*/  STL [R1+0x444], R4 ;  /* 0x0004440401007387 */ /* 0x0003e80000100800 */
[----:B------:R-:W-:Y:S04]  /*1cc20*/  STL [R1+0x450], R96 ;  /* 0x0004506001007387 */ /* 0x000fe80000100800 */
[----:B------:R-:W2:Y:S01]  /*1cc30*/  LDL.LU.64 R94, [R1+0x4a8] ;  /* 0x0004a800015e7983 */ /* 0x000ea20000300a00 */
[----:B-1----:R-:W-:-:S05]  /*1cc40*/  IMAD.MOV.U32 R4, RZ, RZ, R97 ;  /* 0x000000ffff047224 */ /* 0x002fca00078e0061 */
[----:B------:R3:W-:Y:S02]  /*1cc50*/  STL [R1+0x44c], R4 ;  /* 0x00044c0401007387 */ /* 0x0007e40000100800 */
[----:B---3--:R-:W-:Y:S02]  /*1cc60*/  IMAD.MOV.U32 R4, RZ, RZ, R115 ;  /* 0x000000ffff047224 */ /* 0x008fe400078e0073 */
[----:B------:R1:W-:Y:S04]  /*1cc70*/  STL [R1+0x458], R114 ;  /* 0x0004587201007387 */ /* 0x0003e80000100800 */
[----:B-1----:R-:W3:Y:S04]  /*1cc80*/  LDL.LU.64 R114, [R1+0x4b0] ;  /* 0x0004b00001727983 */ /* 0x002ee80000300a00 */
[----:B------:R1:W-:Y:S04]  /*1cc90*/  STL [R1+0x454], R4 ;  /* 0x0004540401007387 */ /* 0x0003e80000100800 */
[----:B-----5:R5:W-:Y:S04]  /*1cca0*/  STL [R1+0x460], R90 ;  /* 0x0004605a01007387 */ /* 0x020be80000100800 */
[----:B------:R-:W3:Y:S01]  /*1ccb0*/  LDL.LU.64 R96, [R1+0x648] ;  /* 0x0006480001607983 */ /* 0x000ee20000300a00 */
[----:B-1----:R-:W-:-:S03]  /*1ccc0*/  IMAD.MOV.U32 R4, RZ, RZ, R91 ;  /* 0x000000ffff047224 */ /* 0x002fc600078e005b */
[----:B------:R-:W-:Y:S04]  /*1ccd0*/  STL [R1+0x468], R100 ;  /* 0x0004686401007387 */ /* 0x000fe80000100800 */
[----:B------:R1:W-:Y:S04]  /*1cce0*/  STL [R1+0x45c], R4 ;  /* 0x00045c0401007387 */ /* 0x0003e80000100800 */
[----:B-----5:R-:W5:Y:S01]  /*1ccf0*/  LDL.LU.64 R90, [R1+0x600] ;  /* 0x00060000015a7983 */ /* 0x020f620000300a00 */
[----:B-1----:R-:W-:-:S03]  /*1cd00*/  IMAD.MOV.U32 R4, RZ, RZ, R101 ;  /* 0x000000ffff047224 */ /* 0x002fc600078e0065 */
[----:B------:R-:W-:Y:S04]  /*1cd10*/  STL [R1+0x470], R102 ;  /* 0x0004706601007387 */ /* 0x000fe80000100800 */
[----:B------:R1:W-:Y:S04]  /*1cd20*/  STL [R1+0x464], R4 ;  /* 0x0004640401007387 */ /* 0x0003e80000100800 */
[----:B------:R-:W5:Y:S01]  /*1cd30*/  LDL.LU.64 R100, [R1+0x538] ;  /* 0x0005380001647983 */ /* 0x000f620000300a00 */
[----:B-1----:R-:W-:-:S03]  /*1cd40*/  IMAD.MOV.U32 R4, RZ, RZ, R103 ;  /* 0x000000ffff047224 */ /* 0x002fc600078e0067 */
[----:B------:R-:W-:Y:S04]  /*1cd50*/  STL [R1+0x478], R92 ;  /* 0x0004785c01007387 */ /* 0x000fe80000100800 */
[----:B------:R1:W-:Y:S04]  /*1cd60*/  STL [R1+0x46c], R4 ;  /* 0x00046c0401007387 */ /* 0x0003e80000100800 */
[----:B------:R-:W5:Y:S01]  /*1cd70*/  LDL.LU.64 R102, [R1+0x500] ;  /* 0x0005000001667983 */ /* 0x000f620000300a00 */
[----:B-1----:R-:W-:-:S03]  /*1cd80*/  IMAD.MOV.U32 R4, RZ, RZ, R93 ;  /* 0x000000ffff047224 */ /* 0x002fc600078e005d */
[----:B----4-:R-:W-:Y:S04]  /*1cd90*/  STL [R1+0x480], R86 ;  /* 0x0004805601007387 */ /* 0x010fe80000100800 */
[----:B------:R1:W-:Y:S04]  /*1cda0*/  STL [R1+0x474], R4 ;  /* 0x0004740401007387 */ /* 0x0003e80000100800 */
[----:B------:R-:W4:Y:S01]  /*1cdb0*/  LDL.LU.64 R92, [R1+0x4f8] ;  /* 0x0004f800015c7983 */ /* 0x000f220000300a00 */
[----:B-1----:R-:W-:-:S03]  /*1cdc0*/  IMAD.MOV.U32 R4, RZ, RZ, R87 ;  /* 0x000000ffff047224 */ /* 0x002fc600078e0057 */
[----:B------:R-:W-:Y:S04]  /*1cdd0*/  STL [R1+0x488], R104 ;  /* 0x0004886801007387 */ /* 0x000fe80000100800 */
        /* <DEDUP_REMOVED lines=13> */
[----:B-1----:R-:W-:-:S03]  /*1ceb0*/  IMAD.MOV.U32 R4, RZ, RZ, R113 ;  /* 0x000000ffff047224 */ /* 0x002fc600078e0071 */
[----:B--2---:R-:W2:Y:S04]  /*1cec0*/  LDL.LU.64 R112, [R1+0x670] ;  /* 0x0006700001707983 */ /* 0x004ea80000300a00 */
[----:B------:R1:W-:Y:S04]  /*1ced0*/  STL [R1+0x49c], R4 ;  /* 0x00049c0401007387 */ /* 0x0003e80000100800 */
[----:B------:R1:W-:Y:S02]  /*1cee0*/  STL [R1+0x4a8], R94 ;  /* 0x0004a85e01007387 */ /* 0x0003e40000100800 */
[----:B-1----:R-:W-:-:S02]  /*1cef0*/  MOV R4, R95 ;  /* 0x0000005f00047202 */ /* 0x002fc40000000f00 */
[----:B------:R-:W2:Y:S04]  /*1cf00*/  LDL.LU.64 R94, [R1+0x640] ;  /* 0x00064000015e7983 */ /* 0x000ea80000300a00 */
[----:B------:R1:W-:Y:S04]  /*1cf10*/  STL [R1+0x4a4], R4 ;  /* 0x0004a40401007387 */ /* 0x0003e80000100800 */
[----:B---3--:R3:W-:Y:S01]  /*1cf20*/  STL [R1+0x4b0], R114 ;  /* 0x0004b07201007387 */ /* 0x0087e20000100800 */
[----:B-1----:R-:W-:-:S03]  /*1cf30*/  IMAD.MOV.U32 R4, RZ, RZ, R115 ;  /* 0x000000ffff047224 */ /* 0x002fc600078e0073 */
[----:B------:R-:W-:Y:S04]  /*1cf40*/  STL [R1+0x4b8], R96 ;  /* 0x0004b86001007387 */ /* 0x000fe80000100800 */
[----:B------:R1:W-:Y:S04]  /*1cf50*/  STL [R1+0x4ac], R4 ;  /* 0x0004ac0401007387 */ /* 0x0003e80000100800 */
[----:B---3--:R-:W3:Y:S01]  /*1cf60*/  LDL.LU.64 R114, [R1+0x5f8] ;  /* 0x0005f80001727983 */ /* 0x008ee20000300a00 */
[----:B-1----:R-:W-:-:S03]  /*1cf70*/  IMAD.MOV.U32 R4, RZ, RZ, R97 ;  /* 0x000000ffff047224 */ /* 0x002fc600078e0061 */
[----:B-----5:R-:W-:Y:S04]  /*1cf80*/  STL [R1+0x4c0], R90 ;  /* 0x0004c05a01007387 */ /* 0x020fe80000100800 */
[----:B------:R1:W-:Y:S04]  /*1cf90*/  STL [R1+0x4b4], R4 ;  /* 0x0004b40401007387 */ /* 0x0003e80000100800 */
[----:B------:R-:W5:Y:S01]  /*1cfa0*/  LDL.LU.64 R96, [R1+0x510] ;  /* 0x0005100001607983 */ /* 0x000f620000300a00 */
        /* <DEDUP_REMOVED lines=11> */
[----:B------:R-:W4:Y:S04]  /*1d060*/  LDL.LU.64 R102, [R1+0x528] ;  /* 0x0005280001667983 */ /* 0x000f280000300a00 */
        /* <DEDUP_REMOVED lines=11> */
[----:B------:R2:W-:Y:S04]  /*1d120*/  STL [R1+0x4f0], R110 ;  /* 0x0004f06e01007387 */ /* 0x0005e80000100800 */
[----:B------:R-:W4:Y:S01]  /*1d130*/  LDL.LU.64 R90, [R1+0x638] ;  /* 0x00063800015a7983 */ /* 0x000f220000300a00 */
[----:B-1----:R-:W-:-:S03]  /*1d140*/  IMAD.MOV.U32 R4, RZ, RZ, R111 ;  /* 0x000000ffff047224 */ /* 0x002fc600078e006f */
[----:B--2---:R-:W-:Y:S04]  /*1d150*/  STL [R1+0x4f8], R112 ;  /* 0x0004f87001007387 */ /* 0x004fe80000100800 */
[----:B------:R1:W-:Y:S04]  /*1d160*/  STL [R1+0x4ec], R4 ;  /* 0x0004ec0401007387 */ /* 0x0003e80000100800 */
[----:B------:R-:W2:Y:S01]  /*1d170*/  LDL.LU.64 R110, [R1+0x590] ;  /* 0x00059000016e7983 */ /* 0x000ea20000300a00 */
[----:B-1----:R-:W-:-:S03]  /*1d180*/  IMAD.MOV.U32 R4, RZ, RZ, R113 ;  /* 0x000000ffff047224 */ /* 0x002fc600078e0071 */
[----:B------:R-:W-:Y:S04]  /*1d190*/  STL [R1+0x500], R94 ;  /* 0x0005005e01007387 */ /* 0x000fe80000100800 */
[----:B------:R1:W-:Y:S04]  /*1d1a0*/  STL [R1+0x4f4], R4 ;  /* 0x0004f40401007387 */ /* 0x0003e80000100800 */
[----:B------:R-:W2:Y:S04]  /*1d1b0*/  LDL.LU.64 R112, [R1+0x580] ;  /* 0x0005800001707983 */ /* 0x000ea80000300a00 */
[----:B------:R-:W2:Y:S01]  /*1d1c0*/  LDL.LU.64 R92, [R1+0x578] ;  /* 0x00057800015c7983 */ /* 0x000ea20000300a00 */
[----:B-1----:R-:W-:-:S05]  /*1d1d0*/  IMAD.MOV.U32 R4, RZ, RZ, R95 ;  /* 0x000000ffff047224 */ /* 0x002fca00078e005f */
[----:B------:R1:W-:Y:S04]  /*1d1e0*/  STL [R1+0x4fc], R4 ;  /* 0x0004fc0401007387 */ /* 0x0003e80000100800 */
[----:B---3--:R3:W-:Y:S01]  /*1d1f0*/  STL [R1+0x508], R114 ;  /* 0x0005087201007387 */ /* 0x0087e20000100800 */
[----:B-1----:R-:W-:-:S03]  /*1d200*/  MOV R4, R115 ;  /* 0x0000007300047202 */ /* 0x002fc60000000f00 */
[----:B---3--:R-:W3:Y:S04]  /*1d210*/  LDL.LU.64 R114, [R1+0x568] ;  /* 0x0005680001727983 */ /* 0x008ee80000300a00 */
[----:B------:R1:W-:Y:S04]  /*1d220*/  STL [R1+0x504], R4 ;  /* 0x0005040401007387 */ /* 0x0003e80000100800 */
[----:B-----5:R5:W-:Y:S01]  /*1d230*/  STL [R1+0x510], R96 ;  /* 0x0005106001007387 */ /* 0x020be20000100800 */
[----:B-1----:R-:W-:-:S03]  /*1d240*/  IMAD.MOV.U32 R4, RZ, RZ, R97 ;  /* 0x000000ffff047224 */ /* 0x002fc600078e0061 */
[----:B------:R-:W3:Y:S04]  /*1d250*/  LDL.LU.64 R94, [R1+0x570] ;  /* 0x00057000015e7983 */ /* 0x000ee80000300a00 */
[----:B------:R1:W-:Y:S04]  /*1d260*/  STL [R1+0x50c], R4 ;  /* 0x00050c0401007387 */ /* 0x0003e80000100800 */
[----:B------:R-:W-:Y:S04]  /*1d270*/  STL [R1+0x518], R84 ;  /* 0x0005185401007387 */ /* 0x000fe80000100800 */
[----:B-----5:R-:W5:Y:S01]  /*1d280*/  LDL.LU.64 R96, [R1+0x6a8] ;  /* 0x0006a80001607983 */ /* 0x020f620000300a00 */
[----:B-1----:R-:W-:-:S03]  /*1d290*/  IMAD.MOV.U32 R4, RZ, RZ, R85 ;  /* 0x000000ffff047224 */ /* 0x002fc600078e0055 */
[----:B------:R-:W-:Y:S04]  /*1d2a0*/  STL [R1+0x520], R100 ;  /* 0x0005206401007387 */ /* 0x000fe80000100800 */
[----:B------:R1:W-:Y:S02]  /*1d2b0*/  STL [R1+0x514], R4 ;  /* 0x0005140401007387 */ /* 0x0003e40000100800 */
[----:B-1----:R-:W-:Y:S02]  /*1d2c0*/  IMAD.MOV.U32 R4, RZ, RZ, R101 ;  /* 0x000000ffff047224 */ /* 0x002fe400078e0065 */
[----:B------:R-:W5:Y:S04]  /*1d2d0*/  LDL.LU.64 R100, [R1+0x688] ;  /* 0x0006880001647983 */ /* 0x000f680000300a00 */
[----:B------:R1:W-:Y:S04]  /*1d2e0*/  STL [R1+0x51c], R4 ;  /* 0x00051c0401007387 */ /* 0x0003e80000100800 */
[----:B----4-:R4:W-:Y:S01]  /*1d2f0*/  STL [R1+0x528], R102 ;  /* 0x0005286601007387 */ /* 0x0109e20000100800 */
[----:B-1----:R-:W-:-:S03]  /*1d300*/  IMAD.MOV.U32 R4, RZ, RZ, R103 ;  /* 0x000000ffff047224 */ /* 0x002fc600078e0067 */
[----:B------:R-:W-:Y:S04]  /*1d310*/  STL [R1+0x530], R86 ;  /* 0x0005305601007387 */ /* 0x000fe80000100800 */
[----:B------:R1:W-:Y:S04]  /*1d320*/  STL [R1+0x524], R4 ;  /* 0x0005240401007387 */ /* 0x0003e80000100800 */
[----:B----4-:R-:W4:Y:S01]  /*1d330*/  LDL.LU.64 R102, [R1+0x660] ;  /* 0x0006600001667983 */ /* 0x010f220000300a00 */
        /* <DEDUP_REMOVED lines=8> */
[----:B------:R-:W-:Y:S04]  /*1d3c0*/  STL [R1+0x548], R90 ;  /* 0x0005485a01007387 */ /* 0x000fe80000100800 */
[----:B------:R1:W-:Y:S04]  /*1d3d0*/  STL [R1+0x53c], R4 ;  /* 0x00053c0401007387 */ /* 0x0003e80000100800 */
[----:B------:R-:W4:Y:S01]  /*1d3e0*/  LDL.LU.64 R106, [R1+0x598] ;  /* 0x00059800016a7983 */ /* 0x000f220000300a00 */
[----:B-1----:R-:W-:-:S03]  /*1d3f0*/  IMAD.MOV.U32 R4, RZ, RZ, R91 ;  /* 0x000000ffff047224 */ /* 0x002fc600078e005b */
[----:B--2---:R-:W-:Y:S04]  /*1d400*/  STL [R1+0x550], R110 ;  /* 0x0005506e01007387 */ /* 0x004fe80000100800 */
[----:B------:R1:W-:Y:S02]  /*1d410*/  STL [R1+0x544], R4 ;  /* 0x0005440401007387 */ /* 0x0003e40000100800 */
[----:B-1----:R-:W-:Y:S02]  /*1d420*/  IMAD.MOV.U32 R4, RZ, RZ, R111 ;  /* 0x000000ffff047224 */ /* 0x002fe400078e006f */
[----:B------:R-:W2:Y:S04]  /*1d430*/  LDL.LU.64 R110, [R1+0x5d0] ;  /* 0x0005d000016e7983 */ /* 0x000ea80000300a00 */
[----:B------:R1:W-:Y:S04]  /*1d440*/  STL [R1+0x54c], R4 ;  /* 0x00054c0401007387 */ /* 0x0003e80000100800 */
[----:B------:R1:W-:Y:S02]  /*1d450*/  STL [R1+0x558], R112 ;  /* 0x0005587001007387 */ /* 0x0003e40000100800 */
[----:B-1----:R-:W-:-:S02]  /*1d460*/  IMAD.MOV.U32 R4, RZ, RZ, R113 ;  /* 0x000000ffff047224 */ /* 0x002fc400078e0071 */
[----:B------:R-:W-:Y:S04]  /*1d470*/  STL [R1+0x560], R92 ;  /* 0x0005605c01007387 */ /* 0x000fe80000100800 */
[----:B------:R1:W-:Y:S04]  /*1d480*/  STL [R1+0x554], R4 ;  /* 0x0005540401007387 */ /* 0x0003e80000100800 */
[----:B------:R-:W2:Y:S01]  /*1d490*/  LDL.LU.64 R112, [R1+0x5c8] ;  /* 0x0005c80001707983 */ /* 0x000ea20000300a00 */
[----:B-1----:R-:W-:-:S03]  /*1d4a0*/  IMAD.MOV.U32 R4, RZ, RZ, R93 ;  /* 0x000000ffff047224 */ /* 0x002fc600078e005d */
[----:B---3--:R-:W-:Y:S04]  /*1d4b0*/  STL [R1+0x568], R114 ;  /* 0x0005687201007387 */ /* 0x008fe80000100800 */
[----:B------:R1:W-:Y:S02]  /*1d4c0*/  STL [R1+0x55c], R4 ;  /* 0x00055c0401007387 */ /* 0x0003e40000100800 */
[----:B-1----:R-:W-:Y:S02]  /*1d4d0*/  MOV R4, R115 ;  /* 0x0000007300047202 */ /* 0x002fe40000000f00 */
[----:B------:R-:W3:Y:S04]  /*1d4e0*/  LDL.LU.64 R114, [R1+0x5b8] ;  /* 0x0005b80001727983 */ /* 0x000ee80000300a00 */
[----:B------:R1:W-:Y:S04]  /*1d4f0*/  STL [R1+0x564], R4 ;  /* 0x0005640401007387 */ /* 0x0003e80000100800 */
[----:B------:R-:W-:Y:S01]  /*1d500*/  STL [R1+0x570], R94 ;  /* 0x0005705e01007387 */ /* 0x000fe20000100800 */
[----:B-1----:R-:W-:-:S03]  /*1d510*/  IMAD.MOV.U32 R4, RZ, RZ, R95 ;  /* 0x000000ffff047224 */ /* 0x002fc600078e005f */
[----:B-----5:R-:W-:Y:S04]  /*1d520*/  STL [R1+0x578], R96 ;  /* 0x0005786001007387 */ /* 0x020fe80000100800 */
[----:B------:R1:W-:Y:S04]  /*1d530*/  STL [R1+0x56c], R4 ;  /* 0x00056c0401007387 */ /* 0x0003e80000100800 */
[----:B------:R-:W5:Y:S04]  /*1d540*/  LDL.LU.64 R76, [R1+0x6b8] ;  /* 0x0006b800014c7983 */ /* 0x000f680000300a00 */
[----:B------:R-:W5:Y:S01]  /*1d550*/  LDL.LU.64 R80, [R1+0x6a0] ;  /* 0x0006a00001507983 */ /* 0x000f620000300a00 */
[----:B-1----:R-:W-:-:S05]  /*1d560*/  IMAD.MOV.U32 R4, RZ, RZ, R97 ;  /* 0x000000ffff047224 */ /* 0x002fca00078e0061 */
[----:B------:R1:W-:Y:S04]  /*1d570*/  STL [R1+0x574], R4 ;  /* 0x0005740401007387 */ /* 0x0003e80000100800 */
[----:B------:R-:W-:Y:S04]  /*1d580*/  STL [R1+0x580], R100 ;  /* 0x0005806401007387 */ /* 0x000fe80000100800 */
[----:B------:R-:W5:Y:S01]  /*1d590*/  LDL.LU.64 R82, [R1+0x680] ;  /* 0x0006800001527983 */ /* 0x000f620000300a00 */
[----:B-1----:R-:W-:-:S03]  /*1d5a0*/  IMAD.MOV.U32 R4, RZ, RZ, R101 ;  /* 0x000000ffff047224 */ /* 0x002fc600078e0065 */
[----:B------:R-:W5:Y:S04]  /*1d5b0*/  LDL.LU.64 R84, [R1+0x658] ;  /* 0x0006580001547983 */ /* 0x000f680000300a00 */
[----:B------:R1:W-:Y:S04]  /*1d5c0*/  STL [R1+0x57c], R4 ;  /* 0x00057c0401007387 */ /* 0x0003e80000100800 */
[----:B----4-:R-:W-:Y:S04]  /*1d5d0*/  STL [R1+0x588], R102 ;  /* 0x0005886601007387 */ /* 0x010fe80000100800 */
[----:B------:R-:W4:Y:S01]  /*1d5e0*/  LDL.LU.64 R86, [R1+0x610] ;  /* 0x0006100001567983 */ /* 0x000f220000300a00 */
[----:B-1----:R-:W-:-:S03]  /*1d5f0*/  IMAD.MOV.U32 R4, RZ, RZ, R103 ;  /* 0x000000ffff047224 */ /* 0x002fc600078e0067 */
[----:B------:R-:W4:Y:S04]  /*1d600*/  LDL.LU.64 R90, [R1+0x5e0] ;  /* 0x0005e000015a7983 */ /* 0x000f280000300a00 */
[----:B------:R1:W-:Y:S04]  /*1d610*/  STL [R1+0x584], R4 ;  /* 0x0005840401007387 */ /* 0x0003e80000100800 */
[----:B------:R-:W-:Y:S04]  /*1d620*/  STL [R1+0x590], R104 ;  /* 0x0005906801007387 */ /* 0x000fe80000100800 */
        /* <DEDUP_REMOVED lines=9> */
[----:B--2---:R-:W-:Y:S04]  /*1d6c0*/  STL [R1+0x5a0], R110 ;  /* 0x0005a06e01007387 */ /* 0x004fe80000100800 */
[----:B------:R-:W2:Y:S01]  /*1d6d0*/  LDL.LU.64 R102, [R1+0x698] ;  /* 0x0006980001667983 */ /* 0x000ea20000300a00 */
[----:B-1----:R-:W-:-:S03]  /*1d6e0*/  IMAD.MOV.U32 R4, RZ, RZ, R111 ;  /* 0x000000ffff047224 */ /* 0x002fc600078e006f */
[----:B------:R-:W2:Y:S04]  /*1d6f0*/  LDL.LU.64 R104, [R1+0x678] ;  /* 0x0006780001687983 */ /* 0x000ea80000300a00 */
[----:B------:R1:W-:Y:S04]  /*1d700*/  STL [R1+0x59c], R4 ;  /* 0x00059c0401007387 */ /* 0x0003e80000100800 */
[----:B------:R3:W-:Y:S04]  /*1d710*/  STL [R1+0x5a8], R112 ;  /* 0x0005a87001007387 */ /* 0x0007e80000100800 */
[----:B------:R-:W2:Y:S01]  /*1d720*/  LDL.LU.64 R106, [R1+0x650] ;  /* 0x00065000016a7983 */ /* 0x000ea20000300a00 */
[----:B-1----:R-:W-:-:S03]  /*1d730*/  IMAD.MOV.U32 R4, RZ, RZ, R113 ;  /* 0x000000ffff047224 */ /* 0x002fc600078e0071 */
[----:B------:R-:W2:Y:S04]  /*1d740*/  LDL.LU.64 R110, [R1+0x620] ;  /* 0x00062000016e7983 */ /* 0x000ea80000300a00 */
[----:B------:R1:W-:Y:S04]  /*1d750*/  STL [R1+0x5a4], R4 ;  /* 0x0005a40401007387 */ /* 0x0003e80000100800 */
[----:B---3--:R3:W-:Y:S04]  /*1d760*/  STL [R1+0x5b0], R114 ;  /* 0x0005b07201007387 */ /* 0x0087e80000100800 */
[----:B------:R-:W2:Y:S01]  /*1d770*/  LDL.LU.64 R112, [R1+0x628] ;  /* 0x0006280001707983 */ /* 0x000ea20000300a00 */
[----:B-1----:R-:W-:-:S03]  /*1d780*/  IMAD.MOV.U32 R4, RZ, RZ, R115 ;  /* 0x000000ffff047224 */ /* 0x002fc600078e0073 */
[----:B---3--:R-:W3:Y:S04]  /*1d790*/  LDL.LU.64 R114, [R1+0x630] ;  /* 0x0006300001727983 */ /* 0x008ee80000300a00 */
[----:B------:R5:W-:Y:S02]  /*1d7a0*/  STL [R1+0x5ac], R4 ;  /* 0x0005ac0401007387 */ /* 0x000be40000100800 */
[----:B-----5:R-:W-:Y:S02]  /*1d7b0*/  IMAD.MOV.U32 R4, RZ, RZ, R77 ;  /* 0x000000ffff047224 */ /* 0x020fe400078e004d */
[----:B------:R-:W-:Y:S04]  /*1d7c0*/  STL [R1+0x5b8], R76 ;  /* 0x0005b84c01007387 */ /* 0x000fe80000100800 */
[----:B------:R-:W-:Y:S04]  /*1d7d0*/  STL [R1+0x5c0], R80 ;  /* 0x0005c05001007387 */ /* 0x000fe80000100800 */
[----:B------:R1:W-:Y:S02]  /*1d7e0*/  STL [R1+0x5b4], R4 ;  /* 0x0005b40401007387 */ /* 0x0003e40000100800 */
[----:B-1----:R-:W-:-:S02]  /*1d7f0*/  IMAD.MOV.U32 R4, RZ, RZ, R81 ;  /* 0x000000ffff047224 */ /* 0x002fc400078e0051 */
[----:B------:R-:W-:Y:S04]  /*1d800*/  STL [R1+0x5c8], R82 ;  /* 0x0005c85201007387 */ /* 0x000fe80000100800 */
[----:B------:R1:W-:Y:S04]  /*1d810*/  STL [R1+0x5bc], R4 ;  /* 0x0005bc0401007387 */ /* 0x0003e80000100800 */
[----:B------:R-:W-:Y:S01]  /*1d820*/  STL [R1+0x5d0], R84 ;  /* 0x0005d05401007387 */ /* 0x000fe20000100800 */
[----:B-1----:R-:W-:-:S05]  /*1d830*/  MOV R4, R83 ;  /* 0x0000005300047202 */ /* 0x002fca0000000f00 */
[----:B------:R1:W-:Y:S04]  /*1d840*/  STL [R1+0x5c4], R4 ;  /* 0x0005c40401007387 */ /* 0x0003e80000100800 */
[----:B----4-:R-:W-:Y:S01]  /*1d850*/  STL [R1+0x5d8], R86 ;  /* 0x0005d85601007387 */ /* 0x010fe20000100800 */
        /* <DEDUP_REMOVED lines=16> */
[----:B------:R1:W-:Y:S02]  /*1d960*/  STL [R1+0x5f4], R4 ;  /* 0x0005f40401007387 */ /* 0x0003e40000100800 */
[----:B-1----:R-:W-:Y:S02]  /*1d970*/  IMAD.MOV.U32 R4, RZ, RZ, R101 ;  /* 0x000000ffff047224 */ /* 0x002fe400078e0065 */
[----:B------:R-:W-:Y:S02]  /*1d980*/  IMAD.MOV.U32 R252, RZ, RZ, R119 ;  /* 0x000000fffffc7224 */ /* 0x000fe400078e0077 */
[----:B------:R-:W-:Y:S01]  /*1d990*/  IMAD.MOV.U32 R250, RZ, RZ, RZ ;  /* 0x000000fffffa7224 */ /* 0x000fe200078e00ff */
[----:B------:R-:W-:Y:S01]  /*1d9a0*/  UMOV UR13, 0x1 ;  /* 0x00000001000d7882 */ /* 0x000fe20000000000 */
[----:B------:R-:W-:Y:S01]  /*1d9b0*/  UMOV UR14, 0x2 ;  /* 0x00000002000e7882 */ /* 0x000fe20000000000 */
[----:B------:R-:W-:Y:S01]  /*1d9c0*/  UMOV UR7, URZ ;  /* 0x000000ff00077c82 */ /* 0x000fe20008000000 */
[----:B------:R-:W-:Y:S01]  /*1d9d0*/  UMOV UR8, URZ ;  /* 0x000000ff00087c82 */ /* 0x000fe20008000000 */
[----:B--2---:R-:W-:Y:S04]  /*1d9e0*/  STL [R1+0x608], R102 ;  /* 0x0006086601007387 */ /* 0x004fe80000100800 */
        /* <DEDUP_REMOVED lines=12> */
[----:B------:R1:W-:Y:S01]  /*1dab0*/  STL [R1+0x61c], R4 ;  /* 0x00061c0401007387 */ /* 0x0003e20000100800 */
[----:B---3--:R-:W-:-:S03]  /*1dac0*/  IMAD.MOV.U32 R5, RZ, RZ, R115 ;  /* 0x000000ffff057224 */ /* 0x008fc600078e0073 */
[----:B------:R-:W-:Y:S01]  /*1dad0*/  STL [R1+0x630], R114 ;  /* 0x0006307201007387 */ /* 0x000fe20000100800 */
[----:B-1----:R-:W-:-:S05]  /*1dae0*/  MOV R4, R113 ;  /* 0x0000007100047202 */ /* 0x002fca0000000f00 */
[----:B------:R1:W-:Y:S04]  /*1daf0*/  STL [R1+0x624], R4 ;  /* 0x0006240401007387 */ /* 0x0003e80000100800 */
[----:B------:R2:W-:Y:S01]  /*1db00*/  STL [R1+0x62c], R5 ;  /* 0x00062c0501007387 */ /* 0x0005e20000100800 */
[----:B-1----:R-:W-:-:S04]  /*1db10*/  SHF.R.S32.HI R4, RZ, 0x7, R249 ;  /* 0x00000007ff047819 */ /* 0x002fc800000114f9 */
[C---:B--2---:R-:W-:Y:S01]  /*1db20*/  VIMNMX R5, PT, PT, R4.reuse, 0x2, !PT ;  /* 0x0000000204057848 */ /* 0x044fe20007fe0100 */
[----:B------:R-:W-:-:S04]  /*1db30*/  VIADD R6, R4, 0xfffffffd ;  /* 0xfffffffd04067836 */ /* 0x000fc80000000000 */
[----:B------:R-:W-:Y:S01]  /*1db40*/  VIADD R5, R5, 0xfffffffe ;  /* 0xfffffffe05057836 */ /* 0x000fe20000000000 */
[----:B------:R1:W-:Y:S04]  /*1db50*/  STL [R1+0x638], R6 ;  /* 0x0006380601007387 */ /* 0x0003e80000100800 */
[----:B------:R1:W-:Y:S01]  /*1db60*/  STL [R1+0x634], R5 ;  /* 0x0006340501007387 */ /* 0x0003e20000100800 */
[----:B------:R-:W-:Y:S01]  /*1db70*/  IMAD.MOV.U32 R4, RZ, RZ, RZ ;  /* 0x000000ffff047224 */ /* 0x000fe200078e00ff */
[----:B------:R-:W-:-:S06]  /*1db80*/  UMOV UR5, URZ ;  /* 0x000000ff00057c82 */ /* 0x000fcc0008000000 */
.L_x_11:
[----:B------:R-:W-:Y:S01]  /*1db90*/  IMAD.U32 R4, R4, -0x80000000, RZ ;  /* 0x8000000004047824 */ /* 0x000fe200078e00ff */
[----:B------:R-:W-:-:S03]  /*1dba0*/  UIADD3 UR8, UPT, UPT, UR8, 0x1, URZ ;  /* 0x0000000108087890 */ /* 0x000fc6000fffe0ff */
[----:B------:R-:W2:Y:S01]  /*1dbb0*/  SYNCS.PHASECHK.TRANS64.TRYWAIT P2, [UR4], R4 ;  /* 0x00000004ff0075a7 */ /* 0x000ea20008041104 */
[----:B------:R-:W-:-:S04]  /*1dbc0*/  UISETP.GT.AND UP1, UPT, UR8, 0x1, UPT ;  /* 0x000000010800788c */ /* 0x000fc8000bf24270 */
[----:B------:R-:W-:-:S04]  /*1dbd0*/  USEL UR8, UR8, URZ, !UP1 ;  /* 0x000000ff08087287 */ /* 0x000fc8000c800000 */
[----:B------:R-:W-:Y:S01]  /*1dbe0*/  ULEA UR6, UR8, UR9, 0x10 ;  /* 0x0000000908067291 */ /* 0x000fe2000f8e80ff */
[----:B--2---:R-:W-:Y:S11]  /*1dbf0*/  @!P2 BRA `(.L_x_9) ;  /* 0x000000e80004a947 */ /* 0x004ff60003800000 */
.L_x_17:
[----:B------:R-:W-:-:S04]  /*1dc00*/  DEPBAR.LE SB0, 0x2 ;  /* 0x000080800000791a */ /* 0x000fc80000000000 */
[----:B------:R-:W-:Y:S01]  /*1dc10*/  LEA R249, R133, UR6, 0x9 ;  /* 0x0000000685f97c11 */ /* 0x000fe2000f8e48ff */
[----:B------:R-:W-:Y:S01]  /*1dc20*/  BAR.SYNC.DEFER_BLOCKING 0x0 ;  /* 0x0000000000007b1d */ /* 0x000fe20000010000 */
[----:B------:R-:W-:Y:S02]  /*1dc30*/  UIADD3 UR7, UPT, UPT, UR7, 0x1, URZ ;  /* 0x0000000107077890 */ /* 0x000fe4000fffe0ff */
[----:B------:R-:W-:Y:S02]  /*1dc40*/  ULEA UR4, UR13, UR9, 0x3 ;  /* 0x000000090d047291 */ /* 0x000fe4000f8e18ff */
[----:B------:R-:W-:Y:S02]  /*1dc50*/  UISETP.GT.AND UP1, UPT, UR7, 0x2, UPT ;  /* 0x000000020700788c */ /* 0x000fe4000bf24270 */
[----:B------:R-:W-:Y:S02]  /*1dc60*/  UIADD3 UR4, UPT, UPT, UR4, 0x50000, URZ ;  /* 0x0005000004047890 */ /* 0x000fe4000fffe0ff */
[----:B------:R-:W-:Y:S01]  /*1dc70*/  USEL UR7, UR7, URZ, !UP1 ;  /* 0x000000ff07077287 */ /* 0x000fe2000c800000 */
[----:B------:R-:W-:Y:S01]  /*1dc80*/  UMOV UR6, UR5 ;  /* 0x0000000500067c82 */ /* 0x000fe20008000000 */
[----:B-1----:R-:W-:Y:S04]  /*1dc90*/  LDS.128 R4, [R249+0x30000] ;  /* 0x03000000f9047984 */ /* 0x002fe80000000c00 */
        /* <DEDUP_REMOVED lines=31> */
[----:B-1----:R1:W-:Y:S01]  /*1de90*/  STTM.x128 tmem[UR11+0x80], R4 ;  /* 0x00008004000079ed */ /* 0x0023e200083c000b */
[----:B------:R-:W2:Y:S02]  /*1dea0*/  FENCE.VIEW.ASYNC.T ;  /* 0x00000000000073c6 */ /* 0x000ea40000000200 */
[----:B--2---:R-:W-:Y:S06]  /*1deb0*/  BAR.SYNC.DEFER_BLOCKING 0x0 ;  /* 0x0000000000007b1d */ /* 0x004fec0000010000 */
[----:B------:R-:W-:Y:S05]  /*1dec0*/  @P0 BRA `(.L_x_10) ;  /* 0x0000000400700947 */ /* 0x000fea0003800000 */
[----:B------:R-:W-:Y:S01]  /*1ded0*/  ULEA UR24, UR7, UR9, 0x10 ;  /* 0x0000000907187291 */ /* 0x000fe2000f8e80ff */
[----:B------:R-:W-:Y:S01]  /*1dee0*/  UMOV UR28, URZ ;  /* 0x000000ff001c7c82 */ /* 0x000fe20008000000 */
[----:B------:R-:W-:Y:S02]  /*1def0*/  UIADD3 UR47, UPT, UPT, UR10, 0x88, URZ ;  /* 0x000000880a2f7890 */ /* 0x000fe4000fffe0ff */
[----:B------:R-:W-:Y:S02]  /*1df00*/  USHF.R.U32.HI UR24, URZ, 0x4, UR24 ;  /* 0x00000004ff187899 */ /* 0x000fe40008011618 */
[----:B------:R-:W-:Y:S02]  /*1df10*/  UIADD3 UR73, UPT, UPT, UR10, 0x90, URZ ;  /* 0x000000900a497890 */ /* 0x000fe4000fffe0ff */
[----:B------:R-:W-:Y:S02]  /*1df20*/  USGXT.U32 UR52, UR24, 0xe ;  /* 0x0000000e1834789a */ /* 0x000fe40008000000 */
[----:B------:R-:W-:-:S02]  /*1df30*/  UIADD3 UR5, UPT, UPT, UR10, 0x98, URZ ;  /* 0x000000980a057890 */ /* 0x000fc4000fffe0ff */
[----:B------:R-:W-:Y:S02]  /*1df40*/  UIADD3 UR56, UP1, UPT, UR52, 0x2, URZ ;  /* 0x0000000234387890 */ /* 0x000fe4000ff3e0ff */
[----:B------:R-:W-:Y:S02]  /*1df50*/  UIADD3 UR15, UPT, UPT, UR10, 0xa0, URZ ;  /* 0x000000a00a0f7890 */ /* 0x000fe4000fffe0ff */
[----:B------:R-:W-:Y:S02]  /*1df60*/  UIADD3.X UR57, UPT, UPT, UR28, 0x40004040, URZ, UP1, !UPT ;  /* 0x400040401c397890 */ /* 0x000fe40008ffe4ff */
[----:B------:R-:W-:Y:S02]  /*1df70*/  UIADD3 UR62, UP3, UPT, UR56, 0x2, URZ ;  /* 0x00000002383e7890 */ /* 0x000fe4000ff7e0ff */
[----:B------:R-:W-:Y:S02]  /*1df80*/  UIADD3 UR58, UP4, UPT, UR56, 0x4, URZ ;  /* 0x00000004383a7890 */ /* 0x000fe4000ff9e0ff */
[----:B------:R-:W-:-:S02]  /*1df90*/  UIADD3 UR32, UP5, UPT, UR56, 0x3fe, URZ ;  /* 0x000003fe38207890 */ /* 0x000fc4000ffbe0ff */
[----:B------:R-:W-:Y:S02]  /*1dfa0*/  UIADD3 UR34, UP6, UPT, UR56, 0x400, URZ ;  /* 0x0000040038227890 */ /* 0x000fe4000ffde0ff */
[----:B------:R-:W-:Y:S02]  /*1dfb0*/  UIADD3 UR36, UP1, UPT, UR56, 0x402, URZ ;  /* 0x0000040238247890 */ /* 0x000fe4000ff3e0ff */
[----:B------:R-:W-:Y:S02]  /*1dfc0*/  UIADD3.X UR63, UPT, UPT, UR57, URZ, URZ, UP3, !UPT ;  /* 0x000000ff393f7290 */ /* 0x000fe40009ffe4ff */
[----:B------:R-:W-:Y:S02]  /*1dfd0*/  UIADD3 UR38, UP2, UPT, UR56, 0x404, URZ ;  /* 0x0000040438267890 */ /* 0x000fe4000ff5e0ff */
[----:B------:R-:W-:Y:S02]  /*1dfe0*/  UIADD3.X UR59, UPT, UPT, UR57, URZ, URZ, UP4, !UPT ;  /* 0x000000ff393b7290 */ /* 0x000fe4000a7fe4ff */
[----:B------:R-:W-:-:S02]  /*1dff0*/  UIADD3 UR40, UP3, UPT, UR56, 0x7fe, URZ ;  /* 0x000007fe38287890 */ /* 0x000fc4000ff7e0ff */
[----:B------:R-:W-:Y:S02]  /*1e000*/  UIADD3.X UR33, UPT, UPT, UR57, URZ, URZ, UP5, !UPT ;  /* 0x000000ff39217290 */ /* 0x000fe4000affe4ff */
[----:B------:R-:W-:Y:S02]  /*1e010*/  UIADD3 UR16, UPT, UPT, UR10, 0xa8, URZ ;  /* 0x000000a80a107890 */ /* 0x000fe4000fffe0ff */
[----:B------:R-:W-:Y:S02]  /*1e020*/  UIADD3 UR42, UP4, UPT, UR56, 0x800, URZ ;  /* 0x00000800382a7890 */ /* 0x000fe4000ff9e0ff */
[----:B------:R-:W-:Y:S02]  /*1e030*/  UIADD3.X UR35, UPT, UPT, UR57, URZ, URZ, UP6, !UPT ;  /* 0x000000ff39237290 */ /* 0x000fe4000b7fe4ff */
[----:B------:R-:W-:Y:S02]  /*1e040*/  UIADD3 UR17, UPT, UPT, UR10, 0xb0, URZ ;  /* 0x000000b00a117890 */ /* 0x000fe4000fffe0ff */
[----:B------:R-:W-:-:S02]  /*1e050*/  UIADD3 UR44, UP5, UPT, UR56, 0x802, URZ ;  /* 0x00000802382c7890 */ /* 0x000fc4000ffbe0ff */
[----:B------:R-:W-:Y:S01]  /*1e060*/  UIADD3.X UR37, UPT, UPT, UR57, URZ, URZ, UP1, !UPT ;  /* 0x000000ff39257290 */ /* 0x000fe20008ffe4ff */
[----:B------:R-:W-:Y:S01]  /*1e070*/  UMOV UR64, 0x0 ;  /* 0x0000000000407882 */ /* 0x000fe20000000000 */
[----:B------:R-:W-:Y:S01]  /*1e080*/  UMOV UR65, 0x8200910 ;  /* 0x0820091000417882 */ /* 0x000fe20000000000 */
[----:B------:R-:W-:Y:S01]  /*1e090*/  UIADD3 UR18, UPT, UPT, UR10, 0xb8, URZ ;  /* 0x000000b80a127890 */ /* 0x000fe2000fffe0ff */
[----:B------:R-:W-:Y:S01]  /*1e0a0*/  UMOV UR53, 0x40004040 ;  /* 0x4000404000357882 */ /* 0x000fe20000000000 */
[----:B------:R-:W-:Y:S01]  /*1e0b0*/  UIADD3 UR46, UP6, UPT, UR56, 0x804, URZ ;  /* 0x00000804382e7890 */ /* 0x000fe2000ffde0ff */
[----:B------:R2:W-:Y:S01]  /*1e0c0*/  UTCHMMA tmem[UR12], gdesc[UR52], tmem[UR10], tmem[UR64], idesc[UR65], UPT ;  /* 0x00ff40340c0079ea */ /* 0x0005e2000b80000a */
[----:B------:R-:W-:Y:S01]  /*1e0d0*/  UIADD3.X UR39, UPT, UPT, UR57, URZ, URZ, UP2, !UPT ;  /* 0x000000ff39277290 */ /* 0x000fe200097fe4ff */
[----:B------:R-:W-:Y:S01]  /*1e0e0*/  UMOV UR68, 0x0 ;  /* 0x0000000000447882 */ /* 0x000fe20000000000 */
[----:B------:R-:W-:Y:S01]  /*1e0f0*/  UMOV UR69, 0x8200910 ;  /* 0x0820091000457882 */ /* 0x000fe20000000000 */
[----:B------:R-:W-:-:S02]  /*1e100*/  UIADD3 UR19, UPT, UPT, UR10, 0xc0, URZ ;  /* 0x000000c00a137890 */ /* 0x000fc4000fffe0ff */
[----:B------:R3:W-:Y:S01]  /*1e110*/  UTCHMMA tmem[UR47], gdesc[UR56], tmem[UR10], tmem[UR68], idesc[UR69], UPT ;  /* 0x00ff44382f0079ea */ /* 0x0007e2000b80000a */
[----:B------:R-:W-:Y:S02]  /*1e120*/  UIADD3 UR48, UP1, UPT, UR56, 0xbfe, URZ ;  /* 0x00000bfe38307890 */ /* 0x000fe4000ff3e0ff */
[----:B------:R-:W-:Y:S01]  /*1e130*/  UIADD3.X UR41, UPT, UPT, UR57, URZ, URZ, UP3, !UPT ;  /* 0x000000ff39297290 */ /* 0x000fe20009ffe4ff */
[----:B------:R-:W-:Y:S01]  /*1e140*/  UMOV UR60, 0x0 ;  /* 0x00000000003c7882 */ /* 0x000fe20000000000 */
[----:B------:R-:W-:Y:S01]  /*1e150*/  UMOV UR61, 0x8200910 ;  /* 0x08200910003d7882 */ /* 0x000fe20000000000 */
[----:B------:R-:W-:Y:S02]  /*1e160*/  UIADD3 UR20, UPT, UPT, UR10, 0xc8, URZ ;  /* 0x000000c80a147890 */ /* 0x000fe4000fffe0ff */
[----:B------:R4:W-:Y:S01]  /*1e170*/  UTCHMMA tmem[UR73], gdesc[UR62], tmem[UR10], tmem[UR60], idesc[UR61], UPT ;  /* 0x00ff3c3e490079ea */ /* 0x0009e2000b80000a */
[----:B------:R-:W-:Y:S02]  /*1e180*/  UIADD3 UR50, UP2, UPT, UR56, 0xc00, URZ ;  /* 0x00000c0038327890 */ /* 0x000fe4000ff5e0ff */
[----:B------:R-:W-:Y:S01]  /*1e190*/  UIADD3.X UR43, UPT, UPT, UR57, URZ, URZ, UP4, !UPT ;  /* 0x000000ff392b7290 */ /* 0x000fe2000a7fe4ff */
[----:B------:R-:W-:Y:S01]  /*1e1a0*/  UMOV UR54, 0x0 ;  /* 0x0000000000367882 */ /* 0x000fe20000000000 */
[----:B------:R-:W-:Y:S01]  /*1e1b0*/  UMOV UR55, 0x8200910 ;  /* 0x0820091000377882 */ /* 0x000fe20000000000 */
[----:B------:R-:W-:-:S02]  /*1e1c0*/  UIADD3 UR21, UPT, UPT, UR10, 0xd0, URZ ;  /* 0x000000d00a157890 */ /* 0x000fc4000fffe0ff */
[----:B------:R5:W-:Y:S01]  /*1e1d0*/  UTCHMMA tmem[UR5], gdesc[UR58], tmem[UR10], tmem[UR54], idesc[UR55], UPT ;  /* 0x00ff363a050079ea */ /* 0x000be2000b80000a */
[----:B--2---:R-:W-:Y:S01]  /*1e1e0*/  UIADD3 UR52, UP3, UPT, UR56, 0xc02, URZ ;  /* 0x00000c0238347890 */ /* 0x004fe2000ff7e0ff */
[----:B------:R2:W-:Y:S01]  /*1e1f0*/  UTCHMMA tmem[UR15], gdesc[UR32], tmem[UR10], tmem[UR60], idesc[UR61], UPT ;  /* 0x00ff3c200f0079ea */ /* 0x0005e2000b80000a */
[----:B------:R-:W-:Y:S01]  /*1e200*/  UIADD3.X UR45, UPT, UPT, UR57, URZ, URZ, UP5, !UPT ;  /* 0x000000ff392d7290 */ /* 0x000fe2000affe4ff */
[----:B------:R2:W-:Y:S01]  /*1e210*/  UTCHMMA tmem[UR16], gdesc[UR34], tmem[UR10], tmem[UR68], idesc[UR69], UPT ;  /* 0x00ff4422100079ea */ /* 0x0005e2000b80000a */
[----:B------:R-:W-:Y:S02]  /*1e220*/  UIADD3 UR66, UPT, UPT, UR10, 0xd8, URZ ;  /* 0x000000d80a427890 */ /* 0x000fe4000fffe0ff */
[----:B------:R2:W-:Y:S01]  /*1e230*/  UTCHMMA tmem[UR17], gdesc[UR36], tmem[UR10], tmem[UR54], idesc[UR55], UPT ;  /* 0x00ff3624110079ea */ /* 0x0005e2000b80000a */
[----:B------:R-:W-:Y:S02]  /*1e240*/  UIADD3 UR64, UP4, UPT, UR56, 0xc04, URZ ;  /* 0x00000c0438407890 */ /* 0x000fe4000ff9e0ff */
[----:B---3--:R-:W-:-:S02]  /*1e250*/  UIADD3.X UR47, UPT, UPT, UR57, URZ, URZ, UP6, !UPT ;  /* 0x000000ff392f7290 */ /* 0x008fc4000b7fe4ff */
[----:B------:R-:W-:Y:S02]  /*1e260*/  UIADD3 UR67, UPT, UPT, UR10, 0xe0, URZ ;  /* 0x000000e00a437890 */ /* 0x000fe4000fffe0ff */
[----:B------:R-:W-:Y:S02]  /*1e270*/  UIADD3.X UR49, UPT, UPT, UR57, URZ, URZ, UP1, !UPT ;  /* 0x000000ff39317290 */ /* 0x000fe40008ffe4ff */
[----:B------:R-:W-:Y:S02]  /*1e280*/  UIADD3 UR70, UPT, UPT, UR10, 0xe8, URZ ;  /* 0x000000e80a467890 */ /* 0x000fe4000fffe0ff */
[----:B------:R-:W-:Y:S02]  /*1e290*/  UIADD3.X UR51, UPT, UPT, UR57, URZ, URZ, UP2, !UPT ;  /* 0x000000ff39337290 */ /* 0x000fe400097fe4ff */
[----:B------:R-:W-:Y:S02]  /*1e2a0*/  UIADD3 UR71, UPT, UPT, UR10, 0xf0, URZ ;  /* 0x000000f00a477890 */ /* 0x000fe4000fffe0ff */
[----:B------:R-:W-:Y:S01]  /*1e2b0*/  UIADD3.X UR53, UPT, UPT, UR57, URZ, URZ, UP3, !UPT ;  /* 0x000000ff39357290 */ /* 0x000fe20009ffe4ff */
[----:B----4-:R-:W-:Y:S01]  /*1e2c0*/  UMOV UR62, 0x0 ;  /* 0x00000000003e7882 */ /* 0x010fe20000000000 */
[----:B------:R-:W-:Y:S01]  /*1e2d0*/  UMOV UR63, 0x8200910 ;  /* 0x08200910003f7882 */ /* 0x000fe20000000000 */
[----:B------:R-:W-:-:S02]  /*1e2e0*/  UIADD3 UR72, UPT, UPT, UR10, 0xf8, URZ ;  /* 0x000000f80a487890 */ /* 0x000fc4000fffe0ff */
[----:B------:R2:W-:Y:S01]  /*1e2f0*/  UTCHMMA tmem[UR18], gdesc[UR38], tmem[UR10], tmem[UR62], idesc[UR63], UPT ;  /* 0x00ff3e26120079ea */ /* 0x0005e2000b80000a */
[----:B------:R-:W-:Y:S01]  /*1e300*/  UIADD3.X UR65, UPT, UPT, UR57, URZ, URZ, UP4, !UPT ;  /* 0x000000ff39417290 */ /* 0x000fe2000a7fe4ff */
[----:B------:R2:W-:Y:S01]  /*1e310*/  UTCHMMA tmem[UR19], gdesc[UR40], tmem[UR10], tmem[UR60], idesc[UR61], UPT ;  /* 0x00ff3c28130079ea */ /* 0x0005e2000b80000a */
        /* <DEDUP_REMOVED lines=13> */
[----:B-----5:R-:W-:Y:S01]  /*1e3f0*/  UMOV UR5, URZ ;  /* 0x000000ff00057c82 */ /* 0x020fe20008000000 */
[----:B------:R2:W-:Y:S01]  /*1e400*/  UTCHMMA tmem[UR67], gdesc[UR48], tmem[UR10], tmem[UR24], idesc[UR25], UPT ;  /* 0x00ff1830430079ea */ /* 0x0005e2000b80000a */
[----:B------:R-:W-:Y:S01]  /*1e410*/  UMOV UR30, 0x0 ;  /* 0x00000000001e7882 */ /* 0x000fe20000000000 */
[----:B------:R-:W-:Y:S01]  /*1e420*/  UMOV UR31, 0x8200910 ;  /* 0x08200910001f7882 */ /* 0x000fe20000000000 */
[----:B------:R2:W-:Y:S01]  /*1e430*/  UTCHMMA tmem[UR70], gdesc[UR50], tmem[UR10], tmem[UR26], idesc[UR27], UPT ;  /* 0x00ff1a32460079ea */ /* 0x0005e2000b80000a */
[----:B------:R-:W-:Y:S01]  /*1e440*/  UMOV UR56, UR4 ;  /* 0x0000000400387c82 */ /* 0x000fe20008000000 */
[----:B------:R2:W-:Y:S01]  /*1e450*/  UTCHMMA tmem[UR71], gdesc[UR52], tmem[UR10], tmem[UR28], idesc[UR29], UPT ;  /* 0x00ff1c34470079ea */ /* 0x0005e2000b80000a */
[----:B------:R2:W-:Y:S01]  /*1e460*/  UTCHMMA tmem[UR72], gdesc[UR64], tmem[UR10], tmem[UR30], idesc[UR31], UPT ;  /* 0x00ff1e40480079ea */ /* 0x0005e2000b80000a */
[----:B------:R2:W-:Y:S01]  /*1e470*/  UTCBAR [UR56], URZ ;  /* 0x000000ff380073e9 */ /* 0x0005e200080000ff */
[----:B------:R-:W-:Y:S01]  /*1e480*/  NOP ;  /* 0x0000000000007918 */ /* 0x000fe20000000000 */
.L_x_10:
[----:B-1----:R-:W3:Y:S01]  /*1e490*/  LDL R5, [R1+0x638] ;  /* 0x0006380001057983 */ /* 0x002ee20000100800 */
[----:B------:R-:W1:Y:S08]  /*1e4a0*/  LDC R11, c[0x0][0x3a0] ;  /* 0x0000e800ff0b7b82 */ /* 0x000e700000000800 */
[----:B------:R-:W-:Y:S01]  /*1e4b0*/  BAR.SYNC.DEFER_BLOCKING 0x0 ;  /* 0x0000000000007b1d */ /* 0x000fe20000010000 */
[----:B------:R-:W-:-:S05]  /*1e4c0*/  IADD3 R136, P6, PT, R136, R2, RZ ;  /* 0x0000000288887210 */ /* 0x000fca0007fde0ff */
[----:B------:R-:W4:Y:S01]  /*1e4d0*/  LDL.LU R9, [R1] ;  /* 0x0000000001097983 */ /* 0x000f220000300800 */
[----:B-1----:R-:W-:-:S03]  /*1e4e0*/  VIADD R11, R11, 0xfffffe80 ;  /* 0xfffffe800b0b7836 */ /* 0x002fc60000000000 */
[----:B------:R-:W5:Y:S01]  /*1e4f0*/  LDL.LU R14, [R1+0x4] ;  /* 0x00000400010e7983 */ /* 0x000f620000300800 */
[----:B------:R-:W-:-:S03]  /*1e500*/  IMAD R4, R250, -0x80, R11 ;  /* 0xffffff80fa047824 */ /* 0x000fc600078e020b */
[----:B--2---:R-:W2:Y:S02]  /*1e510*/  LDL.LU R12, [R1+0x8] ;  /* 0x00000800010c7983 */ /* 0x004ea40000300800 */
[C---:B------:R-:W-:Y:S01]  /*1e520*/  ISETP.GT.AND P4, PT, R4.reuse, RZ, PT ;  /* 0x000000ff0400720c */ /* 0x040fe20003f84270 */
[--C-:B------:R-:W-:Y:S01]  /*1e530*/  IMAD.X R137, R137, 0x1, R0.reuse, P6 ;  /* 0x0000000189897824 */ /* 0x100fe200030e0600 */
[----:B------:R-:W-:Y:S01]  /*1e540*/  ISETP.GT.AND P5, PT, R4, 0x1, PT ;  /* 0x000000010400780c */ /* 0x000fe20003fa4270 */
[----:B------:R-:W2:Y:S01]  /*1e550*/  LDL.LU R10, [R1+0xc] ;  /* 0x00000c00010a7983 */ /* 0x000ea20000300800 */
[----:B------:R-:W-:Y:S02]  /*1e560*/  SEL R6, RZ, 0x4, !P4 ;  /* 0x00000004ff067807 */ /* 0x000fe40006000000 */
[-C--:B------:R-:W-:Y:S01]  /*1e570*/  IADD3 R138, P6, PT, R138, R2.reuse, RZ ;  /* 0x000000028a8a7210 */ /* 0x080fe20007fde0ff */
[----:B------:R-:W-:Y:S01]  /*1e580*/  IMAD.MOV.U32 R7, RZ, RZ, R137 ;  /* 0x000000ffff077224 */ /* 0x000fe200078e0089 */
[----:B------:R-:W2:Y:S03]  /*1e590*/  LDL.LU R8, [R1+0x10] ;  /* 0x0000100001087983 */ /* 0x000ea60000300800 */
[----:B------:R-:W-:Y:S01]  /*1e5a0*/  IMAD.X R139, R139, 0x1, R0, P6 ;  /* 0x000000018b8b7824 */ /* 0x000fe200030e0600 */
[----:B------:R-:W-:-:S05]  /*1e5b0*/  IADD3 R251, P6, PT, R251, R2, RZ ;  /* 0x00000002fbfb7210 */ /* 0x000fca0007fde0ff */
        /* <DEDUP_REMOVED lines=19> */
[----:B---3--:R-:W-:Y:S02]  /*1e6f0*/  ISETP.GE.AND P2, PT, R250, R5, PT ;  /* 0x00000005fa00720c */ /* 0x008fe40003f46270 */
[----:B------:R-:W-:Y:S02]  /*1e700*/  SEL R5, RZ, 0x4, !P5 ;  /* 0x00000004ff057807 */ /* 0x000fe40006800000 */
[----:B------:R-:W-:Y:S02]  /*1e710*/  SEL R6, R6, RZ, !P2 ;  /* 0x000000ff06067207 */ /* 0x000fe40005000000 */
[----:B------:R-:W-:Y:S02]  /*1e720*/  SEL R5, R5, RZ, !P2 ;  /* 0x000000ff05057207 */ /* 0x000fe40005000000 */
[----:B------:R-:W-:Y:S02]  /*1e730*/  ISETP.NE.U32.AND P5, PT, R6, RZ, PT ;  /* 0x000000ff0600720c */ /* 0x000fe40003fa5070 */
[----:B------:R-:W-:Y:S01]  /*1e740*/  ISETP.NE.U32.AND P4, PT, R5, RZ, PT ;  /* 0x000000ff0500720c */ /* 0x000fe20003f85070 */
[----:B------:R-:W-:-:S10]  /*1e750*/  IMAD.MOV.U32 R6, RZ, RZ, R136 ;  /* 0x000000ffff067224 */ /* 0x000fd400078e0088 */
[----:B------:R-:W-:Y:S01]  /*1e760*/  @!PT LDS RZ, [RZ] ;  /* 0x00000000fffff984 */ /* 0x000fe20000000800 */
[----:B------:R-:W-:Y:S01]  /*1e770*/  @!PT LDS RZ, [RZ] ;  /* 0x00000000fffff984 */ /* 0x000fe20000000800 */
[----:B------:R-:W-:Y:S01]  /*1e780*/  @!PT LDS RZ, [RZ] ;  /* 0x00000000fffff984 */ /* 0x000fe20000000800 */
[----:B------:R1:W-:Y:S02]  /*1e790*/  LDGSTS.E [R249+0x30000], desc[UR22][R6.64], P5 ;  /* 0x3000000006f97fae */ /* 0x0003e4000a9a1016 */
[----:B-1----:R-:W-:Y:S01]  /*1e7a0*/  MOV R6, R138 ;  /* 0x0000008a00067202 */ /* 0x002fe20000000f00 */
[----:B------:R-:W-:-:S05]  /*1e7b0*/  IMAD.MOV.U32 R7, RZ, RZ, R139 ;  /* 0x000000ffff077224 */ /* 0x000fca00078e008b */
[----:B------:R1:W-:Y:S01]  /*1e7c0*/  LDGSTS.E [R249+0x30004], desc[UR22][R6.64], P4 ;  /* 0x3000400006f97fae */ /* 0x0003e2000a1a1016 */
[C---:B------:R-:W-:Y:S02]  /*1e7d0*/  ISETP.GT.AND P4, PT, R4.reuse, 0x2, PT ;  /* 0x000000020400780c */ /* 0x040fe40003f84270 */
[----:B------:R-:W-:Y:S02]  /*1e7e0*/  ISETP.GT.AND P5, PT, R4, 0x3, PT ;  /* 0x000000030400780c */ /* 0x000fe40003fa4270 */
[----:B-1----:R-:W-:Y:S02]  /*1e7f0*/  SEL R6, RZ, 0x4, !P4 ;  /* 0x00000004ff067807 */ /* 0x002fe40006000000 */
[----:B------:R-:W-:Y:S02]  /*1e800*/  SEL R5, RZ, 0x4, !P5 ;  /* 0x00000004ff057807 */ /* 0x000fe40006800000 */
[----:B------:R-:W-:Y:S02]  /*1e810*/  SEL R6, R6, RZ, !P2 ;  /* 0x000000ff06067207 */ /* 0x000fe40005000000 */
[----:B------:R-:W-:-:S02]  /*1e820*/  SEL R5, R5, RZ, !P2 ;  /* 0x000000ff05057207 */ /* 0x000fc40005000000 */
[----:B------:R-:W-:Y:S02]  /*1e830*/  ISETP.NE.U32.AND P5, PT, R6, RZ, PT ;  /* 0x000000ff0600720c */ /* 0x000fe40003fa5070 */
[----:B------:R-:W-:Y:S01]  /*1e840*/  ISETP.NE.U32.AND P4, PT, R5, RZ, PT ;  /* 0x000000ff0500720c */ /* 0x000fe20003f85070 */
[----:B------:R-:W-:Y:S02]  /*1e850*/  IMAD.MOV.U32 R6, RZ, RZ, R251 ;  /* 0x000000ffff067224 */ /* 0x000fe400078e00fb */
[----:B------:R-:W-:-:S08]  /*1e860*/  IMAD.MOV.U32 R7, RZ, RZ, R140 ;  /* 0x000000ffff077224 */ /* 0x000fd000078e008c */
[----:B------:R1:W-:Y:S02]  /*1e870*/  LDGSTS.E [R249+0x30008], desc[UR22][R6.64], P5 ;  /* 0x3000800006f97fae */ /* 0x0003e4000a9a1016 */
[----:B-1----:R-:W-:Y:S02]  /*1e880*/  IMAD.MOV.U32 R6, RZ, RZ, R141 ;  /* 0x000000ffff067224 */ /* 0x002fe400078e008d */
        /* <DEDUP_REMOVED lines=60> */
[----:B------:R-:W-:Y:S02]  /*1ec50*/  IADD3 R159, P6, PT, R159, R2, RZ ;  /* 0x000000029f9f7210 */ /* 0x000fe40007fde0ff */
[----:B-1----:R-:W-:Y:S02]  /*1ec60*/  SEL R6, RZ, 0x4, !P4 ;  /* 0x00000004ff067807 */ /* 0x002fe40006000000 */
[----:B------:R-:W-:Y:S02]  /*1ec70*/  SEL R5, RZ, 0x4, !P5 ;  /* 0x00000004ff057807 */ /* 0x000fe40006800000 */
[----:B------:R-:W-:-:S02]  /*1ec80*/  SEL R6, R6, RZ, !P2 ;  /* 0x000000ff06067207 */ /* 0x000fc40005000000 */
[----:B------:R-:W-:Y:S02]  /*1ec90*/  SEL R5, R5, RZ, !P2 ;  /* 0x000000ff05057207 */ /* 0x000fe40005000000 */
[----:B------:R-:W-:Y:S01]  /*1eca0*/  ISETP.NE.U32.AND P5, PT, R6, RZ, PT ;  /* 0x000000ff0600720c */ /* 0x000fe20003fa5070 */
[----:B------:R-:W-:Y:S01]  /*1ecb0*/  IMAD.X R160, R160, 0x1, R0, P6 ;  /* 0x00000001a0a07824 */ /* 0x000fe200030e0600 */
[----:B------:R-:W-:Y:S02]  /*1ecc0*/  IADD3 R161, P6, PT, R161, R2, RZ ;  /* 0x00000002a1a17210 */ /* 0x000fe40007fde0ff */
[----:B------:R-:W-:Y:S01]  /*1ecd0*/  ISETP.NE.U32.AND P4, PT, R5, RZ, PT ;  /* 0x000000ff0500720c */ /* 0x000fe20003f85070 */
[----:B------:R-:W-:Y:S02]  /*1ece0*/  IMAD.MOV.U32 R6, RZ, RZ, R159 ;  /* 0x000000ffff067224 */ /* 0x000fe400078e009f */
[----:B------:R-:W-:Y:S02]  /*1ecf0*/  IMAD.MOV.U32 R7, RZ, RZ, R160 ;  /* 0x000000ffff077224 */ /* 0x000fe400078e00a0 */
[----:B------:R-:W-:-:S04]  /*1ed00*/  IMAD.X R162, R162, 0x1, R0, P6 ;  /* 0x00000001a2a27824 */ /* 0x000fc800030e0600 */
[----:B------:R1:W-:Y:S02]  /*1ed10*/  LDGSTS.E [R249+0x30030], desc[UR22][R6.64], P5 ;  /* 0x3003000006f97fae */ /* 0x0003e4000a9a1016 */
[----:B-1----:R-:W-:Y:S01]  /*1ed20*/  MOV R6, R161 ;  /* 0x000000a100067202 */ /* 0x002fe20000000f00 */
        /* <DEDUP_REMOVED lines=383> */
[----:B-1----:R-:W-:-:S04]  /*20520*/  SEL R6, RZ, 0x4, !P4 ;  /* 0x00000004ff067807 */ /* 0x002fc80006000000 */
[----:B------:R-:W-:Y:S02]  /*20530*/  SEL R6, R6, RZ, !P2 ;  /* 0x000000ff06067207 */ /* 0x000fe40005000000 */
[----:B------:R-:W-:Y:S01]  /*20540*/  SEL R5, RZ, 0x4, !P5 ;  /* 0x00000004ff057807 */ /* 0x000fe20006800000 */
[----:B------:R-:W-:Y:S01]  /*20550*/  IMAD.X R248, R248, 0x1, R0, P6 ;  /* 0x00000001f8f87824 */ /* 0x000fe200030e0600 */
[----:B------:R-:W-:Y:S02]  /*20560*/  ISETP.NE.U32.AND P5, PT, R6, RZ, PT ;  /* 0x000000ff0600720c */ /* 0x000fe40003fa5070 */
[----:B----4-:R-:W-:Y:S01]  /*20570*/  IADD3 R9, P6, PT, R9, R2, RZ ;  /* 0x0000000209097210 */ /* 0x010fe20007fde0ff */
[----:B------:R-:W-:Y:S02]  /*20580*/  IMAD.MOV.U32 R6, RZ, RZ, R247 ;  /* 0x000000ffff067224 */ /* 0x000fe400078e00f7 */
[----:B------:R-:W-:Y:S02]  /*20590*/  IMAD.MOV.U32 R7, RZ, RZ, R248 ;  /* 0x000000ffff077224 */ /* 0x000fe400078e00f8 */
[----:B------:R1:W-:Y:S04]  /*205a0*/  STL [R1], R9 ;  /* 0x0000000901007387 */ /* 0x0003e80000100800 */
[----:B------:R-:W3:Y:S04]  /*205b0*/  LDL.LU R16, [R1+0x14] ;  /* 0x0000140001107983 */ /* 0x000ee80000300800 */
[----:B------:R-:W4:Y:S04]  /*205c0*/  LDL.LU R15, [R1+0x18] ;  /* 0x00001800010f7983 */ /* 0x000f280000300800 */
[----:B------:R1:W-:Y:S04]  /*205d0*/  LDGSTS.E [R249+0x300e0], desc[UR22][R6.64], P5 ;  /* 0x300e000006f97fae */ /* 0x0003e8000a9a1016 */
[----:B------:R-:W3:Y:S01]  /*205e0*/  LDL.LU R13, [R1+0x1c] ;  /* 0x00001c00010d7983 */ /* 0x000ee20000300800 */
[----:B-1----:R-:W-:-:S03]  /*205f0*/  MOV R6, R9 ;  /* 0x0000000900067202 */ /* 0x002fc60000000f00 */
[----:B------:R-:W3:Y:S01]  /*20600*/  LDL.LU R9, [R1+0x20] ;  /* 0x0000200001097983 */ /* 0x000ee20000300800 */
[----:B------:R-:W-:-:S04]  /*20610*/  SEL R5, R5, RZ, !P2 ;  /* 0x000000ff05057207 */ /* 0x000fc80005000000 */
[----:B------:R-:W-:Y:S01]  /*20620*/  ISETP.NE.U32.AND P4, PT, R5, RZ, PT ;  /* 0x000000ff0500720c */ /* 0x000fe20003f85070 */
[----:B------:R-:W-:-:S04]  /*20630*/  IMAD.X R252, R252, 0x1, R0, P6 ;  /* 0x00000001fcfc7824 */ /* 0x000fc800030e0600 */
[----:B------:R-:W-:Y:S01]  /*20640*/  IMAD.MOV.U32 R7, RZ, RZ, R252 ;  /* 0x000000ffff077224 */ /* 0x000fe200078e00fc */
[----:B--2---:R-:W-:-:S07]  /*20650*/  IADD3 R12, P6, PT, R12, R2, RZ ;  /* 0x000000020c0c7210 */ /* 0x004fce0007fde0ff */
[----:B------:R1:W-:Y:S01]  /*20660*/  LDGSTS.E [R249+0x300e4], desc[UR22][R6.64], P4 ;  /* 0x300e400006f97fae */ /* 0x0003e2000a1a1016 */
[C---:B------:R-:W-:Y:S02]  /*20670*/  ISETP.GT.AND P4, PT, R4.reuse, 0x3a, PT ;  /* 0x0000003a0400780c */ /* 0x040fe40003f84270 */
[----:B------:R-:W-:Y:S01]  /*20680*/  ISETP.GT.AND P5, PT, R4, 0x3b, PT ;  /* 0x0000003b0400780c */ /* 0x000fe20003fa4270 */
[----:B-----5:R-:W-:Y:S01]  /*20690*/  IMAD.X R14, R14, 0x1, R0, P6 ;  /* 0x000000010e0e7824 */ /* 0x020fe200030e0600 */
[----:B------:R-:W-:Y:S02]  /*206a0*/  IADD3 R8, P6, PT, R8, R2, RZ ;  /* 0x0000000208087210 */ /* 0x000fe40007fde0ff */
[----:B-1----:R-:W-:-:S04]  /*206b0*/  SEL R6, RZ, 0x4, !P4 ;  /* 0x00000004ff067807 */ /* 0x002fc80006000000 */
[----:B------:R-:W-:Y:S02]  /*206c0*/  SEL R6, R6, RZ, !P2 ;  /* 0x000000ff06067207 */ /* 0x000fe40005000000 */
[----:B------:R-:W-:Y:S02]  /*206d0*/  SEL R5, RZ, 0x4, !P5 ;  /* 0x00000004ff057807 */ /* 0x000fe40006800000 */
[----:B------:R-:W-:Y:S01]  /*206e0*/  ISETP.NE.U32.AND P5, PT, R6, RZ, PT ;  /* 0x000000ff0600720c */ /* 0x000fe20003fa5070 */
[----:B------:R-:W-:Y:S01]  /*206f0*/  IMAD.X R10, R10, 0x1, R0, P6 ;  /* 0x000000010a0a7824 */ /* 0x000fe200030e0600 */
[----:B------:R-:W-:Y:S01]  /*20700*/  STL [R1+0x8], R12 ;  /* 0x0000080c01007387 */ /* 0x000fe20000100800 */
[----:B------:R-:W-:-:S03]  /*20710*/  IMAD.MOV.U32 R6, RZ, RZ, R12 ;  /* 0x000000ffff067224 */ /* 0x000fc600078e000c */
[----:B------:R1:W-:Y:S01]  /*20720*/  STL [R1+0x4], R14 ;  /* 0x0000040e01007387 */ /* 0x0003e20000100800 */
[----:B------:R-:W-:-:S03]  /*20730*/  IMAD.MOV.U32 R7, RZ, RZ, R14 ;  /* 0x000000ffff077224 */ /* 0x000fc600078e000e */
[----:B------:R-:W-:Y:S01]  /*20740*/  STL [R1+0x10], R8 ;  /* 0x0000100801007387 */ /* 0x000fe20000100800 */
[----:B------:R-:W-:-:S03]  /*20750*/  SEL R5, R5, RZ, !P2 ;  /* 0x000000ff05057207 */ /* 0x000fc60005000000 */
[----:B------:R2:W-:Y:S04]  /*20760*/  STL [R1+0xc], R10 ;  /* 0x00000c0a01007387 */ /* 0x0005e80000100800 */
[----:B-1----:R-:W5:Y:S04]  /*20770*/  LDL.LU R14, [R1+0x24] ;  /* 0x00002400010e7983 */ /* 0x002f680000300800 */
[----:B------:R-:W5:Y:S01]  /*20780*/  LDL.LU R12, [R1+0x28] ;  /* 0x00002800010c7983 */ /* 0x000f620000300800 */
[----:B------:R-:W-:-:S03]  /*20790*/  ISETP.NE.U32.AND P4, PT, R5, RZ, PT ;  /* 0x000000ff0500720c */ /* 0x000fc60003f85070 */
[----:B------:R1:W-:Y:S02]  /*207a0*/  LDGSTS.E [R249+0x300e8], desc[UR22][R6.64], P5 ;  /* 0x300e800006f97fae */ /* 0x0003e4000a9a1016 */
[----:B-1----:R-:W-:Y:S02]  /*207b0*/  IMAD.MOV.U32 R7, RZ, RZ, R10 ;  /* 0x000000ffff077224 */ /* 0x002fe400078e000a */
[----:B------:R-:W-:Y:S01]  /*207c0*/  IMAD.MOV.U32 R6, RZ, RZ, R8 ;  /* 0x000000ffff067224 */ /* 0x000fe200078e0008 */
[----:B--2---:R-:W2:Y:S04]  /*207d0*/  LDL.LU R10, [R1+0x2c] ;  /* 0x00002c00010a7983 */ /* 0x004ea80000300800 */
[----:B------:R-:W2:Y:S04]  /*207e0*/  LDL.LU R8, [R1+0x30] ;  /* 0x0000300001087983 */ /* 0x000ea80000300800 */
[----:B------:R1:W-:Y:S01]  /*207f0*/  LDGSTS.E [R249+0x300ec], desc[UR22][R6.64], P4 ;  /* 0x300ec00006f97fae */ /* 0x0003e2000a1a1016 */
[----:B------:R-:W-:-:S02]  /*20800*/  ISETP.GT.AND P4, PT, R4, 0x3c, PT ;  /* 0x0000003c0400780c */ /* 0x000fc40003f84270 */
[----:B------:R-:W-:Y:S02]  /*20810*/  ISETP.GT.AND P5, PT, R4, 0x3d, PT ;  /* 0x0000003d0400780c */ /* 0x000fe40003fa4270 */
[----:B-1----:R-:W-:-:S04]  /*20820*/  SEL R6, RZ, 0x4, !P4 ;  /* 0x00000004ff067807 */ /* 0x002fc80006000000 */
[----:B------:R-:W-:Y:S02]  /*20830*/  SEL R6, R6, RZ, !P2 ;  /* 0x000000ff06067207 */ /* 0x000fe40005000000 */
[----:B------:R-:W-:Y:S02]  /*20840*/  SEL R5, RZ, 0x4, !P5 ;  /* 0x00000004ff057807 */ /* 0x000fe40006800000 */
[----:B------:R-:W-:Y:S02]  /*20850*/  ISETP.NE.U32.AND P5, PT, R6, RZ, PT ;  /* 0x000000ff0600720c */ /* 0x000fe40003fa5070 */
[----:B----4-:R-:W-:-:S05]  /*20860*/  IADD3 R15, P6, PT, R15, R2, RZ ;  /* 0x000000020f0f7210 */ /* 0x010fca0007fde0ff */
[----:B---3--:R-:W-:Y:S01]  /*20870*/  IMAD.X R16, R16, 0x1, R0, P6 ;  /* 0x0000000110107824 */ /* 0x008fe200030e0600 */
[----:B------:R-:W-:Y:S01]  /*20880*/  STL [R1+0x18], R15 ;  /* 0x0000180f01007387 */ /* 0x000fe20000100800 */
[----:B------:R-:W-:-:S03]  /*20890*/  IMAD.MOV.U32 R6, RZ, RZ, R15 ;  /* 0x000000ffff067224 */ /* 0x000fc600078e000f */
[----:B------:R1:W-:Y:S01]  /*208a0*/  STL [R1+0x14], R16 ;  /* 0x0000141001007387 */ /* 0x0003e20000100800 */
[----:B------:R-:W-:-:S05]  /*208b0*/  IADD3 R9, P6, PT, R9, R2, RZ ;  /* 0x0000000209097210 */ /* 0x000fca0007fde0ff */
[----:B------:R-:W-:Y:S01]  /*208c0*/  IMAD.X R13, R13, 0x1, R0, P6 ;  /* 0x000000010d0d7824 */ /* 0x000fe200030e0600 */
[----:B------:R-:W-:Y:S01]  /*208d0*/  STL [R1+0x20], R9 ;  /* 0x0000200901007387 */ /* 0x000fe20000100800 */
[----:B------:R-:W-:-:S03]  /*208e0*/  IMAD.MOV.U32 R7, RZ, RZ, R16 ;  /* 0x000000ffff077224 */ /* 0x000fc600078e0010 */
[----:B------:R3:W-:Y:S04]  /*208f0*/  STL [R1+0x1c], R13 ;  /* 0x00001c0d01007387 */ /* 0x0007e80000100800 */
[----:B-1----:R-:W4:Y:S04]  /*20900*/  LDL.LU R16, [R1+0x34] ;  /* 0x0000340001107983 */ /* 0x002f280000300800 */
[----:B------:R-:W4:Y:S04]  /*20910*/  LDL.LU R15, [R1+0x38] ;  /* 0x00003800010f7983 */ /* 0x000f280000300800 */
[----:B------:R1:W-:Y:S02]  /*20920*/  LDGSTS.E [R249+0x300f0], desc[UR22][R6.64], P5 ;  /* 0x300f000006f97fae */ /* 0x0003e4000a9a1016 */
[----:B-1----:R-:W-:Y:S01]  /*20930*/  IMAD.MOV.U32 R7, RZ, RZ, R13 ;  /* 0x000000ffff077224 */ /* 0x002fe200078e000d */
[----:B------:R-:W-:Y:S01]  /*20940*/  MOV R6, R9 ;  /* 0x0000000900067202 */ /* 0x000fe20000000f00 */
[----:B---3--:R-:W3:Y:S04]  /*20950*/  LDL.LU R13, [R1+0x3c] ;  /* 0x00003c00010d7983 */ /* 0x008ee80000300800 */
[----:B------:R-:W3:Y:S01]  /*20960*/  LDL.LU R9, [R1+0x40] ;  /* 0x0000400001097983 */ /* 0x000ee20000300800 */
[----:B------:R-:W-:-:S04]  /*20970*/  SEL R5, R5, RZ, !P2 ;  /* 0x000000ff05057207 */ /* 0x000fc80005000000 */
[----:B------:R-:W-:Y:S02]  /*20980*/  ISETP.NE.U32.AND P4, PT, R5, RZ, PT ;  /* 0x000000ff0500720c */ /* 0x000fe40003f85070 */
[----:B------:R-:W-:-:S11]  /*20990*/  ISETP.GT.AND P5, PT, R4, 0x3f, PT ;  /* 0x0000003f0400780c */ /* 0x000fd60003fa4270 */
[----:B------:R1:W-:Y:S01]  /*209a0*/  LDGSTS.E [R249+0x300f4], desc[UR22][R6.64], P4 ;  /* 0x300f400006f97fae */ /* 0x0003e2000a1a1016 */
[----:B------:R-:W-:Y:S02]  /*209b0*/  ISETP.GT.AND P4, PT, R4, 0x3e, PT ;  /* 0x0000003e0400780c */ /* 0x000fe40003f84270 */
[----:B-----5:R-:W-:Y:S02]  /*209c0*/  IADD3 R12, P6, PT, R12, R2, RZ ;  /* 0x000000020c0c7210 */ /* 0x020fe40007fde0ff */
[----:B------:R-:W-:Y:S02]  /*209d0*/  SEL R5, RZ, 0x4, !P5 ;  /* 0x00000004ff057807 */ /* 0x000fe40006800000 */
[----:B-1----:R-:W-:Y:S01]  /*209e0*/  SEL R6, RZ, 0x4, !P4 ;  /* 0x00000004ff067807 */ /* 0x002fe20006000000 */
[----:B------:R-:W-:-:S03]  /*209f0*/  IMAD.X R14, R14, 0x1, R0, P6 ;  /* 0x000000010e0e7824 */ /* 0x000fc600030e0600 */
[----:B------:R-:W-:-:S04]  /*20a00*/  SEL R6, R6, RZ, !P2 ;  /* 0x000000ff06067207 */ /* 0x000fc80005000000 */
[----:B------:R-:W-:Y:S02]  /*20a10*/  ISETP.NE.U32.AND P5, PT, R6, RZ, PT ;  /* 0x000000ff0600720c */ /* 0x000fe40003fa5070 */
[----:B--2---:R-:W-:Y:S01]  /*20a20*/  IADD3 R8, P6, PT, R8, R2, RZ ;  /* 0x0000000208087210 */ /* 0x004fe20007fde0ff */
[----:B------:R-:W-:Y:S04]  /*20a30*/  STL [R1+0x28], R12 ;  /* 0x0000280c01007387 */ /* 0x000fe80000100800 */
[----:B------:R-:W-:Y:S01]  /*20a40*/  IMAD.X R10, R10, 0x1, R0, P6 ;  /* 0x000000010a0a7824 */ /* 0x000fe200030e0600 */
[----:B------:R1:W-:Y:S01]  /*20a50*/  STL [R1+0x24], R14 ;  /* 0x0000240e01007387 */ /* 0x0003e20000100800 */
[----:B------:R-:W-:Y:S02]  /*20a60*/  IMAD.MOV.U32 R6, RZ, RZ, R12 ;  /* 0x000000ffff067224 */ /* 0x000fe400078e000c */
[----:B------:R-:W-:Y:S01]  /*20a70*/  IMAD.MOV.U32 R7, RZ, RZ, R14 ;  /* 0x000000ffff077224 */ /* 0x000fe200078e000e */
        /* <DEDUP_REMOVED lines=19> */
[----:B------:R-:W-:Y:S01]  /*20bb0*/  IMAD.X R16, R16, 0x1, R0, P6 ;  /* 0x0000000110107824 */ /* 0x000fe200030e0600 */
[----:B------:R-:W-:Y:S01]  /*20bc0*/  STL [R1+0x38], R15 ;  /* 0x0000380f01007387 */ /* 0x000fe20000100800 */
[----:B------:R-:W-:-:S03]  /*20bd0*/  IMAD.MOV.U32 R6, RZ, RZ, R15 ;  /* 0x000000ffff067224 */ /* 0x000fc600078e000f */
[----:B------:R1:W-:Y:S01]  /*20be0*/  STL [R1+0x34], R16 ;  /* 0x0000341001007387 */ /* 0x0003e20000100800 */
[----:B------:R-:W-:-:S05]  /*20bf0*/  IMAD.MOV.U32 R7, RZ, RZ, R16 ;  /* 0x000000ffff077224 */ /* 0x000fca00078e0010 */
[----:B------:R4:W-:Y:S01]  /*20c00*/  LDGSTS.E [R249+0x30100], desc[UR22][R6.64], P5 ;  /* 0x3010000006f97fae */ /* 0x0009e2000a9a1016 */
[----:B---3--:R-:W-:-:S05]  /*20c10*/  IADD3 R9, P6, PT, R9, R2, RZ ;  /* 0x0000000209097210 */ /* 0x008fca0007fde0ff */
[----:B------:R-:W-:Y:S01]  /*20c20*/  IMAD.X R13, R13, 0x1, R0, P6 ;  /* 0x000000010d0d7824 */ /* 0x000fe200030e0600 */
[----:B------:R-:W-:Y:S04]  /*20c30*/  STL [R1+0x40], R9 ;  /* 0x0000400901007387 */ /* 0x000fe80000100800 */
[----:B------:R3:W-:Y:S04]  /*20c40*/  STL [R1+0x3c], R13 ;  /* 0x00003c0d01007387 */ /* 0x0007e80000100800 */
[----:B-1----:R-:W2:Y:S04]  /*20c50*/  LDL.LU R16, [R1+0x54] ;  /* 0x0000540001107983 */ /* 0x002ea80000300800 */
[----:B------:R-:W2:Y:S01]  /*20c60*/  LDL.LU R15, [R1+0x58] ;  /* 0x00005800010f7983 */ /* 0x000ea20000300800 */
[----:B----4-:R-:W-:Y:S01]  /*20c70*/  IMAD.MOV.U32 R7, RZ, RZ, R13 ;  /* 0x000000ffff077224 */ /* 0x010fe200078e000d */
[----:B------:R-:W-:-:S02]  /*20c80*/  MOV R6, R9 ;  /* 0x0000000900067202 */ /* 0x000fc40000000f00 */
[----:B---3--:R-:W3:Y:S04]  /*20c90*/  LDL.LU R13, [R1+0x5c] ;  /* 0x00005c00010d7983 */ /* 0x008ee80000300800 */
[----:B------:R-:W4:Y:S01]  /*20ca0*/  LDL.LU R9, [R1+0x60] ;  /* 0x0000600001097983 */ /* 0x000f220000300800 */
[----:B------:R-:W-:-:S04]  /*20cb0*/  SEL R5, R5, RZ, !P2 ;  /* 0x000000ff05057207 */ /* 0x000fc80005000000 */
[----:B------:R-:W-:Y:S02]  /*20cc0*/  ISETP.NE.U32.AND P4, PT, R5, RZ, PT ;  /* 0x000000ff0500720c */ /* 0x000fe40003f85070 */
[----:B------:R-:W-:-:S11]  /*20cd0*/  ISETP.GT.AND P5, PT, R4, 0x43, PT ;  /* 0x000000430400780c */ /* 0x000fd60003fa4270 */
[----:B------:R1:W-:Y:S01]  /*20ce0*/  LDGSTS.E [R249+0x30104], desc[UR22][R6.64], P4 ;  /* 0x3010400006f97fae */ /* 0x0003e2000a1a1016 */
[----:B------:R-:W-:Y:S02]  /*20cf0*/  ISETP.GT.AND P4, PT, R4, 0x42, PT ;  /* 0x000000420400780c */ /* 0x000fe40003f84270 */
[----:B------:R-:W-:Y:S02]  /*20d00*/  SEL R5, RZ, 0x4, !P5 ;  /* 0x00000004ff057807 */ /* 0x000fe40006800000 */
[----:B-1----:R-:W-:-:S04]  /*20d10*/  SEL R6, RZ, 0x4, !P4 ;  /* 0x00000004ff067807 */ /* 0x002fc80006000000 */
[----:B------:R-:W-:Y:S02]  /*20d20*/  SEL R6, R6, RZ, !P2 ;  /* 0x000000ff06067207 */ /* 0x000fe40005000000 */
[----:B-----5:R-:W-:Y:S02]  /*20d30*/  IADD3 R12, P6, PT, R12, R2, RZ ;  /* 0x000000020c0c7210 */ /* 0x020fe40007fde0ff */
[----:B------:R-:W-:-:S03]  /*20d40*/  ISETP.NE.U32.AND P5, PT, R6, RZ, PT ;  /* 0x000000ff0600720c */ /* 0x000fc60003fa5070 */
[----:B------:R-:W-:Y:S01]  /*20d50*/  IMAD.X R14, R14, 0x1, R0, P6 ;  /* 0x000000010e0e7824 */ /* 0x000fe200030e0600 */
[----:B------:R-:W-:Y:S01]  /*20d60*/  STL [R1+0x48], R12 ;  /* 0x0000480c01007387 */ /* 0x000fe20000100800 */
[----:B------:R-:W-:-:S03]  /*20d70*/  IMAD.MOV.U32 R6, RZ, RZ, R12 ;  /* 0x000000ffff067224 */ /* 0x000fc600078e000c */
[----:B------:R1:W-:Y:S01]  /*20d80*/  STL [R1+0x44], R14 ;  /* 0x0000440e01007387 */ /* 0x0003e20000100800 */
[----:B------:R-:W-:Y:S01]  /*20d90*/  IMAD.MOV.U32 R7, RZ, RZ, R14 ;  /* 0x000000ffff077224 */ /* 0x000fe200078e000e */
[----:B------:R-:W-:-:S04]  /*20da0*/  SEL R5, R5, RZ, !P2 ;  /* 0x000000ff05057207 */ /* 0x000fc80005000000 */
[----:B------:R5:W-:Y:S01]  /*20db0*/  LDGSTS.E [R249+0x30108], desc[UR22][R6.64], P5 ;  /* 0x3010800006f97fae */ /* 0x000be2000a9a1016 */
[----:B--2---:R-:W-:-:S05]  /*20dc0*/  IADD3 R8, P6, PT, R8, R2, RZ ;  /* 0x0000000208087210 */ /* 0x004fca0007fde0ff */
[----:B------:R-:W-:Y:S01]  /*20dd0*/  IMAD.X R10, R10, 0x1, R0, P6 ;  /* 0x000000010a0a7824 */ /* 0x000fe200030e0600 */
[----:B------:R-:W-:Y:S04]  /*20de0*/  STL [R1+0x50], R8 ;  /* 0x0000500801007387 */ /* 0x000fe80000100800 */
[----:B------:R2:W-:Y:S04]  /*20df0*/  STL [R1+0x4c], R10 ;  /* 0x00004c0a01007387 */ /* 0x0005e80000100800 */
[----:B-1----:R-:W3:Y:S04]  /*20e00*/  LDL.LU R14, [R1+0x64] ;  /* 0x00006400010e7983 */ /* 0x002ee80000300800 */
[----:B------:R-:W3:Y:S01]  /*20e10*/  LDL.LU R12, [R1+0x68] ;  /* 0x00006800010c7983 */ /* 0x000ee20000300800 */
[----:B-----5:R-:W-:Y:S01]  /*20e20*/  IMAD.MOV.U32 R7, RZ, RZ, R10 ;  /* 0x000000ffff077224 */ /* 0x020fe200078e000a */
[----:B------:R-:W-:Y:S01]  /*20e30*/  ISETP.NE.U32.AND P4, PT, R5, RZ, PT ;  /* 0x000000ff0500720c */ /* 0x000fe20003f85070 */
[----:B------:R-:W-:Y:S01]  /*20e40*/  IMAD.MOV.U32 R6, RZ, RZ, R8 ;  /* 0x000000ffff067224 */ /* 0x000fe200078e0008 */
[----:B--2---:R-:W2:Y:S04]  /*20e50*/  LDL.LU R10, [R1+0x6c] ;  /* 0x00006c00010a7983 */ /* 0x004ea80000300800 */
[----:B------:R-:W5:Y:S07]  /*20e60*/  LDL.LU R8, [R1+0x70] ;  /* 0x0000700001087983 */ /* 0x000f6e0000300800 */
[----:B------:R1:W-:Y:S01]  /*20e70*/  LDGSTS.E [R249+0x3010c], desc[UR22][R6.64], P4 ;  /* 0x3010c00006f97fae */ /* 0x0003e2000a1a1016 */
[----:B------:R-:W-:-:S02]  /*20e80*/  ISETP.GT.AND P4, PT, R4, 0x44, PT ;  /* 0x000000440400780c */ /* 0x000fc40003f84270 */
[----:B------:R-:W-:Y:S02]  /*20e90*/  ISETP.GT.AND P5, PT, R4, 0x45, PT ;  /* 0x000000450400780c */ /* 0x000fe40003fa4270 */
[----:B-1----:R-:W-:-:S04]  /*20ea0*/  SEL R6, RZ, 0x4, !P4 ;  /* 0x00000004ff067807 */ /* 0x002fc80006000000 */
[----:B------:R-:W-:Y:S02]  /*20eb0*/  SEL R6, R6, RZ, !P2 ;  /* 0x000000ff06067207 */ /* 0x000fe40005000000 */
[----:B------:R-:W-:Y:S02]  /*20ec0*/  SEL R5, RZ, 0x4, !P5 ;  /* 0x00000004ff057807 */ /* 0x000fe40006800000 */
[----:B------:R-:W-:Y:S02]  /*20ed0*/  ISETP.NE.U32.AND P5, PT, R6, RZ, PT ;  /* 0x000000ff0600720c */ /* 0x000fe40003fa5070 */
[----:B------:R-:W-:-:S05]  /*20ee0*/  IADD3 R15, P6, PT, R15, R2, RZ ;  /* 0x000000020f0f7210 */ /* 0x000fca0007fde0ff */
[--C-:B------:R-:W-:Y:S01]  /*20ef0*/  IMAD.X R16, R16, 0x1, R0.reuse, P6 ;  /* 0x0000000110107824 */ /* 0x100fe200030e0600 */
[----:B----4-:R-:W-:Y:S01]  /*20f00*/  IADD3 R9, P6, PT, R9, R2, RZ ;  /* 0x0000000209097210 */ /* 0x010fe20007fde0ff */
[----:B------:R-:W-:Y:S04]  /*20f10*/  STL [R1+0x58], R15 ;  /* 0x0000580f01007387 */ /* 0x000fe80000100800 */
[----:B---3--:R-:W-:Y:S01]  /*20f20*/  IMAD.X R13, R13, 0x1, R0, P6 ;  /* 0x000000010d0d7824 */ /* 0x008fe200030e0600 */
[----:B------:R1:W-:Y:S01]  /*20f30*/  STL [R1+0x54], R16 ;  /* 0x0000541001007387 */ /* 0x0003e20000100800 */
[----:B------:R-:W-:Y:S02]  /*20f40*/  IMAD.MOV.U32 R6, RZ, RZ, R15 ;  /* 0x000000ffff067224 */ /* 0x000fe400078e000f */
[----:B------:R-:W-:Y:S01]  /*20f50*/  IMAD.MOV.U32 R7, RZ, RZ, R16 ;  /* 0x000000ffff077224 */ /* 0x000fe200078e0010 */
[----:B------:R-:W-:Y:S04]  /*20f60*/  STL [R1+0x60], R9 ;  /* 0x0000600901007387 */ /* 0x000fe80000100800 */
        /* <DEDUP_REMOVED lines=13> */
[----:B------:R-:W-:Y:S02]  /*21040*/  SEL R5, RZ, 0x4, !P5 ;  /* 0x00000004ff057807 */ /* 0x000fe40006800000 */
[----:B-1----:R-:W-:Y:S02]  /*21050*/  SEL R6, RZ, 0x4, !P4 ;  /* 0x00000004ff067807 */ /* 0x002fe40006000000 */
[----:B------:R-:W-:Y:S02]  /*21060*/  IADD3 R12, P6, PT, R12, R2, RZ ;  /* 0x000000020c0c7210 */ /* 0x000fe40007fde0ff */
[----:B------:R-:W-:-:S03]  /*21070*/  SEL R6, R6, RZ, !P2 ;  /* 0x000000ff06067207 */ /* 0x000fc60005000000 */
[--C-:B------:R-:W-:Y:S01]  /*21080*/  IMAD.X R14, R14, 0x1, R0.reuse, P6 ;  /* 0x000000010e0e7824 */ /* 0x100fe200030e0600 */
[----:B------:R-:W-:Y:S02]  /*21090*/  ISETP.NE.U32.AND P5, PT, R6, RZ, PT ;  /* 0x000000ff0600720c */ /* 0x000fe40003fa5070 */
[----:B-----5:R-:W-:Y:S01]  /*210a0*/  IADD3 R8, P6, PT, R8, R2, RZ ;  /* 0x0000000208087210 */ /* 0x020fe20007fde0ff */
[----:B------:R-:W-:Y:S04]  /*210b0*/  STL [R1+0x68], R12 ;  /* 0x0000680c01007387 */ /* 0x000fe80000100800 */
[----:B--2---:R-:W-:Y:S01]  /*210c0*/  IMAD.X R10, R10, 0x1, R0, P6 ;  /* 0x000000010a0a7824 */ /* 0x004fe200030e0600 */
[----:B------:R1:W-:Y:S01]  /*210d0*/  STL [R1+0x64], R14 ;  /* 0x0000640e01007387 */ /* 0x0003e20000100800 */
[----:B------:R-:W-:-:S02]  /*210e0*/  IMAD.MOV.U32 R6, RZ, RZ, R12 ;  /* 0x000000ffff067224 */ /* 0x000fc400078e000c */
        /* <DEDUP_REMOVED lines=200> */
[----:B------:R-:W-:Y:S02]  /*21d70*/  IADD3 R12, P6, PT, R12, R2, RZ ;  /* 0x000000020c0c7210 */ /* 0x000fe40007fde0ff */
[----:B------:R-:W-:-:S03]  /*21d80*/  ISETP.NE.U32.AND P5, PT, R6, RZ, PT ;  /* 0x000000ff0600720c */ /* 0x000fc60003fa5070 */
[--C-:B------:R-:W-:Y:S01]  /*21d90*/  IMAD.X R14, R14, 0x1, R0.reuse, P6 ;  /* 0x000000010e0e7824 */ /* 0x100fe200030e0600 */
[----:B-----5:R-:W-:Y:S01]  /*21da0*/  IADD3 R8, P6, PT, R8, R2, RZ ;  /* 0x0000000208087210 */ /* 0x020fe20007fde0ff */
[----:B------:R-:W-:Y:S04]  /*21db0*/  STL [R1+0xe8], R12 ;  /* 0x0000e80c01007387 */ /* 0x000fe80000100800 */
[----:B--2---:R-:W-:Y:S01]  /*21dc0*/  IMAD.X R10, R10, 0x1, R0, P6 ;  /* 0x000000010a0a7824 */ /* 0x004fe200030e0600 */
        /* <DEDUP_REMOVED lines=419> */
[----:B------:R-:W-:Y:S04]  /*23800*/  STL [R1+0x1f0], R8 ;  /* 0x0001f00801007387 */ /* 0x000fe80000100800 */
[----:B------:R2:W-:Y:S04]  /*23810*/  STL [R1+0x1ec], R10 ;  /* 0x0001ec0a01007387 */ /* 0x0005e80000100800 */
[----:B-1----:R-:W5:Y:S01]  /*23820*/  LDL.LU R14, [R1+0x204] ;  /* 0x00020400010e7983 */ /* 0x002f620000300800 */
[----:B------:R-:W-:-:S03]  /*23830*/  SEL R5, R5, RZ, !P2 ;  /* 0x000000ff05057207 */ /* 0x000fc60005000000 */
[----:B------:R-:W5:Y:S04]  /*23840*/  LDL.LU R12, [R1+0x208] ;  /* 0x00020800010c7983 */ /* 0x000f680000300800 */
[----:B------:R1:W-:Y:S01]  /*23850*/  LDGSTS.E [R249+0x301d8], desc[UR22][R6.64], P5 ;  /* 0x301d800006f97fae */ /* 0x0003e2000a9a1016 */
[----:B------:R-:W-:Y:S01]  /*23860*/  ISETP.NE.U32.AND P4, PT, R5, RZ, PT ;  /* 0x000000ff0500720c */ /* 0x000fe20003f85070 */
[----:B-1----:R-:W-:Y:S02]  /*23870*/  IMAD.MOV.U32 R7, RZ, RZ, R10 ;  /* 0x000000ffff077224 */ /* 0x002fe400078e000a */
[----:B------:R-:W-:Y:S01]  /*23880*/  IMAD.MOV.U32 R6, RZ, RZ, R8 ;  /* 0x000000ffff067224 */ /* 0x000fe200078e0008 */
[----:B--2---:R-:W2:Y:S04]  /*23890*/  LDL.LU R10, [R1+0x20c] ;  /* 0x00020c00010a7983 */ /* 0x004ea80000300800 */
[----:B------:R-:W2:Y:S05]  /*238a0*/  LDL.LU R8, [R1+0x210] ;  /* 0x0002100001087983 */ /* 0x000eaa0000300800 */
        /* <DEDUP_REMOVED lines=9> */
[----:B------:R1:W-:Y:S01]  /*23940*/  STL [R1+0x1f8], R15 ;  /* 0x0001f80f01007387 */ /* 0x0003e20000100800 */
[----:B------:R-:W-:-:S03]  /*23950*/  IMAD.MOV.U32 R6, RZ, RZ, R15 ;  /* 0x000000ffff067224 */ /* 0x000fc600078e000f */
[----:B------:R4:W-:Y:S01]  /*23960*/  STL [R1+0x1f4], R16 ;  /* 0x0001f41001007387 */ /* 0x0009e20000100800 */
[----:B------:R-:W-:-:S03]  /*23970*/  IMAD.MOV.U32 R7, RZ, RZ, R16 ;  /* 0x000000ffff077224 */ /* 0x000fc600078e0010 */
[----:B-1----:R-:W2:Y:S04]  /*23980*/  LDL.LU R15, [R1+0x218] ;  /* 0x00021800010f7983 */ /* 0x002ea80000300800 */
[----:B------:R1:W-:Y:S01]  /*23990*/  LDGSTS.E [R249+0x301e0], desc[UR22][R6.64], P5 ;  /* 0x301e000006f97fae */ /* 0x0003e2000a9a1016 */
[----:B---3--:R-:W-:-:S05]  /*239a0*/  IADD3 R9, P6, PT, R9, R2, RZ ;  /* 0x0000000209097210 */ /* 0x008fca0007fde0ff */
[----:B------:R-:W-:Y:S01]  /*239b0*/  IMAD.X R13, R13, 0x1, R0, P6 ;  /* 0x000000010d0d7824 */ /* 0x000fe200030e0600 */
[----:B------:R-:W-:Y:S04]  /*239c0*/  STL [R1+0x200], R9 ;  /* 0x0002000901007387 */ /* 0x000fe80000100800 */
[----:B------:R3:W-:Y:S04]  /*239d0*/  STL [R1+0x1fc], R13 ;  /* 0x0001fc0d01007387 */ /* 0x0007e80000100800 */
[----:B----4-:R-:W4:Y:S01]  /*239e0*/  LDL.LU R16, [R1+0x214] ;  /* 0x0002140001107983 */ /* 0x010f220000300800 */
[----:B-1----:R-:W-:Y:S01]  /*239f0*/  IMAD.MOV.U32 R7, RZ, RZ, R13 ;  /* 0x000000ffff077224 */ /* 0x002fe200078e000d */
[----:B------:R-:W-:-:S02]  /*23a00*/  MOV R6, R9 ;  /* 0x0000000900067202 */ /* 0x000fc40000000f00 */
        /* <DEDUP_REMOVED lines=10> */
[----:B------:R-:W-:Y:S02]  /*23ab0*/  SEL R5, R5, RZ, !P2 ;  /* 0x000000ff05057207 */ /* 0x000fe40005000000 */
[----:B------:R-:W-:Y:S02]  /*23ac0*/  ISETP.NE.U32.AND P5, PT, R6, RZ, PT ;  /* 0x000000ff0600720c */ /* 0x000fe40003fa5070 */
[----:B-----5:R-:W-:-:S05]  /*23ad0*/  IADD3 R12, P6, PT, R12, R2, RZ ;  /* 0x000000020c0c7210 */ /* 0x020fca0007fde0ff */
[----:B------:R-:W-:Y:S01]  /*23ae0*/  IMAD.X R14, R14, 0x1, R0, P6 ;  /* 0x000000010e0e7824 */ /* 0x000fe200030e0600 */
[----:B------:R-:W-:Y:S01]  /*23af0*/  ISETP.NE.U32.AND P4, PT, R5, RZ, PT ;  /* 0x000000ff0500720c */ /* 0x000fe20003f85070 */
[----:B------:R-:W-:Y:S01]  /*23b00*/  IMAD.MOV.U32 R6, RZ, RZ, R12 ;  /* 0x000000ffff067224 */ /* 0x000fe200078e000c */
[----:B------:R-:W-:Y:S01]  /*23b10*/  STL [R1+0x208], R12 ;  /* 0x0002080c01007387 */ /* 0x000fe20000100800 */
[----:B------:R-:W-:-:S03]  /*23b20*/  IMAD.MOV.U32 R7, RZ, RZ, R14 ;  /* 0x000000ffff077224 */ /* 0x000fc600078e000e */
[----:B------:R1:W-:Y:S04]  /*23b30*/  STL [R1+0x204], R14 ;  /* 0x0002040e01007387 */ /* 0x0003e80000100800 */
[----:B------:R5:W-:Y:S01]  /*23b40*/  LDGSTS.E [R249+0x301e8], desc[UR22][R6.64], P5 ;  /* 0x301e800006f97fae */ /* 0x000be2000a9a1016 */
[----:B--2---:R-:W-:-:S05]  /*23b50*/  IADD3 R8, P6, PT, R8, R2, RZ ;  /* 0x0000000208087210 */ /* 0x004fca0007fde0ff */
[----:B------:R-:W-:Y:S01]  /*23b60*/  IMAD.X R10, R10, 0x1, R0, P6 ;  /* 0x000000010a0a7824 */ /* 0x000fe200030e0600 */
[----:B------:R-:W-:Y:S01]  /*23b70*/  STL [R1+0x210], R8 ;  /* 0x0002100801007387 */ /* 0x000fe20000100800 */
[----:B-----5:R-:W-:-:S03]  /*23b80*/  IMAD.MOV.U32 R6, RZ, RZ, R8 ;  /* 0x000000ffff067224 */ /* 0x020fc600078e0008 */
[----:B------:R2:W-:Y:S01]  /*23b90*/  STL [R1+0x20c], R10 ;  /* 0x00020c0a01007387 */ /* 0x0005e20000100800 */
[----:B------:R-:W-:-:S03]  /*23ba0*/  IMAD.MOV.U32 R7, RZ, RZ, R10 ;  /* 0x000000ffff077224 */ /* 0x000fc600078e000a */
[----:B-1----:R-:W5:Y:S04]  /*23bb0*/  LDL.LU R14, [R1+0x224] ;  /* 0x00022400010e7983 */ /* 0x002f680000300800 */
[----:B------:R-:W5:Y:S04]  /*23bc0*/  LDL.LU R12, [R1+0x228] ;  /* 0x00022800010c7983 */ /* 0x000f680000300800 */
[----:B--2---:R-:W2:Y:S04]  /*23bd0*/  LDL.LU R10, [R1+0x22c] ;  /* 0x00022c00010a7983 */ /* 0x004ea80000300800 */
[----:B------:R1:W-:Y:S01]  /*23be0*/  LDGSTS.E [R249+0x301ec], desc[UR22][R6.64], P4 ;  /* 0x301ec00006f97fae */ /* 0x0003e2000a1a1016 */
[----:B------:R-:W-:-:S03]  /*23bf0*/  ISETP.GT.AND P4, PT, R4, 0x7c, PT ;  /* 0x0000007c0400780c */ /* 0x000fc60003f84270 */
[----:B------:R-:W2:Y:S01]  /*23c00*/  LDL.LU R8, [R1+0x230] ;  /* 0x0002300001087983 */ /* 0x000ea20000300800 */
[----:B------:R-:W-:-:S04]  /*23c10*/  SEL R5, RZ, 0x4, !P4 ;  /* 0x00000004ff057807 */ /* 0x000fc80006000000 */
[----:B------:R-:W-:-:S04]  /*23c20*/  SEL R5, R5, RZ, !P2 ;  /* 0x000000ff05057207 */ /* 0x000fc80005000000 */
[----:B------:R-:W-:Y:S02]  /*23c30*/  ISETP.NE.U32.AND P5, PT, R5, RZ, PT ;  /* 0x000000ff0500720c */ /* 0x000fe40003fa5070 */
[----:B------:R-:W-:-:S04]  /*23c40*/  ISETP.GT.AND P4, PT, R4, 0x7d, PT ;  /* 0x0000007d0400780c */ /* 0x000fc80003f84270 */
[----:B------:R-:W-:-:S04]  /*23c50*/  SEL R5, RZ, 0x4, !P4 ;  /* 0x00000004ff057807 */ /* 0x000fc80006000000 */
[----:B------:R-:W-:-:S04]  /*23c60*/  SEL R5, R5, RZ, !P2 ;  /* 0x000000ff05057207 */ /* 0x000fc80005000000 */
[----:B------:R-:W-:Y:S02]  /*23c70*/  ISETP.NE.U32.AND P4, PT, R5, RZ, PT ;  /* 0x000000ff0500720c */ /* 0x000fe40003f85070 */
[----:B------:R-:W-:-:S05]  /*23c80*/  IADD3 R15, P6, PT, R15, R2, RZ ;  /* 0x000000020f0f7210 */ /* 0x000fca0007fde0ff */
[----:B-1----:R-:W-:Y:S02]  /*23c90*/  IMAD.MOV.U32 R6, RZ, RZ, R15 ;  /* 0x000000ffff067224 */ /* 0x002fe400078e000f */
[----:B----4-:R-:W-:-:S04]  /*23ca0*/  IMAD.X R16, R16, 0x1, R0, P6 ;  /* 0x0000000110107824 */ /* 0x010fc800030e0600 */
[----:B------:R-:W-:-:S05]  /*23cb0*/  IMAD.MOV.U32 R7, RZ, RZ, R16 ;  /* 0x000000ffff077224 */ /* 0x000fca00078e0010 */
[----:B------:R-:W-:Y:S01]  /*23cc0*/  LDGSTS.E [R249+0x301f0], desc[UR22][R6.64], P5 ;  /* 0x301f000006f97fae */ /* 0x000fe2000a9a1016 */
[----:B---3--:R-:W-:-:S03]  /*23cd0*/  IADD3 R9, P5, PT, R9, R2, RZ ;  /* 0x0000000209097210 */ /* 0x008fc60007fbe0ff */
[----:B------:R1:W-:Y:S02]  /*23ce0*/  STL [R1+0x218], R15 ;  /* 0x0002180f01007387 */ /* 0x0003e40000100800 */
[----:B------:R-:W-:Y:S02]  /*23cf0*/  IMAD.X R13, R13, 0x1, R0, P5 ;  /* 0x000000010d0d7824 */ /* 0x000fe400028e0600 */
[----:B------:R-:W-:Y:S01]  /*23d00*/  STL [R1+0x214], R16 ;  /* 0x0002141001007387 */ /* 0x000fe20000100800 */
[C---:B------:R-:W-:Y:S02]  /*23d10*/  ISETP.GT.AND P5, PT, R4.reuse, 0x7e, PT ;  /* 0x0000007e0400780c */ /* 0x040fe40003fa4270 */
[----:B------:R-:W-:Y:S01]  /*23d20*/  ISETP.GT.AND P6, PT, R4, 0x7f, PT ;  /* 0x0000007f0400780c */ /* 0x000fe20003fc4270 */
[----:B------:R3:W-:Y:S01]  /*23d30*/  STL [R1+0x220], R9 ;  /* 0x0002200901007387 */ /* 0x0007e20000100800 */
[----:B------:R-:W-:-:S03]  /*23d40*/  MOV R4, R9 ;  /* 0x0000000900047202 */ /* 0x000fc60000000f00 */
[----:B------:R4:W-:Y:S01]  /*23d50*/  STL [R1+0x21c], R13 ;  /* 0x00021c0d01007387 */ /* 0x0009e20000100800 */
[----:B------:R-:W-:-:S03]  /*23d60*/  IMAD.MOV.U32 R5, RZ, RZ, R13 ;  /* 0x000000ffff057224 */ /* 0x000fc600078e000d */
[----:B-1----:R-:W2:Y:S04]  /*23d70*/  LDL.LU R15, [R1+0x234] ;  /* 0x00023400010f7983 */ /* 0x002ea80000300800 */
[----:B---3--:R-:W3:Y:S04]  /*23d80*/  LDL.LU R9, [R1+0x238] ;  /* 0x0002380001097983 */ /* 0x008ee80000300800 */
[----:B------:R-:W3:Y:S04]  /*23d90*/  LDL.LU R18, [R1+0x274] ;  /* 0x0002740001127983 */ /* 0x000ee80000300800 */
[----:B----4-:R-:W4:Y:S04]  /*23da0*/  LDL.LU R13, [R1+0x278] ;  /* 0x00027800010d7983 */ /* 0x010f280000300800 */
[----:B------:R1:W-:Y:S02]  /*23db0*/  LDGSTS.E [R249+0x301f4], desc[UR22][R4.64], P4 ;  /* 0x301f400004f97fae */ /* 0x0003e4000a1a1016 */
[----:B-1----:R-:W-:-:S02]  /*23dc0*/  SEL R5, RZ, 0x4, !P5 ;  /* 0x00000004ff057807 */ /* 0x002fc40006800000 */
[----:B------:R-:W-:Y:S02]  /*23dd0*/  SEL R4, RZ, 0x4, !P6 ;  /* 0x00000004ff047807 */ /* 0x000fe40007000000 */
[----:B------:R-:W-:-:S04]  /*23de0*/  SEL R5, R5, RZ, !P2 ;  /* 0x000000ff05057207 */ /* 0x000fc80005000000 */
[----:B------:R-:W-:Y:S02]  /*23df0*/  ISETP.NE.U32.AND P5, PT, R5, RZ, PT ;  /* 0x000000ff0500720c */ /* 0x000fe40003fa5070 */
[----:B------:R-:W-:-:S04]  /*23e00*/  SEL R4, R4, RZ, !P2 ;  /* 0x000000ff04047207 */ /* 0x000fc80005000000 */
[----:B------:R-:W-:Y:S02]  /*23e10*/  ISETP.NE.U32.AND P4, PT, R4, RZ, PT ;  /* 0x000000ff0400720c */ /* 0x000fe40003f85070 */
[----:B-----5:R-:W-:-:S05]  /*23e20*/  IADD3 R12, P6, PT, R12, R2, RZ ;  /* 0x000000020c0c7210 */ /* 0x020fca0007fde0ff */
[----:B------:R-:W-:Y:S02]  /*23e30*/  IMAD.X R14, R14, 0x1, R0, P6 ;  /* 0x000000010e0e7824 */ /* 0x000fe400030e0600 */
[----:B------:R-:W-:Y:S01]  /*23e40*/  IMAD.MOV.U32 R4, RZ, RZ, R12 ;  /* 0x000000ffff047224 */ /* 0x000fe200078e000c */
[----:B--2---:R-:W-:Y:S01]  /*23e50*/  IADD3 R8, P6, PT, R8, R2, RZ ;  /* 0x0000000208087210 */ /* 0x004fe20007fde0ff */
[----:B------:R-:W-:Y:S01]  /*23e60*/  IMAD.MOV.U32 R5, RZ, RZ, R14 ;  /* 0x000000ffff057224 */ /* 0x000fe200078e000e */
[----:B------:R-:W-:Y:S03]  /*23e70*/  STL [R1+0x228], R12 ;  /* 0x0002280c01007387 */ /* 0x000fe60000100800 */
[----:B------:R-:W-:Y:S01]  /*23e80*/  IMAD.X R10, R10, 0x1, R0, P6 ;  /* 0x000000010a0a7824 */ /* 0x000fe200030e0600 */
[----:B------:R-:W-:Y:S04]  /*23e90*/  STL [R1+0x224], R14 ;  /* 0x0002240e01007387 */ /* 0x000fe80000100800 */
[----:B------:R1:W-:Y:S04]  /*23ea0*/  LDGSTS.E [R249+0x301f8], desc[UR22][R4.64], P5 ;  /* 0x301f800004f97fae */ /* 0x0003e8000a9a1016 */
[----:B------:R2:W-:Y:S04]  /*23eb0*/  STL [R1+0x230], R8 ;  /* 0x0002300801007387 */ /* 0x0005e80000100800 */
[----:B------:R5:W-:Y:S01]  /*23ec0*/  STL [R1+0x22c], R10 ;  /* 0x00022c0a01007387 */ /* 0x000be20000100800 */
[----:B-1----:R-:W-:-:S03]  /*23ed0*/  IMAD.MOV.U32 R4, RZ, RZ, R8 ;  /* 0x000000ffff047224 */ /* 0x002fc600078e0008 */
[----:B--2---:R-:W2:Y:S01]  /*23ee0*/  LDL.LU R8, [R1+0x2b8] ;  /* 0x0002b80001087983 */ /* 0x004ea20000300800 */
[----:B------:R-:W-:-:S03]  /*23ef0*/  IMAD.MOV.U32 R5, RZ, RZ, R10 ;  /* 0x000000ffff057224 */ /* 0x000fc600078e000a */
[----:B-----5:R-:W5:Y:S04]  /*23f00*/  LDL.LU R10, [R1+0x2f8] ;  /* 0x0002f800010a7983 */ /* 0x020f680000300800 */
[----:B------:R-:W5:Y:S04]  /*23f10*/  LDL.LU R14, [R1+0x2b4] ;  /* 0x0002b400010e7983 */ /* 0x000f680000300800 */
[----:B------:R-:W5:Y:S04]  /*23f20*/  LDL.LU R16, [R1+0x2f4] ;  /* 0x0002f40001107983 */ /* 0x000f680000300800 */
[----:B------:R1:W-:Y:S04]  /*23f30*/  LDGSTS.E [R249+0x301fc], desc[UR22][R4.64], P4 ;  /* 0x301fc00004f97fae */ /* 0x0003e8000a1a1016 */
[----:B------:R-:W5:Y:S04]  /*23f40*/  LDL.LU R17, [R1+0x334] ;  /* 0x0003340001117983 */ /* 0x000f680000300800 */
[----:B------:R-:W5:Y:S01]  /*23f50*/  LDL.LU R12, [R1+0x338] ;  /* 0x00033800010c7983 */ /* 0x000f620000300800 */
[----:B-1----:R-:W-:Y:S01]  /*23f60*/  IMAD R4, R250, -0x80, R11 ;  /* 0xffffff80fa047824 */ /* 0x002fe200078e020b */
[----:B------:R-:W-:-:S02]  /*23f70*/  UIADD3 UR14, UPT, UPT, UR14, 0x1, URZ ;  /* 0x000000010e0e7890 */ /* 0x000fc4000fffe0ff */
[----:B------:R-:W5:Y:S02]  /*23f80*/  LDL.LU R11, [R1+0x374] ;  /* 0x00037400010b7983 */ /* 0x000f640000300800 */
[----:B------:R-:W-:Y:S02]  /*23f90*/  ISETP.GE.AND P4, PT, R133, R4, PT ;  /* 0x000000048500720c */ /* 0x000fe40003f86270 */
[----:B------:R-:W5:Y:S01]  /*23fa0*/  LDL.LU R7, [R1+0x378] ;  /* 0x0003780001077983 */ /* 0x000f620000300800 */
[----:B------:R-:W-:Y:S01]  /*23fb0*/  UISETP.GT.AND UP1, UPT, UR14, 0x2, UPT ;  /* 0x000000020e00788c */ /* 0x000fe2000bf24270 */
[----:B------:R-:W-:Y:S02]  /*23fc0*/  SEL R4, RZ, 0x4, P4 ;  /* 0x00000004ff047807 */ /* 0x000fe40002000000 */
[----:B------:R-:W0:Y:S01]  /*23fd0*/  LDGDEPBAR ;  /* 0x00000000000079af */ /* 0x000e220000000000 */
[----:B------:R-:W-:Y:S01]  /*23fe0*/  USEL UR14, UR14, URZ, !UP1 ;  /* 0x000000ff0e0e7287 */ /* 0x000fe2000c800000 */
[----:B------:R-:W-:-:S03]  /*23ff0*/  SEL R4, R4, RZ, !P2 ;  /* 0x000000ff04047207 */ /* 0x000fc60005000000 */
[----:B------:R-:W-:Y:S01]  /*24000*/  ULEA UR5, UR14, UR9, 0x10 ;  /* 0x000000090e057291 */ /* 0x000fe2000f8e80ff */
[----:B------:R-:W-:-:S05]  /*24010*/  ISETP.NE.U32.AND P2, PT, R4, RZ, PT ;  /* 0x000000ff0400720c */ /* 0x000fca0003f45070 */
[----:B------:R-:W-:Y:S01]  /*24020*/  VIADD R6, R3, UR5 ;  /* 0x0000000503067c36 */ /* 0x000fe20008000000 */
[----:B---3--:R-:W-:-:S05]  /*24030*/  IADD3 R9, P4, PT, R9, R134, RZ ;  /* 0x0000008609097210 */ /* 0x008fca0007f9e0ff */
[--C-:B------:R-:W-:Y:S01]  /*24040*/  IMAD.X R15, R15, 0x1, R135.reuse, P4 ;  /* 0x000000010f0f7824 */ /* 0x100fe200020e0687 */
[----:B----4-:R-:W-:Y:S01]  /*24050*/  IADD3 R13, P5, PT, R13, R134, RZ ;  /* 0x000000860d0d7210 */ /* 0x010fe20007fbe0ff */
[----:B------:R-:W-:Y:S04]  /*24060*/  STL [R1+0x238], R9 ;  /* 0x0002380901007387 */ /* 0x000fe80000100800 */
[----:B------:R-:W-:Y:S01]  /*24070*/  IMAD.X R18, R18, 0x1, R135, P5 ;  /* 0x0000000112127824 */ /* 0x000fe200028e0687 */
[----:B------:R1:W-:Y:S01]  /*24080*/  STL [R1+0x234], R15 ;  /* 0x0002340f01007387 */ /* 0x0003e20000100800 */
[----:B------:R-:W-:Y:S01]  /*24090*/  IMAD.MOV.U32 R4, RZ, RZ, R9 ;  /* 0x000000ffff047224 */ /* 0x000fe200078e0009 */
[----:B------:R-:W-:Y:S02]  /*240a0*/  MOV R5, R15 ;  /* 0x0000000f00057202 */ /* 0x000fe40000000f00 */
[----:B------:R-:W-:Y:S04]  /*240b0*/  STL [R1+0x278], R13 ;  /* 0x0002780d01007387 */ /* 0x000fe80000100800 */
[----:B------:R3:W-:Y:S04]  /*240c0*/  STL [R1+0x274], R18 ;  /* 0x0002741201007387 */ /* 0x0007e80000100800 */
[----:B-1----:R-:W4:Y:S04]  /*240d0*/  LDL.LU R15, [R1+0x3b8] ;  /* 0x0003b800010f7983 */ /* 0x002f280000300800 */
[----:B------:R1:W-:Y:S04]  /*240e0*/  LDGSTS.E [R6], desc[UR22][R4.64], P2 ;  /* 0x0000000004067fae */ /* 0x0003e800091a1016 */
[----:B------:R-:W4:Y:S01]  /*240f0*/  LDL.LU R9, [R1+0x3f8] ;  /* 0x0003f80001097983 */ /* 0x000f220000300800 */
[----:B-1----:R-:W-:-:S03]  /*24100*/  IMAD.MOV.U32 R5, RZ, RZ, R18 ;  /* 0x000000ffff057224 */ /* 0x002fc600078e0012 */
[----:B---3--:R-:W3:Y:S01]  /*24110*/  LDL.LU R18, [R1+0x3b4] ;  /* 0x0003b40001127983 */ /* 0x008ee20000300800 */
[----:B------:R-:W-:-:S03]  /*24120*/  IMAD.MOV.U32 R4, RZ, RZ, R13 ;  /* 0x000000ffff047224 */ /* 0x000fc600078e000d */
[----:B------:R-:W3:Y:S04]  /*24130*/  LDL.LU R13, [R1+0x3f4] ;  /* 0x0003f400010d7983 */ /* 0x000ee80000300800 */
[----:B------:R1:W-:Y:S01]  /*24140*/  LDGSTS.E [R6+0x400], desc[UR22][R4.64], P2 ;  /* 0x0040000004067fae */ /* 0x0003e200091a1016 */
[-C--:B--2---:R-:W-:Y:S02]  /*24150*/  IADD3 R8, P4, PT, R8, R134.reuse, RZ ;  /* 0x0000008608087210 */ /* 0x084fe40007f9e0ff */
[----:B-----5:R-:W-:-:S03]  /*24160*/  IADD3 R10, P5, PT, R10, R134, RZ ;  /* 0x000000860a0a7210 */ /* 0x020fc60007fbe0ff */
[--C-:B------:R-:W-:Y:S01]  /*24170*/  IMAD.X R14, R14, 0x1, R135.reuse, P4 ;  /* 0x000000010e0e7824 */ /* 0x100fe200020e0687 */
[----:B------:R-:W-:Y:S01]  /*24180*/  STL [R1+0x2b8], R8 ;  /* 0x0002b80801007387 */ /* 0x000fe20000100800 */
[----:B-1----:R-:W-:Y:S02]  /*24190*/  IMAD.MOV.U32 R4, RZ, RZ, R8 ;  /* 0x000000ffff047224 */ /* 0x002fe400078e0008 */
[----:B------:R-:W-:Y:S01]  /*241a0*/  IMAD.X R16, R16, 0x1, R135, P5 ;  /* 0x0000000110107824 */ /* 0x000fe200028e0687 */
[----:B------:R1:W-:Y:S01]  /*241b0*/  STL [R1+0x2b4], R14 ;  /* 0x0002b40e01007387 */ /* 0x0003e20000100800 */
[----:B------:R-:W-:-:S03]  /*241c0*/  IMAD.MOV.U32 R5, RZ, RZ, R14 ;  /* 0x000000ffff057224 */ /* 0x000fc600078e000e */
[----:B------:R-:W-:Y:S04]  /*241d0*/  STL [R1+0x2f8], R10 ;  /* 0x0002f80a01007387 */ /* 0x000fe80000100800 */
[----:B------:R2:W-:Y:S04]  /*241e0*/  LDGSTS.E [R6+0x800], desc[UR22][R4.64], P2 ;  /* 0x0080000004067fae */ /* 0x0005e800091a1016 */
[----:B-1----:R-:W5:Y:S01]  /*241f0*/  LDL.LU R14, [R1+0x438] ;  /* 0x00043800010e7983 */ /* 0x002f620000300800 */
[----:B------:R-:W-:-:S03]  /*24200*/  IADD3 R12, P4, PT, R12, R134, RZ ;  /* 0x000000860c0c7210 */ /* 0x000fc60007f9e0ff */
[----:B------:R1:W-:Y:S04]  /*24210*/  STL [R1+0x2f4], R16 ;  /* 0x0002f41001007387 */ /* 0x0003e80000100800 */
[----:B------:R-:W5:Y:S01]  /*24220*/  LDL.LU R8, [R1+0x478] ;  /* 0x0004780001087983 */ /* 0x000f620000300800 */
[----:B--2---:R-:W-:Y:S01]  /*24230*/  IMAD.MOV.U32 R5, RZ, RZ, R16 ;  /* 0x000000ffff057224 */ /* 0x004fe200078e0010 */
[----:B------:R-:W-:Y:S01]  /*24240*/  IADD3 R7, P5, PT, R7, R134, RZ ;  /* 0x0000008607077210 */ /* 0x000fe20007fbe0ff */
[----:B------:R-:W-:Y:S01]  /*24250*/  IMAD.X R17, R17, 0x1, R135, P4 ;  /* 0x0000000111117824 */ /* 0x000fe200020e0687 */
[----:B-1----:R-:W2:Y:S01]  /*24260*/  LDL.LU R16, [R1+0x434] ;  /* 0x0004340001107983 */ /* 0x002ea20000300800 */
[----:B------:R-:W-:-:S03]  /*24270*/  IMAD.MOV.U32 R4, RZ, RZ, R10 ;  /* 0x000000ffff047224 */ /* 0x000fc600078e000a */
[----:B------:R-:W2:Y:S01]  /*24280*/  LDL.LU R10, [R1+0x474] ;  /* 0x00047400010a7983 */ /* 0x000ea20000300800 */
[----:B------:R-:W-:-:S03]  /*24290*/  IMAD.X R11, R11, 0x1, R135, P5 ;  /* 0x000000010b0b7824 */ /* 0x000fc600028e0687 */
[----:B------:R1:W-:Y:S04]  /*242a0*/  STL [R1+0x338], R12 ;  /* 0x0003380c01007387 */ /* 0x0003e80000100800 */
[----:B------:R1:W-:Y:S04]  /*242b0*/  STL [R1+0x334], R17 ;  /* 0x0003341101007387 */ /* 0x0003e80000100800 */
[----:B------:R1:W-:Y:S04]  /*242c0*/  STL [R1+0x378], R7 ;  /* 0x0003780701007387 */ /* 0x0003e80000100800 */
[----:B------:R-:W2:Y:S04]  /*242d0*/  LDL.LU R19, [R1+0x4b8] ;  /* 0x0004b80001137983 */ /* 0x000ea80000300800 */
[----:B------:R1:W-:Y:S04]  /*242e0*/  LDGSTS.E [R6+0xc00], desc[UR22][R4.64], P2 ;  /* 0x00c0000004067fae */ /* 0x0003e800091a1016 */
[----:B------:R1:W-:Y:S02]  /*242f0*/  STL [R1+0x374], R11 ;  /* 0x0003740b01007387 */ /* 0x0003e40000100800 */
[----:B-1----:R-:W-:-:S02]  /*24300*/  IMAD.MOV.U32 R4, RZ, RZ, R12 ;  /* 0x000000ffff047224 */ /* 0x002fc400078e000c */
[----:B------:R-:W2:Y:S04]  /*24310*/  LDL.LU R12, [R1+0x4f8] ;  /* 0x0004f800010c7983 */ /* 0x000ea80000300800 */
[----:B------:R-:W2:Y:S01]  /*24320*/  LDL.LU R20, [R1+0x4b4] ;  /* 0x0004b40001147983 */ /* 0x000ea20000300800 */
[----:B------:R-:W-:-:S03]  /*24330*/  MOV R5, R17 ;  /* 0x0000001100057202 */ /* 0x000fc60000000f00 */
[----:B------:R-:W2:Y:S04]  /*24340*/  LDL.LU R17, [R1+0x4f4] ;  /* 0x0004f40001117983 */ /* 0x000ea80000300800 */
[----:B------:R1:W-:Y:S02]  /*24350*/  LDGSTS.E [R6+0x1000], desc[UR22][R4.64], P2 ;  /* 0x0100000004067fae */ /* 0x0003e400091a1016 */
[----:B-1----:R-:W-:Y:S02]  /*24360*/  IMAD.MOV.U32 R4, RZ, RZ, R7 ;  /* 0x000000ffff047224 */ /* 0x002fe400078e0007 */
[----:B------:R-:W-:Y:S01]  /*24370*/  IMAD.MOV.U32 R5, RZ, RZ, R11 ;  /* 0x000000ffff057224 */ /* 0x000fe200078e000b */
[----:B------:R-:W2:Y:S04]  /*24380*/  LDL.LU R7, [R1+0x538] ;  /* 0x0005380001077983 */ /* 0x000ea80000300800 */
[----:B------:R-:W2:Y:S04]  /*24390*/  LDL.LU R11, [R1+0x578] ;  /* 0x00057800010b7983 */ /* 0x000ea80000300800 */
[----:B------:R1:W-:Y:S01]  /*243a0*/  LDGSTS.E [R6+0x1400], desc[UR22][R4.64], P2 ;  /* 0x0140000004067fae */ /* 0x0003e200091a1016 */
[----:B----4-:R-:W-:-:S05]  /*243b0*/  IADD3 R15, P4, PT, R15, R134, RZ ;  /* 0x000000860f0f7210 */ /* 0x010fca0007f9e0ff */
[----:B------:R4:W-:Y:S01]  /*243c0*/  STL [R1+0x3b8], R15 ;  /* 0x0003b80f01007387 */ /* 0x0009e20000100800 */
[----:B------:R-:W-:Y:S01]  /*243d0*/  IADD3 R9, P5, PT, R9, R134, RZ ;  /* 0x0000008609097210 */ /* 0x000fe20007fbe0ff */
[----:B-1----:R-:W-:Y:S02]  /*243e0*/  IMAD.MOV.U32 R4, RZ, RZ, R15 ;  /* 0x000000ffff047224 */ /* 0x002fe400078e000f */
[--C-:B---3--:R-:W-:Y:S02]  /*243f0*/  IMAD.X R18, R18, 0x1, R135.reuse, P4 ;  /* 0x0000000112127824 */ /* 0x108fe400020e0687 */
[----:B------:R-:W-:-:S03]  /*24400*/  IMAD.X R13, R13, 0x1, R135, P5 ;  /* 0x000000010d0d7824 */ /* 0x000fc600028e0687 */
[----:B------:R1:W-:Y:S04]  /*24410*/  STL [R1+0x3b4], R18 ;  /* 0x0003b41201007387 */ /* 0x0003e80000100800 */
[----:B------:R3:W-:Y:S04]  /*24420*/  STL [R1+0x3f8], R9 ;  /* 0x0003f80901007387 */ /* 0x0007e80000100800 */
[----:B----4-:R-:W4:Y:S01]  /*24430*/  LDL.LU R15, [R1+0x534] ;  /* 0x00053400010f7983 */ /* 0x010f220000300800 */
[----:B------:R-:W-:-:S03]  /*24440*/  IMAD.MOV.U32 R5, RZ, RZ, R18 ;  /* 0x000000ffff057224 */ /* 0x000fc600078e0012 */
[----:B------:R3:W-:Y:S04]  /*24450*/  STL [R1+0x3f4], R13 ;  /* 0x0003f40d01007387 */ /* 0x0007e80000100800 */
[----:B-1----:R-:W4:Y:S04]  /*24460*/  LDL.LU R18, [R1+0x574] ;  /* 0x0005740001127983 */ /* 0x002f280000300800 */
[----:B------:R1:W-:Y:S02]  /*24470*/  LDGSTS.E [R6+0x1800], desc[UR22][R4.64], P2 ;  /* 0x0180000004067fae */ /* 0x0003e400091a1016 */
[----:B-1----:R-:W-:-:S02]  /*24480*/  IMAD.MOV.U32 R4, RZ, RZ, R9 ;  /* 0x000000ffff047224 */ /* 0x002fc400078e0009 */
[----:B------:R-:W-:Y:S01]  /*24490*/  IMAD.MOV.U32 R5, RZ, RZ, R13 ;  /* 0x000000ffff057224 */ /* 0x000fe200078e000d */
[----:B---3--:R-:W3:Y:S04]  /*244a0*/  LDL.LU R9, [R1+0x5b8] ;  /* 0x0005b80001097983 */ /* 0x008ee80000300800 */
[----:B------:R-:W3:Y:S04]  /*244b0*/  LDL.LU R13, [R1+0x5f8] ;  /* 0x0005f800010d7983 */ /* 0x000ee80000300800 */
[----:B------:R1:W-:Y:S01]  /*244c0*/  LDGSTS.E [R6+0x1c00], desc[UR22][R4.64], P2 ;  /* 0x01c0000004067fae */ /* 0x0003e200091a1016 */
[----:B-----5:R-:W-:-:S05]  /*244d0*/  IADD3 R14, P4, PT, R14, R134, RZ ;  /* 0x000000860e0e7210 */ /* 0x020fca0007f9e0ff */
[----:B------:R5:W-:Y:S01]  /*244e0*/  STL [R1+0x438], R14 ;  /* 0x0004380e01007387 */ /* 0x000be20000100800 */
[----:B------:R-:W-:Y:S01]  /*244f0*/  IADD3 R8, P5, PT, R8, R134, RZ ;  /* 0x0000008608087210 */ /* 0x000fe20007fbe0ff */
[--C-:B--2---:R-:W-:Y:S02]  /*24500*/  IMAD.X R16, R16, 0x1, R135.reuse, P4 ;  /* 0x0000000110107824 */ /* 0x104fe400020e0687 */
[----:B-1----:R-:W-:Y:S02]  /*24510*/  IMAD.MOV.U32 R4, RZ, RZ, R14 ;  /* 0x000000ffff047224 */ /* 0x002fe400078e000e */
[----:B------:R-:W-:Y:S01]  /*24520*/  IMAD.X R10, R10, 0x1, R135, P5 ;  /* 0x000000010a0a7824 */ /* 0x000fe200028e0687 */
[----:B------:R1:W-:Y:S01]  /*24530*/  STL [R1+0x434], R16 ;  /* 0x0004341001007387 */ /* 0x0003e20000100800 */
[----:B------:R-:W-:-:S03]  /*24540*/  MOV R5, R16 ;  /* 0x0000001000057202 */ /* 0x000fc60000000f00 */
[----:B------:R2:W-:Y:S04]  /*24550*/  STL [R1+0x478], R8 ;  /* 0x0004780801007387 */ /* 0x0005e80000100800 */
[----:B-----5:R-:W5:Y:S04]  /*24560*/  LDL.LU R14, [R1+0x5b4] ;  /* 0x0005b400010e7983 */ /* 0x020f680000300800 */
[----:B------:R1:W-:Y:S01]  /*24570*/  STL [R1+0x474], R10 ;  /* 0x0004740a01007387 */ /* 0x0003e20000100800 */
[----:B------:R-:W-:-:S03]  /*24580*/  IADD3 R19, P4, PT, R19, R134, RZ ;  /* 0x0000008613137210 */ /* 0x000fc60007f9e0ff */
[----:B------:R2:W-:Y:S04]  /*24590*/  LDGSTS.E [R6+0x2000], desc[UR22][R4.64], P2 ;  /* 0x0200000004067fae */ /* 0x0005e800091a1016 */
[----:B-1----:R-:W5:Y:S01]  /*245a0*/  LDL.LU R16, [R1+0x5f4] ;  /* 0x0005f40001107983 */ /* 0x002f620000300800 */
[----:B--2---:R-:W-:Y:S02]  /*245b0*/  IMAD.MOV.U32 R4, RZ, RZ, R8 ;  /* 0x000000ffff047224 */ /* 0x004fe400078e0008 */
[----:B------:R-:W-:Y:S01]  /*245c0*/  IMAD.MOV.U32 R5, RZ, RZ, R10 ;  /* 0x000000ffff057224 */ /* 0x000fe200078e000a */
[----:B------:R-:W2:Y:S01]  /*245d0*/  LDL.LU R8, [R1+0x240] ;  /* 0x0002400001087983 */ /* 0x000ea20000300800 */
[----:B------:R-:W-:-:S03]  /*245e0*/  IADD3 R12, P5, PT, R12, R134, RZ ;  /* 0x000000860c0c7210 */ /* 0x000fc60007fbe0ff */
[----:B------:R1:W-:Y:S01]  /*245f0*/  LDGSTS.E [R6+0x2400], desc[UR22][R4.64], P2 ;  /* 0x0240000004067fae */ /* 0x0003e200091a1016 */
[----:B------:R-:W-:-:S03]  /*24600*/  IMAD.X R20, R20, 0x1, R135, P4 ;  /* 0x0000000114147824 */ /* 0x000fc600020e0687 */
[----:B------:R-:W2:Y:S01]  /*24610*/  LDL.LU R10, [R1+0x280] ;  /* 0x00028000010a7983 */ /* 0x000ea20000300800 */
[----:B------:R-:W-:-:S03]  /*24620*/  IMAD.X R17, R17, 0x1, R135, P5 ;  /* 0x0000000111117824 */ /* 0x000fc600028e0687 */
[----:B------:R-:W-:Y:S01]  /*24630*/  STL [R1+0x4b8], R19 ;  /* 0x0004b81301007387 */ /* 0x000fe20000100800 */
[----:B-1----:R-:W-:Y:S02]  /*24640*/  IMAD.MOV.U32 R4, RZ, RZ, R19 ;  /* 0x000000ffff047224 */ /* 0x002fe400078e0013 */
[----:B------:R-:W-:Y:S01]  /*24650*/  IMAD.MOV.U32 R5, RZ, RZ, R20 ;  /* 0x000000ffff057224 */ /* 0x000fe200078e0014 */
[----:B------:R-:W-:Y:S04]  /*24660*/  STL [R1+0x4b4], R20 ;  /* 0x0004b41401007387 */ /* 0x000fe80000100800 */
[----:B------:R1:W-:Y:S04]  /*24670*/  STL [R1+0x4f8], R12 ;  /* 0x0004f80c01007387 */ /* 0x0003e80000100800 */
[----:B------:R1:W-:Y:S04]  /*24680*/  LDGSTS.E [R6+0x2800], desc[UR22][R4.64], P2 ;  /* 0x0280000004067fae */ /* 0x0003e800091a1016 */
[----:B------:R1:W-:Y:S01]  /*24690*/  STL [R1+0x4f4], R17 ;  /* 0x0004f41101007387 */ /* 0x0003e20000100800 */
[----:B------:R-:W-:Y:S01]  /*246a0*/  IADD3 R7, P4, PT, R7, R134, RZ ;  /* 0x0000008607077210 */ /* 0x000fe20007f9e0ff */
[----:B-1----:R-:W-:-:S02]  /*246b0*/  IMAD.MOV.U32 R4, RZ, RZ, R12 ;  /* 0x000000ffff047224 */ /* 0x002fc400078e000c */
[----:B------:R-:W2:Y:S01]  /*246c0*/  LDL.LU R12, [R1+0x23c] ;  /* 0x00023c00010c7983 */ /* 0x000ea20000300800 */
[----:B------:R-:W-:-:S03]  /*246d0*/  IMAD.MOV.U32 R5, RZ, RZ, R17 ;  /* 0x000000ffff057224 */ /* 0x000fc600078e0011 */
[----:B------:R-:W2:Y:S01]  /*246e0*/  LDL.LU R17, [R1+0x27c] ;  /* 0x00027c0001117983 */ /* 0x000ea20000300800 */
[----:B------:R-:W-:-:S03]  /*246f0*/  IADD3 R11, P5, PT, R11, R134, RZ ;  /* 0x000000860b0b7210 */ /* 0x000fc60007fbe0ff */
[----:B------:R1:W-:Y:S04]  /*24700*/  LDGSTS.E [R6+0x2c00], desc[UR22][R4.64], P2 ;  /* 0x02c0000004067fae */ /* 0x0003e800091a1016 */
[----:B------:R4:W-:Y:S01]  /*24710*/  STL [R1+0x538], R7 ;  /* 0x0005380701007387 */ /* 0x0009e20000100800 */
[----:B-1----:R-:W-:Y:S02]  /*24720*/  IMAD.MOV.U32 R4, RZ, RZ, R7 ;  /* 0x000000ffff047224 */ /* 0x002fe400078e0007 */
[----:B----4-:R-:W-:-:S05]  /*24730*/  IMAD.X R15, R15, 0x1, R135, P4 ;  /* 0x000000010f0f7824 */ /* 0x010fca00020e0687 */
[----:B------:R1:W-:Y:S01]  /*24740*/  STL [R1+0x534], R15 ;  /* 0x0005340f01007387 */ /* 0x0003e20000100800 */
[----:B------:R-:W-:Y:S01]  /*24750*/  MOV R5, R15 ;  /* 0x0000000f00057202 */ /* 0x000fe20000000f00 */
[----:B------:R-:W-:Y:S02]  /*24760*/  IMAD.X R18, R18, 0x1, R135, P5 ;  /* 0x0000000112127824 */ /* 0x000fe400028e0687 */
[----:B------:R4:W-:Y:S04]  /*24770*/  STL [R1+0x578], R11 ;  /* 0x0005780b01007387 */ /* 0x0009e80000100800 */
[----:B------:R-:W2:Y:S04]  /*24780*/  LDL.LU R7, [R1+0x2c0] ;  /* 0x0002c00001077983 */ /* 0x000ea80000300800 */
[----:B------:R3:W-:Y:S04]  /*24790*/  STL [R1+0x574], R18 ;  /* 0x0005741201007387 */ /* 0x0007e80000100800 */
[----:B------:R3:W-:Y:S04]  /*247a0*/  LDGSTS.E [R6+0x3000], desc[UR22][R4.64], P2 ;  /* 0x0300000004067fae */ /* 0x0007e800091a1016 */
[----:B-1----:R-:W2:Y:S01]  /*247b0*/  LDL.LU R15, [R1+0x300] ;  /* 0x00030000010f7983 */ /* 0x002ea20000300800 */
[----:B---3--:R-:W-:-:S03]  /*247c0*/  IMAD.MOV.U32 R4, RZ, RZ, R11 ;  /* 0x000000ffff047224 */ /* 0x008fc600078e000b */
[----:B----4-:R-:W3:Y:S01]  /*247d0*/  LDL.LU R11, [R1+0x2bc] ;  /* 0x0002bc00010b7983 */ /* 0x010ee20000300800 */
[----:B------:R-:W-:-:S03]  /*247e0*/  IMAD.MOV.U32 R5, RZ, RZ, R18 ;  /* 0x000000ffff057224 */ /* 0x000fc600078e0012 */
[----:B------:R-:W4:Y:S01]  /*247f0*/  LDL.LU R18, [R1+0x2fc] ;  /* 0x0002fc0001127983 */ /* 0x000f220000300800 */
[-C--:B------:R-:W-:Y:S02]  /*24800*/  IADD3 R9, P4, PT, R9, R134.reuse, RZ ;  /* 0x0000008609097210 */ /* 0x080fe40007f9e0ff */
[----:B------:R-:W-:Y:S01]  /*24810*/  IADD3 R13, P5, PT, R13, R134, RZ ;  /* 0x000000860d0d7210 */ /* 0x000fe20007fbe0ff */
[----:B------:R1:W-:Y:S04]  /*24820*/  LDGSTS.E [R6+0x3400], desc[UR22][R4.64], P2 ;  /* 0x0340000004067fae */ /* 0x0003e800091a1016 */
[----:B------:R-:W-:Y:S01]  /*24830*/  STL [R1+0x5b8], R9 ;  /* 0x0005b80901007387 */ /* 0x000fe20000100800 */
[----:B-1----:R-:W-:Y:S02]  /*24840*/  IMAD.MOV.U32 R4, RZ, RZ, R9 ;  /* 0x000000ffff047224 */ /* 0x002fe400078e0009 */
[----:B-----5:R-:W-:-:S04]  /*24850*/  IMAD.X R14, R14, 0x1, R135, P4 ;  /* 0x000000010e0e7824 */ /* 0x020fc800020e0687 */
[----:B------:R-:W-:Y:S01]  /*24860*/  IMAD.MOV.U32 R5, RZ, RZ, R14 ;  /* 0x000000ffff057224 */ /* 0x000fe200078e000e */
[----:B------:R1:W-:Y:S04]  /*24870*/  STL [R1+0x5b4], R14 ;  /* 0x0005b40e01007387 */ /* 0x0003e80000100800 */
[----:B------:R-:W-:Y:S01]  /*24880*/  STL [R1+0x5f8], R13 ;  /* 0x0005f80d01007387 */ /* 0x000fe20000100800 */
[----:B------:R-:W-:-:S03]  /*24890*/  IMAD.X R16, R16, 0x1, R135, P5 ;  /* 0x0000000110107824 */ /* 0x000fc600028e0687 */
[----:B------:R5:W-:Y:S04]  /*248a0*/  LDGSTS.E [R6+0x3800], desc[UR22][R4.64], P2 ;  /* 0x0380000004067fae */ /* 0x000be800091a1016 */
[----:B-1----:R-:W4:Y:S04]  /*248b0*/  LDL.LU R14, [R1+0x340] ;  /* 0x00034000010e7983 */ /* 0x002f280000300800 */
[----:B------:R1:W-:Y:S01]  /*248c0*/  STL [R1+0x5f4], R16 ;  /* 0x0005f41001007387 */ /* 0x0003e20000100800 */
[----:B--2---:R-:W-:-:S03]  /*248d0*/  IADD3 R8, P4, PT, R8, R134, RZ ;  /* 0x0000008608087210 */ /* 0x004fc60007f9e0ff */
[----:B------:R-:W2:Y:S01]  /*248e0*/  LDL.LU R9, [R1+0x380] ;  /* 0x0003800001097983 */ /* 0x000ea20000300800 */
[----:B-----5:R-:W-:Y:S02]  /*248f0*/  IMAD.MOV.U32 R4, RZ, RZ, R13 ;  /* 0x000000ffff047224 */ /* 0x020fe400078e000d */
[----:B------:R-:W-:Y:S02]  /*24900*/  IMAD.MOV.U32 R5, RZ, RZ, R16 ;  /* 0x000000ffff057224 */ /* 0x000fe400078e0010 */
[----:B-1----:R-:W5:Y:S01]  /*24910*/  LDL.LU R16, [R1+0x33c] ;  /* 0x00033c0001107983 */ /* 0x002f620000300800 */
[----:B------:R-:W-:-:S03]  /*24920*/  IADD3 R10, P5, PT, R10, R134, RZ ;  /* 0x000000860a0a7210 */ /* 0x000fc60007fbe0ff */
[----:B------:R1:W-:Y:S04]  /*24930*/  LDGSTS.E [R6+0x3c00], desc[UR22][R4.64], P2 ;  /* 0x03c0000004067fae */ /* 0x0003e800091a1016 */
[----:B------:R-:W5:Y:S04]  /*24940*/  LDL.LU R13, [R1+0x37c] ;  /* 0x00037c00010d7983 */ /* 0x000f680000300800 */
[----:B------:R-:W-:Y:S01]  /*24950*/  STL [R1+0x240], R8 ;  /* 0x0002400801007387 */ /* 0x000fe20000100800 */
[----:B-1----:R-:W-:-:S03]  /*24960*/  LOP3.LUT R6, R3, 0x10, RZ, 0x3c, !PT ;  /* 0x0000001003067812 */ /* 0x002fc600078e3cff */
[----:B------:R-:W-:Y:S01]  /*24970*/  STL [R1+0x280], R10 ;  /* 0x0002800a01007387 */ /* 0x000fe20000100800 */
[----:B------:R-:W-:Y:S01]  /*24980*/  MOV R4, R8 ;  /* 0x0000000800047202 */ /* 0x000fe20000000f00 */
[----:B------:R-:W-:Y:S02]  /*24990*/  VIADD R6, R6, UR5 ;  /* 0x0000000506067c36 */ /* 0x000fe40008000000 */
[----:B------:R-:W-:-:S04]  /*249a0*/  IMAD.X R12, R12, 0x1, R135, P4 ;  /* 0x000000010c0c7824 */ /* 0x000fc800020e0687 */
[----:B------:R-:W-:Y:S01]  /*249b0*/  IMAD.MOV.U32 R5, RZ, RZ, R12 ;  /* 0x000000ffff057224 */ /* 0x000fe200078e000c */
[----:B------:R1:W-:Y:S01]  /*249c0*/  STL [R1+0x23c], R12 ;  /* 0x00023c0c01007387 */ /* 0x0003e20000100800 */
[----:B------:R-:W-:-:S03]  /*249d0*/  IMAD.X R17, R17, 0x1, R135, P5 ;  /* 0x0000000111117824 */ /* 0x000fc600028e0687 */
[----:B------:R1:W-:Y:S04]  /*249e0*/  LDGSTS.E [R6+0x80], desc[UR22][R4.64], P2 ;  /* 0x0008000004067fae */ /* 0x0003e800091a1016 */
[----:B-1----:R-:W5:Y:S04]  /*249f0*/  LDL.LU R12, [R1+0x3c0] ;  /* 0x0003c000010c7983 */ /* 0x002f680000300800 */
[----:B------:R-:W5:Y:S01]  /*24a00*/  LDL.LU R8, [R1+0x400] ;  /* 0x0004000001087983 */ /* 0x000f620000300800 */
[----:B------:R-:W-:-:S03]  /*24a10*/  IMAD.MOV.U32 R5, RZ, RZ, R17 ;  /* 0x000000ffff057224 */ /* 0x000fc600078e0011 */
[----:B------:R1:W-:Y:S01]  /*24a20*/  STL [R1+0x27c], R17 ;  /* 0x00027c1101007387 */ /* 0x0003e20000100800 */
[----:B------:R-:W-:-:S05]  /*24a30*/  IMAD.MOV.U32 R4, RZ, RZ, R10 ;  /* 0x000000ffff047224 */ /* 0x000fca00078e000a */
[----:B------:R1:W-:Y:S04]  /*24a40*/  LDGSTS.E [R6+0x480], desc[UR22][R4.64], P2 ;  /* 0x0048000004067fae */ /* 0x0003e800091a1016 */
[----:B-1----:R-:W5:Y:S04]  /*24a50*/  LDL.LU R17, [R1+0x3bc] ;  /* 0x0003bc0001117983 */ /* 0x002f680000300800 */
[----:B------:R-:W5:Y:S01]  /*24a60*/  LDL.LU R10, [R1+0x3fc] ;  /* 0x0003fc00010a7983 */ /* 0x000f620000300800 */
[----:B------:R-:W-:-:S05]  /*24a70*/  IADD3 R7, P4, PT, R7, R134, RZ ;  /* 0x0000008607077210 */ /* 0x000fca0007f9e0ff */
[----:B------:R-:W-:Y:S01]  /*24a80*/  STL [R1+0x2c0], R7 ;  /* 0x0002c00701007387 */ /* 0x000fe20000100800 */
[----:B------:R-:W-:Y:S01]  /*24a90*/  IMAD.MOV.U32 R4, RZ, RZ, R7 ;  /* 0x000000ffff047224 */ /* 0x000fe200078e0007 */
[----:B------:R-:W-:Y:S01]  /*24aa0*/  IADD3 R15, P5, PT, R15, R134, RZ ;  /* 0x000000860f0f7210 */ /* 0x000fe20007fbe0ff */
[----:B---3--:R-:W-:-:S04]  /*24ab0*/  IMAD.X R11, R11, 0x1, R135, P4 ;  /* 0x000000010b0b7824 */ /* 0x008fc800020e0687 */
[----:B----4-:R-:W-:Y:S01]  /*24ac0*/  IMAD.X R18, R18, 0x1, R135, P5 ;  /* 0x0000000112127824 */ /* 0x010fe200028e0687 */
[----:B------:R1:W-:Y:S01]  /*24ad0*/  STL [R1+0x2bc], R11 ;  /* 0x0002bc0b01007387 */ /* 0x0003e20000100800 */
[----:B------:R-:W-:-:S03]  /*24ae0*/  IMAD.MOV.U32 R5, RZ, RZ, R11 ;  /* 0x000000ffff057224 */ /* 0x000fc600078e000b */
[----:B------:R-:W-:Y:S04]  /*24af0*/  STL [R1+0x300], R15 ;  /* 0x0003000f01007387 */ /* 0x000fe80000100800 */
[----:B------:R3:W-:Y:S04]  /*24b00*/  LDGSTS.E [R6+0x880], desc[UR22][R4.64], P2 ;  /* 0x0088000004067fae */ /* 0x0007e800091a1016 */
[----:B-1----:R-:W4:Y:S04]  /*24b10*/  LDL.LU R11, [R1+0x440] ;  /* 0x00044000010b7983 */ /* 0x002f280000300800 */
[----:B------:R1:W-:Y:S04]  /*24b20*/  STL [R1+0x2fc], R18 ;  /* 0x0002fc1201007387 */ /* 0x0003e80000100800 */
[----:B------:R-:W4:Y:S01]  /*24b30*/  LDL.LU R7, [R1+0x480] ;  /* 0x0004800001077983 */ /* 0x000f220000300800 */
[----:B---3--:R-:W-:-:S03]  /*24b40*/  IMAD.MOV.U32 R5, RZ, RZ, R18 ;  /* 0x000000ffff057224 */ /* 0x008fc600078e0012 */
[----:B-1----:R-:W3:Y:S01]  /*24b50*/  LDL.LU R18, [R1+0x43c] ;  /* 0x00043c0001127983 */ /* 0x002ee20000300800 */
[----:B------:R-:W-:-:S03]  /*24b60*/  IMAD.MOV.U32 R4, RZ, RZ, R15 ;  /* 0x000000ffff047224 */ /* 0x000fc600078e000f */
[----:B------:R-:W3:Y:S04]  /*24b70*/  LDL.LU R15, [R1+0x47c] ;  /* 0x00047c00010f7983 */ /* 0x000ee80000300800 */
[----:B------:R1:W-:Y:S01]  /*24b80*/  LDGSTS.E [R6+0xc80], desc[UR22][R4.64], P2 ;  /* 0x00c8000004067fae */ /* 0x0003e200091a1016 */
[-C--:B------:R-:W-:Y:S02]  /*24b90*/  IADD3 R14, P4, PT, R14, R134.reuse, RZ ;  /* 0x000000860e0e7210 */ /* 0x080fe40007f9e0ff */
[----:B--2---:R-:W-:-:S03]  /*24ba0*/  IADD3 R9, P5, PT, R9, R134, RZ ;  /* 0x0000008609097210 */ /* 0x004fc60007fbe0ff */
[----:B------:R2:W-:Y:S01]  /*24bb0*/  STL [R1+0x340], R14 ;  /* 0x0003400e01007387 */ /* 0x0005e20000100800 */
[----:B-----5:R-:W-:-:S05]  /*24bc0*/  IMAD.X R16, R16, 0x1, R135, P4 ;  /* 0x0000000110107824 */ /* 0x020fca00020e0687 */
[----:B------:R5:W-:Y:S01]  /*24bd0*/  STL [R1+0x33c], R16 ;  /* 0x00033c1001007387 */ /* 0x000be20000100800 */
[----:B------:R-:W-:-:S03]  /*24be0*/  IMAD.X R13, R13, 0x1, R135, P5 ;  /* 0x000000010d0d7824 */ /* 0x000fc600028e0687 */
[----:B------:R2:W-:Y:S01]  /*24bf0*/  STL [R1+0x380], R9 ;  /* 0x0003800901007387 */ /* 0x0005e20000100800 */
[----:B-1----:R-:W-:-:S03]  /*24c00*/  MOV R4, R14 ;  /* 0x0000000e00047202 */ /* 0x002fc60000000f00 */
[----:B------:R-:W3:Y:S01]  /*24c10*/  LDL.LU R19, [R1+0x4c0] ;  /* 0x0004c00001137983 */ /* 0x000ee20000300800 */
[----:B------:R-:W-:-:S03]  /*24c20*/  IMAD.MOV.U32 R5, RZ, RZ, R16 ;  /* 0x000000ffff057224 */ /* 0x000fc600078e0010 */
[----:B------:R1:W-:Y:S04]  /*24c30*/  STL [R1+0x37c], R13 ;  /* 0x00037c0d01007387 */ /* 0x0003e80000100800 */
[----:B--2---:R-:W2:Y:S04]  /*24c40*/  LDL.LU R14, [R1+0x500] ;  /* 0x00050000010e7983 */ /* 0x004ea80000300800 */
[----:B------:R-:W2:Y:S04]  /*24c50*/  LDL.LU R20, [R1+0x4bc] ;  /* 0x0004bc0001147983 */ /* 0x000ea80000300800 */
[----:B------:R1:W-:Y:S04]  /*24c60*/  LDGSTS.E [R6+0x1080], desc[UR22][R4.64], P2 ;  /* 0x0108000004067fae */ /* 0x0003e800091a1016 */
[----:B-----5:R-:W5:Y:S01]  /*24c70*/  LDL.LU R16, [R1+0x4fc] ;  /* 0x0004fc0001107983 */ /* 0x020f620000300800 */
[----:B-1----:R-:W-:-:S02]  /*24c80*/  IMAD.MOV.U32 R4, RZ, RZ, R9 ;  /* 0x000000ffff047224 */ /* 0x002fc400078e0009 */
[----:B------:R-:W-:Y:S01]  /*24c90*/  IMAD.MOV.U32 R5, RZ, RZ, R13 ;  /* 0x000000ffff057224 */ /* 0x000fe200078e000d */
[----:B------:R-:W5:Y:S01]  /*24ca0*/  LDL.LU R9, [R1+0x540] ;  /* 0x0005400001097983 */ /* 0x000f620000300800 */
[----:B------:R-:W-:-:S03]  /*24cb0*/  IADD3 R12, P4, PT, R12, R134, RZ ;  /* 0x000000860c0c7210 */ /* 0x000fc60007f9e0ff */
[----:B------:R-:W5:Y:S01]  /*24cc0*/  LDL.LU R13, [R1+0x580] ;  /* 0x00058000010d7983 */ /* 0x000f620000300800 */
[----:B------:R-:W-:-:S03]  /*24cd0*/  IADD3 R8, P5, PT, R8, R134, RZ ;  /* 0x0000008608087210 */ /* 0x000fc60007fbe0ff */
[----:B------:R1:W-:Y:S04]  /*24ce0*/  STL [R1+0x3c0], R12 ;  /* 0x0003c00c01007387 */ /* 0x0003e80000100800 */
[----:B------:R1:W-:Y:S01]  /*24cf0*/  LDGSTS.E [R6+0x1480], desc[UR22][R4.64], P2 ;  /* 0x0148000004067fae */ /* 0x0003e200091a1016 */
[----:B------:R-:W-:Y:S02]  /*24d00*/  IMAD.X R17, R17, 0x1, R135, P4 ;  /* 0x0000000111117824 */ /* 0x000fe400020e0687 */
[----:B-1----:R-:W-:-:S03]  /*24d10*/  IMAD.MOV.U32 R4, RZ, RZ, R12 ;  /* 0x000000ffff047224 */ /* 0x002fc600078e000c */
[----:B------:R1:W-:Y:S01]  /*24d20*/  STL [R1+0x3bc], R17 ;  /* 0x0003bc1101007387 */ /* 0x0003e20000100800 */
[----:B------:R-:W-:-:S03]  /*24d30*/  IMAD.X R10, R10, 0x1, R135, P5 ;  /* 0x000000010a0a7824 */ /* 0x000fc600028e0687 */
[----:B------:R1:W-:Y:S04]  /*24d40*/  STL [R1+0x400], R8 ;  /* 0x0004000801007387 */ /* 0x0003e80000100800 */
[----:B------:R-:W5:Y:S01]  /*24d50*/  LDL.LU R12, [R1+0x53c] ;  /* 0x00053c00010c7983 */ /* 0x000f620000300800 */
[----:B------:R-:W-:-:S03]  /*24d60*/  IMAD.MOV.U32 R5, RZ, RZ, R17 ;  /* 0x000000ffff057224 */ /* 0x000fc600078e0011 */
[----:B------:R1:W-:Y:S04]  /*24d70*/  STL [R1+0x3fc], R10 ;  /* 0x0003fc0a01007387 */ /* 0x0003e80000100800 */
[----:B-1----:R-:W5:Y:S04]  /*24d80*/  LDL.LU R17, [R1+0x57c] ;  /* 0x00057c0001117983 */ /* 0x002f680000300800 */
[----:B------:R1:W-:Y:S02]  /*24d90*/  LDGSTS.E [R6+0x1880], desc[UR22][R4.64], P2 ;  /* 0x0188000004067fae */ /* 0x0003e400091a1016 */
[----:B-1----:R-:W-:-:S02]  /*24da0*/  IMAD.MOV.U32 R4, RZ, RZ, R8 ;  /* 0x000000ffff047224 */ /* 0x002fc400078e0008 */
[----:B------:R-:W-:Y:S01]  /*24db0*/  IMAD.MOV.U32 R5, RZ, RZ, R10 ;  /* 0x000000ffff057224 */ /* 0x000fe200078e000a */
[----:B------:R-:W5:Y:S04]  /*24dc0*/  LDL.LU R8, [R1+0x5c0] ;  /* 0x0005c00001087983 */ /* 0x000f680000300800 */
[----:B------:R-:W5:Y:S04]  /*24dd0*/  LDL.LU R10, [R1+0x600] ;  /* 0x00060000010a7983 */ /* 0x000f680000300800 */
[----:B------:R1:W-:Y:S01]  /*24de0*/  LDGSTS.E [R6+0x1c80], desc[UR22][R4.64], P2 ;  /* 0x01c8000004067fae */ /* 0x0003e200091a1016 */
[----:B----4-:R-:W-:-:S05]  /*24df0*/  IADD3 R11, P4, PT, R11, R134, RZ ;  /* 0x000000860b0b7210 */ /* 0x010fca0007f9e0ff */
[----:B------:R4:W-:Y:S01]  /*24e00*/  STL [R1+0x440], R11 ;  /* 0x0004400b01007387 */ /* 0x0009e20000100800 */
[----:B------:R-:W-:Y:S01]  /*24e10*/  IADD3 R7, P5, PT, R7, R134, RZ ;  /* 0x0000008607077210 */ /* 0x000fe20007fbe0ff */
[----:B---3--:R-:W-:Y:S01]  /*24e20*/  IMAD.X R18, R18, 0x1, R135, P4 ;  /* 0x0000000112127824 */ /* 0x008fe200020e0687 */
[----:B-1----:R-:W-:-:S03]  /*24e30*/  MOV R4, R11 ;  /* 0x0000000b00047202 */ /* 0x002fc60000000f00 */
[----:B------:R-:W-:Y:S01]  /*24e40*/  IMAD.X R15, R15, 0x1, R135, P5 ;  /* 0x000000010f0f7824 */ /* 0x000fe200028e0687 */
        /* <DEDUP_REMOVED lines=10> */
[----:B------:R1:W-:Y:S04]  /*24ef0*/  LDGSTS.E [R6+0x2480], desc[UR22][R4.64], P2 ;  /* 0x0248000004067fae */ /* 0x0003e800091a1016 */
[----:B------:R-:W3:Y:S01]  /*24f00*/  LDL.LU R15, [R1+0x288] ;  /* 0x00028800010f7983 */ /* 0x000ee20000300800 */
[----:B------:R-:W-:-:S02]  /*24f10*/  IADD3 R19, P4, PT, R19, R134, RZ ;  /* 0x0000008613137210 */ /* 0x000fc40007f9e0ff */
[----:B--2---:R-:W-:-:S03]  /*24f20*/  IADD3 R14, P5, PT, R14, R134, RZ ;  /* 0x000000860e0e7210 */ /* 0x004fc60007fbe0ff */
[----:B------:R-:W-:Y:S02]  /*24f30*/  IMAD.X R20, R20, 0x1, R135, P4 ;  /* 0x0000000114147824 */ /* 0x000fe400020e0687 */
[----:B-1----:R-:W-:Y:S02]  /*24f40*/  IMAD.MOV.U32 R4, RZ, RZ, R19 ;  /* 0x000000ffff047224 */ /* 0x002fe400078e0013 */
[----:B------:R-:W-:Y:S01]  /*24f50*/  IMAD.MOV.U32 R5, RZ, RZ, R20 ;  /* 0x000000ffff057224 */ /* 0x000fe200078e0014 */
[----:B------:R-:W-:Y:S01]  /*24f60*/  STL [R1+0x4c0], R19 ;  /* 0x0004c01301007387 */ /* 0x000fe20000100800 */
[----:B-----5:R-:W-:-:S03]  /*24f70*/  IMAD.X R16, R16, 0x1, R135, P5 ;  /* 0x0000000110107824 */ /* 0x020fc600028e0687 */
[----:B------:R-:W-:Y:S04]  /*24f80*/  STL [R1+0x4bc], R20 ;  /* 0x0004bc1401007387 */ /* 0x000fe80000100800 */
[----:B------:R1:W-:Y:S04]  /*24f90*/  STL [R1+0x500], R14 ;  /* 0x0005000e01007387 */ /* 0x0003e80000100800 */
[----:B------:R2:W-:Y:S01]  /*24fa0*/  LDGSTS.E [R6+0x2880], desc[UR22][R4.64], P2 ;  /* 0x0288000004067fae */ /* 0x0005e200091a1016 */
[----:B------:R-:W-:-:S03]  /*24fb0*/  IADD3 R9, P4, PT, R9, R134, RZ ;  /* 0x0000008609097210 */ /* 0x000fc60007f9e0ff */
[----:B------:R5:W-:Y:S01]  /*24fc0*/  STL [R1+0x4fc], R16 ;  /* 0x0004fc1001007387 */ /* 0x000be20000100800 */
[----:B------:R-:W-:Y:S01]  /*24fd0*/  IADD3 R13, P5, PT, R13, R134, RZ ;  /* 0x000000860d0d7210 */ /* 0x000fe20007fbe0ff */
[----:B--2---:R-:W-:Y:S02]  /*24fe0*/  IMAD.MOV.U32 R4, RZ, RZ, R14 ;  /* 0x000000ffff047224 */ /* 0x004fe400078e000e */
[----:B------:R-:W-:Y:S01]  /*24ff0*/  IMAD.MOV.U32 R5, RZ, RZ, R16 ;  /* 0x000000ffff057224 */ /* 0x000fe200078e0010 */
[----:B-1----:R-:W2:Y:S04]  /*25000*/  LDL.LU R14, [R1+0x244] ;  /* 0x00024400010e7983 */ /* 0x002ea80000300800 */
[----:B-----5:R-:W5:Y:S04]  /*25010*/  LDL.LU R16, [R1+0x284] ;  /* 0x0002840001107983 */ /* 0x020f680000300800 */
[----:B------:R1:W-:Y:S04]  /*25020*/  LDGSTS.E [R6+0x2c80], desc[UR22][R4.64], P2 ;  /* 0x02c8000004067fae */ /* 0x0003e800091a1016 */
[----:B------:R1:W-:Y:S01]  /*25030*/  STL [R1+0x540], R9 ;  /* 0x0005400901007387 */ /* 0x0003e20000100800 */
[----:B------:R-:W-:Y:S01]  /*25040*/  IMAD.X R12, R12, 0x1, R135, P4 ;  /* 0x000000010c0c7824 */ /* 0x000fe200020e0687 */
[----:B-1----:R-:W-:-:S03]  /*25050*/  MOV R4, R9 ;  /* 0x0000000900047202 */ /* 0x002fc60000000f00 */
[----:B------:R-:W-:Y:S01]  /*25060*/  IMAD.MOV.U32 R5, RZ, RZ, R12 ;  /* 0x000000ffff057224 */ /* 0x000fe200078e000c */
[----:B------:R1:W-:Y:S01]  /*25070*/  STL [R1+0x53c], R12 ;  /* 0x00053c0c01007387 */ /* 0x0003e20000100800 */
[----:B------:R-:W-:-:S03]  /*25080*/  IMAD.X R17, R17, 0x1, R135, P5 ;  /* 0x0000000111117824 */ /* 0x000fc600028e0687 */
[----:B------:R1:W-:Y:S04]  /*25090*/  STL [R1+0x580], R13 ;  /* 0x0005800d01007387 */ /* 0x0003e80000100800 */
[----:B------:R-:W5:Y:S04]  /*250a0*/  LDL.LU R9, [R1+0x2c8] ;  /* 0x0002c80001097983 */ /* 0x000f680000300800 */
[----:B------:R1:W-:Y:S04]  /*250b0*/  STL [R1+0x57c], R17 ;  /* 0x00057c1101007387 */ /* 0x0003e80000100800 */
[----:B------:R1:W-:Y:S04]  /*250c0*/  LDGSTS.E [R6+0x3080], desc[UR22][R4.64], P2 ;  /* 0x0308000004067fae */ /* 0x0003e800091a1016 */
[----:B-1----:R-:W5:Y:S01]  /*250d0*/  LDL.LU R12, [R1+0x308] ;  /* 0x00030800010c7983 */ /* 0x002f620000300800 */
[----:B------:R-:W-:-:S03]  /*250e0*/  IMAD.MOV.U32 R4, RZ, RZ, R13 ;  /* 0x000000ffff047224 */ /* 0x000fc600078e000d */
[----:B------:R-:W5:Y:S01]  /*250f0*/  LDL.LU R13, [R1+0x2c4] ;  /* 0x0002c400010d7983 */ /* 0x000f620000300800 */
[----:B------:R-:W-:Y:S01]  /*25100*/  IMAD.MOV.U32 R5, RZ, RZ, R17 ;  /* 0x000000ffff057224 */ /* 0x000fe200078e0011 */
[-C--:B------:R-:W-:Y:S02]  /*25110*/  IADD3 R8, P4, PT, R8, R134.reuse, RZ ;  /* 0x0000008608087210 */ /* 0x080fe40007f9e0ff */
[----:B------:R-:W5:Y:S01]  /*25120*/  LDL.LU R17, [R1+0x304] ;  /* 0x0003040001117983 */ /* 0x000f620000300800 */
[----:B------:R-:W-:-:S03]  /*25130*/  IADD3 R10, P5, PT, R10, R134, RZ ;  /* 0x000000860a0a7210 */ /* 0x000fc60007fbe0ff */
[----:B------:R1:W-:Y:S04]  /*25140*/  LDGSTS.E [R6+0x3480], desc[UR22][R4.64], P2 ;  /* 0x0348000004067fae */ /* 0x0003e800091a1016 */
[----:B------:R-:W-:Y:S01]  /*25150*/  STL [R1+0x5c0], R8 ;  /* 0x0005c00801007387 */ /* 0x000fe20000100800 */
[----:B-1----:R-:W-:Y:S02]  /*25160*/  IMAD.MOV.U32 R4, RZ, RZ, R8 ;  /* 0x000000ffff047224 */ /* 0x002fe400078e0008 */
[----:B----4-:R-:W-:-:S04]  /*25170*/  IMAD.X R11, R11, 0x1, R135, P4 ;  /* 0x000000010b0b7824 */ /* 0x010fc800020e0687 */
[----:B------:R-:W-:Y:S01]  /*25180*/  IMAD.MOV.U32 R5, RZ, RZ, R11 ;  /* 0x000000ffff057224 */ /* 0x000fe200078e000b */
[----:B------:R1:W-:Y:S01]  /*25190*/  STL [R1+0x5bc], R11 ;  /* 0x0005bc0b01007387 */ /* 0x0003e20000100800 */
[----:B------:R-:W-:-:S03]  /*251a0*/  IMAD.X R18, R18, 0x1, R135, P5 ;  /* 0x0000000112127824 */ /* 0x000fc600028e0687 */
[----:B------:R-:W-:Y:S04]  /*251b0*/  STL [R1+0x600], R10 ;  /* 0x0006000a01007387 */ /* 0x000fe80000100800 */
[----:B------:R4:W-:Y:S04]  /*251c0*/  LDGSTS.E [R6+0x3880], desc[UR22][R4.64], P2 ;  /* 0x0388000004067fae */ /* 0x0009e800091a1016 */
[----:B-1----:R-:W5:Y:S04]  /*251d0*/  LDL.LU R11, [R1+0x348] ;  /* 0x00034800010b7983 */ /* 0x002f680000300800 */
[----:B------:R1:W-:Y:S04]  /*251e0*/  STL [R1+0x5fc], R18 ;  /* 0x0005fc1201007387 */ /* 0x0003e80000100800 */
[----:B------:R-:W5:Y:S01]  /*251f0*/  LDL.LU R8, [R1+0x388] ;  /* 0x0003880001087983 */ /* 0x000f620000300800 */
[----:B----4-:R-:W-:-:S03]  /*25200*/  IMAD.MOV.U32 R5, RZ, RZ, R18 ;  /* 0x000000ffff057224 */ /* 0x010fc600078e0012 */
[----:B-1----:R-:W4:Y:S01]  /*25210*/  LDL.LU R18, [R1+0x344] ;  /* 0x0003440001127983 */ /* 0x002f220000300800 */
[----:B------:R-:W-:-:S03]  /*25220*/  IMAD.MOV.U32 R4, RZ, RZ, R10 ;  /* 0x000000ffff047224 */ /* 0x000fc600078e000a */
[----:B------:R-:W4:Y:S01]  /*25230*/  LDL.LU R10, [R1+0x384] ;  /* 0x00038400010a7983 */ /* 0x000f220000300800 */
[-C--:B---3--:R-:W-:Y:S02]  /*25240*/  IADD3 R7, P4, PT, R7, R134.reuse, RZ ;  /* 0x0000008607077210 */ /* 0x088fe40007f9e0ff */
[----:B------:R-:W-:Y:S01]  /*25250*/  IADD3 R15, P5, PT, R15, R134, RZ ;  /* 0x000000860f0f7210 */ /* 0x000fe20007fbe0ff */
[----:B------:R1:W-:Y:S04]  /*25260*/  LDGSTS.E [R6+0x3c80], desc[UR22][R4.64], P2 ;  /* 0x03c8000004067fae */ /* 0x0003e800091a1016 */
[----:B------:R-:W-:Y:S01]  /*25270*/  STL [R1+0x248], R7 ;  /* 0x0002480701007387 */ /* 0x000fe20000100800 */
[----:B-1----:R-:W-:-:S03]  /*25280*/  LOP3.LUT R6, R3, 0x20, RZ, 0x3c, !PT ;  /* 0x0000002003067812 */ /* 0x002fc600078e3cff */
[----:B------:R-:W-:Y:S01]  /*25290*/  STL [R1+0x288], R15 ;  /* 0x0002880f01007387 */ /* 0x000fe20000100800 */
[----:B------:R-:W-:Y:S02]  /*252a0*/  IMAD.MOV.U32 R4, RZ, RZ, R7 ;  /* 0x000000ffff047224 */ /* 0x000fe400078e0007 */
[----:B------:R-:W-:Y:S02]  /*252b0*/  VIADD R6, R6, UR5 ;  /* 0x0000000506067c36 */ /* 0x000fe40008000000 */
[----:B--2---:R-:W-:-:S04]  /*252c0*/  IMAD.X R14, R14, 0x1, R135, P4 ;  /* 0x000000010e0e7824 */ /* 0x004fc800020e0687 */
[----:B------:R-:W-:Y:S01]  /*252d0*/  IMAD.MOV.U32 R5, RZ, RZ, R14 ;  /* 0x000000ffff057224 */ /* 0x000fe200078e000e */
[----:B------:R1:W-:Y:S01]  /*252e0*/  STL [R1+0x244], R14 ;  /* 0x0002440e01007387 */ /* 0x0003e20000100800 */
[----:B-----5:R-:W-:-:S03]  /*252f0*/  IADD3.X R16, PT, PT, R16, R135, RZ, P5, !PT ;  /* 0x0000008710107210 */ /* 0x020fc60002ffe4ff */
[----:B------:R2:W-:Y:S04]  /*25300*/  LDGSTS.E [R6+0x100], desc[UR22][R4.64], P2 ;  /* 0x0010000004067fae */ /* 0x0005e800091a1016 */
[----:B-1----:R-:W3:Y:S04]  /*25310*/  LDL.LU R14, [R1+0x3c8] ;  /* 0x0003c800010e7983 */ /* 0x002ee80000300800 */
[----:B------:R-:W5:Y:S01]  /*25320*/  LDL.LU R7, [R1+0x408] ;  /* 0x0004080001077983 */ /* 0x000f620000300800 */
[----:B--2---:R-:W-:-:S03]  /*25330*/  IMAD.MOV.U32 R4, RZ, RZ, R15 ;  /* 0x000000ffff047224 */ /* 0x004fc600078e000f */
[----:B------:R1:W-:Y:S01]  /*25340*/  STL [R1+0x284], R16 ;  /* 0x0002841001007387 */ /* 0x0003e20000100800 */
[----:B------:R-:W-:-:S03]  /*25350*/  IMAD.MOV.U32 R5, RZ, RZ, R16 ;  /* 0x000000ffff057224 */ /* 0x000fc600078e0010 */
[----:B------:R-:W2:Y:S04]  /*25360*/  LDL.LU R15, [R1+0x3c4] ;  /* 0x0003c400010f7983 */ /* 0x000ea80000300800 */
[----:B------:R1:W-:Y:S01]  /*25370*/  LDGSTS.E [R6+0x500], desc[UR22][R4.64], P2 ;  /* 0x0050000004067fae */ /* 0x0003e200091a1016 */
[----:B------:R-:W-:-:S03]  /*25380*/  IADD3 R9, P4, PT, R9, R134, RZ ;  /* 0x0000008609097210 */ /* 0x000fc60007f9e0ff */
[----:B-1----:R-:W2:Y:S04]  /*25390*/  LDL.LU R16, [R1+0x404] ;  /* 0x0004040001107983 */ /* 0x002ea80000300800 */
[----:B------:R-:W-:Y:S01]  /*253a0*/  STL [R1+0x2c8], R9 ;  /* 0x0002c80901007387 */ /* 0x000fe20000100800 */
[----:B------:R-:W-:Y:S01]  /*253b0*/  IADD3 R12, P5, PT, R12, R134, RZ ;  /* 0x000000860c0c7210 */ /* 0x000fe20007fbe0ff */
[----:B------:R-:W-:Y:S02]  /*253c0*/  IMAD.MOV.U32 R4, RZ, RZ, R9 ;  /* 0x000000ffff047224 */ /* 0x000fe400078e0009 */
[--C-:B------:R-:W-:Y:S02]  /*253d0*/  IMAD.X R13, R13, 0x1, R135.reuse, P4 ;  /* 0x000000010d0d7824 */ /* 0x100fe400020e0687 */
[----:B------:R-:W-:-:S03]  /*253e0*/  IMAD.X R17, R17, 0x1, R135, P5 ;  /* 0x0000000111117824 */ /* 0x000fc600028e0687 */
[----:B------:R1:W-:Y:S01]  /*253f0*/  STL [R1+0x2c4], R13 ;  /* 0x0002c40d01007387 */ /* 0x0003e20000100800 */
[----:B------:R-:W-:-:S03]  /*25400*/  IMAD.MOV.U32 R5, RZ, RZ, R13 ;  /* 0x000000ffff057224 */ /* 0x000fc600078e000d */
[----:B------:R-:W-:Y:S04]  /*25410*/  STL [R1+0x308], R12 ;  /* 0x0003080c01007387 */ /* 0x000fe80000100800 */
[----:B------:R1:W-:Y:S04]  /*25420*/  LDGSTS.E [R6+0x900], desc[UR22][R4.64], P2 ;  /* 0x0090000004067fae */ /* 0x0003e800091a1016 */
[----:B-1----:R-:W2:Y:S04]  /*25430*/  LDL.LU R13, [R1+0x448] ;  /* 0x00044800010d7983 */ /* 0x002ea80000300800 */
[----:B------:R1:W-:Y:S04]  /*25440*/  STL [R1+0x304], R17 ;  /* 0x0003041101007387 */ /* 0x0003e80000100800 */
[----:B------:R-:W2:Y:S01]  /*25450*/  LDL.LU R9, [R1+0x488] ;  /* 0x0004880001097983 */ /* 0x000ea20000300800 */
[----:B------:R-:W-:-:S03]  /*25460*/  IMAD.MOV.U32 R5, RZ, RZ, R17 ;  /* 0x000000ffff057224 */ /* 0x000fc600078e0011 */
[----:B-1----:R-:W2:Y:S01]  /*25470*/  LDL.LU R17, [R1+0x444] ;  /* 0x0004440001117983 */ /* 0x002ea20000300800 */
[----:B------:R-:W-:-:S03]  /*25480*/  IMAD.MOV.U32 R4, RZ, RZ, R12 ;  /* 0x000000ffff047224 */ /* 0x000fc600078e000c */
[----:B------:R-:W2:Y:S04]  /*25490*/  LDL.LU R12, [R1+0x484] ;  /* 0x00048400010c7983 */ /* 0x000ea80000300800 */
[----:B------:R1:W-:Y:S01]  /*254a0*/  LDGSTS.E [R6+0xd00], desc[UR22][R4.64], P2 ;  /* 0x00d0000004067fae */ /* 0x0003e200091a1016 */
[----:B------:R-:W-:-:S05]  /*254b0*/  IADD3 R11, P4, PT, R11, R134, RZ ;  /* 0x000000860b0b7210 */ /* 0x000fca0007f9e0ff */
[----:B------:R1:W-:Y:S01]  /*254c0*/  STL [R1+0x348], R11 ;  /* 0x0003480b01007387 */ /* 0x0003e20000100800 */
[----:B------:R-:W-:Y:S01]  /*254d0*/  IADD3 R8, P5, PT, R8, R134, RZ ;  /* 0x0000008608087210 */ /* 0x000fe20007fbe0ff */
[----:B----4-:R-:W-:-:S03]  /*254e0*/  IMAD.X R18, R18, 0x1, R135, P4 ;  /* 0x0000000112127824 */ /* 0x010fc600020e0687 */
[----:B------:R-:W-:Y:S02]  /*254f0*/  IADD3.X R10, PT, PT, R10, R135, RZ, P5, !PT ;  /* 0x000000870a0a7210 */ /* 0x000fe40002ffe4ff */
[----:B------:R4:W-:Y:S04]  /*25500*/  STL [R1+0x344], R18 ;  /* 0x0003441201007387 */ /* 0x0009e80000100800 */
[----:B------:R4:W-:Y:S01]  /*25510*/  STL [R1+0x388], R8 ;  /* 0x0003880801007387 */ /* 0x0009e20000100800 */
[----:B-1----:R-:W-:-:S03]  /*25520*/  IMAD.MOV.U32 R4, RZ, RZ, R11 ;  /* 0x000000ffff047224 */ /* 0x002fc600078e000b */
[----:B------:R-:W2:Y:S04]  /*25530*/  LDL.LU R19, [R1+0x4c8] ;  /* 0x0004c80001137983 */ /* 0x000ea80000300800 */
[----:B------:R1:W-:Y:S04]  /*25540*/  STL [R1+0x384], R10 ;  /* 0x0003840a01007387 */ /* 0x0003e80000100800 */
[----:B------:R-:W2:Y:S04]  /*25550*/  LDL.LU R11, [R1+0x508] ;  /* 0x00050800010b7983 */ /* 0x000ea80000300800 */
[----:B------:R-:W2:Y:S01]  /*25560*/  LDL.LU R20, [R1+0x4c4] ;  /* 0x0004c40001147983 */ /* 0x000ea20000300800 */
[----:B------:R-:W-:-:S03]  /*25570*/  IMAD.MOV.U32 R5, RZ, RZ, R18 ;  /* 0x000000ffff057224 */ /* 0x000fc600078e0012 */
[----:B----4-:R-:W4:Y:S04]  /*25580*/  LDL.LU R18, [R1+0x504] ;  /* 0x0005040001127983 */ /* 0x010f280000300800 */
[----:B------:R1:W-:Y:S02]  /*25590*/  LDGSTS.E [R6+0x1100], desc[UR22][R4.64], P2 ;  /* 0x0110000004067fae */ /* 0x0003e400091a1016 */
[----:B-1----:R-:W-:Y:S02]  /*255a0*/  IMAD.MOV.U32 R4, RZ, RZ, R8 ;  /* 0x000000ffff047224 */ /* 0x002fe400078e0008 */
[----:B------:R-:W-:Y:S01]  /*255b0*/  IMAD.MOV.U32 R5, RZ, RZ, R10 ;  /* 0x000000ffff057224 */ /* 0x000fe200078e000a */
[----:B------:R-:W4:Y:S04]  /*255c0*/  LDL.LU R8, [R1+0x548] ;  /* 0x0005480001087983 */ /* 0x000f280000300800 */
[----:B------:R-:W4:Y:S04]  /*255d0*/  LDL.LU R10, [R1+0x588] ;  /* 0x00058800010a7983 */ /* 0x000f280000300800 */
[----:B------:R1:W-:Y:S01]  /*255e0*/  LDGSTS.E [R6+0x1500], desc[UR22][R4.64], P2 ;  /* 0x0150000004067fae */ /* 0x0003e200091a1016 */
[----:B---3--:R-:W-:-:S02]  /*255f0*/  IADD3 R14, P4, PT, R14, R134, RZ ;  /* 0x000000860e0e7210 */ /* 0x008fc40007f9e0ff */
[----:B-----5:R-:W-:-:S03]  /*25600*/  IADD3 R7, P5, PT, R7, R134, RZ ;  /* 0x0000008607077210 */ /* 0x020fc60007fbe0ff */
[----:B------:R3:W-:Y:S01]  /*25610*/  STL [R1+0x3c8], R14 ;  /* 0x0003c80e01007387 */ /* 0x0007e20000100800 */
[----:B-1----:R-:W-:Y:S02]  /*25620*/  IMAD.MOV.U32 R4, RZ, RZ, R14 ;  /* 0x000000ffff047224 */ /* 0x002fe400078e000e */
[----:B--2---:R-:W-:-:S05]  /*25630*/  IMAD.X R15, R15, 0x1, R135, P4 ;  /* 0x000000010f0f7824 */ /* 0x004fca00020e0687 */
[----:B------:R1:W-:Y:S01]  /*25640*/  STL [R1+0x3c4], R15 ;  /* 0x0003c40f01007387 */ /* 0x0003e20000100800 */
[----:B------:R-:W-:Y:S02]  /*25650*/  IMAD.MOV.U32 R5, RZ, RZ, R15 ;  /* 0x000000ffff057224 */ /* 0x000fe400078e000f */
[----:B------:R-:W-:Y:S01]  /*25660*/  IMAD.X R16, R16, 0x1, R135, P5 ;  /* 0x0000000110107824 */ /* 0x000fe200028e0687 */
[----:B------:R2:W-:Y:S04]  /*25670*/  STL [R1+0x408], R7 ;  /* 0x0004080701007387 */ /* 0x0005e80000100800 */
[----:B---3--:R-:W3:Y:S04]  /*25680*/  LDL.LU R14, [R1+0x544] ;  /* 0x00054400010e7983 */ /* 0x008ee80000300800 */
[----:B------:R5:W-:Y:S04]  /*25690*/  STL [R1+0x404], R16 ;  /* 0x0004041001007387 */ /* 0x000be80000100800 */
[----:B-1----:R-:W3:Y:S04]  /*256a0*/  LDL.LU R15, [R1+0x584] ;  /* 0x00058400010f7983 */ /* 0x002ee80000300800 */
[----:B------:R1:W-:Y:S02]  /*256b0*/  LDGSTS.E [R6+0x1900], desc[UR22][R4.64], P2 ;  /* 0x0190000004067fae */ /* 0x0003e400091a1016 */
[----:B-1----:R-:W-:-:S02]  /*256c0*/  IMAD.MOV.U32 R4, RZ, RZ, R7 ;  /* 0x000000ffff047224 */ /* 0x002fc400078e0007 */
[----:B------:R-:W-:Y:S01]  /*256d0*/  IMAD.MOV.U32 R5, RZ, RZ, R16 ;  /* 0x000000ffff057224 */ /* 0x000fe200078e0010 */
[----:B--2---:R-:W2:Y:S04]  /*256e0*/  LDL.LU R7, [R1+0x5c8] ;  /* 0x0005c80001077983 */ /* 0x004ea80000300800 */
[----:B-----5:R-:W5:Y:S01]  /*256f0*/  LDL.LU R16, [R1+0x608] ;  /* 0x0006080001107983 */ /* 0x020f620000300800 */
[----:B------:R-:W-:-:S03]  /*25700*/  IADD3 R13, P4, PT, R13, R134, RZ ;  /* 0x000000860d0d7210 */ /* 0x000fc60007f9e0ff */
[----:B------:R1:W-:Y:S01]  /*25710*/  LDGSTS.E [R6+0x1d00], desc[UR22][R4.64], P2 ;  /* 0x01d0000004067fae */ /* 0x0003e200091a1016 */
[----:B------:R-:W-:-:S03]  /*25720*/  IADD3 R9, P5, PT, R9, R134, RZ ;  /* 0x0000008609097210 */ /* 0x000fc60007fbe0ff */
[----:B------:R1:W-:Y:S01]  /*25730*/  STL [R1+0x448], R13 ;  /* 0x0004480d01007387 */ /* 0x0003e20000100800 */
[----:B------:R-:W-:Y:S02]  /*25740*/  IMAD.X R17, R17, 0x1, R135, P4 ;  /* 0x0000000111117824 */ /* 0x000fe400020e0687 */
[----:B-1----:R-:W-:Y:S01]  /*25750*/  IMAD.MOV.U32 R4, RZ, RZ, R13 ;  /* 0x000000ffff047224 */ /* 0x002fe200078e000d */
[----:B------:R-:W-:Y:S02]  /*25760*/  IADD3.X R12, PT, PT, R12, R135, RZ, P5, !PT ;  /* 0x000000870c0c7210 */ /* 0x000fe40002ffe4ff */
[----:B------:R1:W-:Y:S04]  /*25770*/  STL [R1+0x444], R17 ;  /* 0x0004441101007387 */ /* 0x0003e80000100800 */
[----:B------:R1:W-:Y:S01]  /*25780*/  STL [R1+0x488], R9 ;  /* 0x0004880901007387 */ /* 0x0003e20000100800 */
[----:B------:R-:W-:-:S03]  /*25790*/  IMAD.MOV.U32 R5, RZ, RZ, R17 ;  /* 0x000000ffff057224 */ /* 0x000fc600078e0011 */
[----:B------:R-:W5:Y:S04]  /*257a0*/  LDL.LU R13, [R1+0x5c4] ;  /* 0x0005c400010d7983 */ /* 0x000f680000300800 */
[----:B------:R1:W-:Y:S04]  /*257b0*/  STL [R1+0x484], R12 ;  /* 0x0004840c01007387 */ /* 0x0003e80000100800 */
[----:B-1----:R-:W5:Y:S04]  /*257c0*/  LDL.LU R17, [R1+0x604] ;  /* 0x0006040001117983 */ /* 0x002f680000300800 */
[----:B------:R1:W-:Y:S02]  /*257d0*/  LDGSTS.E [R6+0x2100], desc[UR22][R4.64], P2 ;  /* 0x0210000004067fae */ /* 0x0003e400091a1016 */
[----:B-1----:R-:W-:-:S02]  /*257e0*/  IMAD.MOV.U32 R4, RZ, RZ, R9 ;  /* 0x000000ffff047224 */ /* 0x002fc400078e0009 */
[----:B------:R-:W-:Y:S01]  /*257f0*/  IMAD.MOV.U32 R5, RZ, RZ, R12 ;  /* 0x000000ffff057224 */ /* 0x000fe200078e000c */
[----:B------:R-:W5:Y:S04]  /*25800*/  LDL.LU R9, [R1+0x250] ;  /* 0x0002500001097983 */ /* 0x000f680000300800 */
[----:B------:R1:W-:Y:S04]  /*25810*/  LDGSTS.E [R6+0x2500], desc[UR22][R4.64], P2 ;  /* 0x0250000004067fae */ /* 0x0003e800091a1016 */
[----:B------:R-:W5:Y:S01]  /*25820*/  LDL.LU R12, [R1+0x290] ;  /* 0x00029000010c7983 */ /* 0x000f620000300800 */
[----:B------:R-:W-:-:S02]  /*25830*/  IADD3 R19, P4, PT, R19, R134, RZ ;  /* 0x0000008613137210 */ /* 0x000fc40007f9e0ff */
[----:B------:R-:W-:-:S03]  /*25840*/  IADD3 R11, P5, PT, R11, R134, RZ ;  /* 0x000000860b0b7210 */ /* 0x000fc60007fbe0ff */
[----:B------:R-:W-:Y:S02]  /*25850*/  IMAD.X R20, R20, 0x1, R135, P4 ;  /* 0x0000000114147824 */ /* 0x000fe400020e0687 */
[----:B-1----:R-:W-:Y:S02]  /*25860*/  IMAD.MOV.U32 R4, RZ, RZ, R19 ;  /* 0x000000ffff047224 */ /* 0x002fe400078e0013 */
[----:B------:R-:W-:Y:S02]  /*25870*/  IMAD.MOV.U32 R5, RZ, RZ, R20 ;  /* 0x000000ffff057224 */ /* 0x000fe400078e0014 */
[----:B----4-:R-:W-:Y:S01]  /*25880*/  IMAD.X R18, R18, 0x1, R135, P5 ;  /* 0x0000000112127824 */ /* 0x010fe200028e0687 */
[----:B------:R-:W-:Y:S04]  /*25890*/  STL [R1+0x4c8], R19 ;  /* 0x0004c81301007387 */ /* 0x000fe80000100800 */
[----:B------:R-:W-:Y:S04]  /*258a0*/  STL [R1+0x4c4], R20 ;  /* 0x0004c41401007387 */ /* 0x000fe80000100800 */
[----:B------:R1:W-:Y:S04]  /*258b0*/  STL [R1+0x508], R11 ;  /* 0x0005080b01007387 */ /* 0x0003e80000100800 */
[----:B------:R4:W-:Y:S04]  /*258c0*/  LDGSTS.E [R6+0x2900], desc[UR22][R4.64], P2 ;  /* 0x0290000004067fae */ /* 0x0009e800091a1016 */
[----:B------:R1:W-:Y:S01]  /*258d0*/  STL [R1+0x504], R18 ;  /* 0x0005041201007387 */ /* 0x0003e20000100800 */
[----:B----4-:R-:W-:-:S03]  /*258e0*/  IMAD.MOV.U32 R4, RZ, RZ, R11 ;  /* 0x000000ffff047224 */ /* 0x010fc600078e000b */
[----:B-1----:R-:W4:Y:S01]  /*258f0*/  LDL.LU R11, [R1+0x24c] ;  /* 0x00024c00010b7983 */ /* 0x002f220000300800 */
[----:B------:R-:W-:-:S03]  /*25900*/  IMAD.MOV.U32 R5, RZ, RZ, R18 ;  /* 0x000000ffff057224 */ /* 0x000fc600078e0012 */
[----:B------:R-:W4:Y:S01]  /*25910*/  LDL.LU R18, [R1+0x28c] ;  /* 0x00028c0001127983 */ /* 0x000f220000300800 */
[-C--:B------:R-:W-:Y:S02]  /*25920*/  IADD3 R8, P4, PT, R8, R134.reuse, RZ ;  /* 0x0000008608087210 */ /* 0x080fe40007f9e0ff */
[----:B------:R-:W-:Y:S01]  /*25930*/  IADD3 R10, P5, PT, R10, R134, RZ ;  /* 0x000000860a0a7210 */ /* 0x000fe20007fbe0ff */
[----:B------:R1:W-:Y:S04]  /*25940*/  LDGSTS.E [R6+0x2d00], desc[UR22][R4.64], P2 ;  /* 0x02d0000004067fae */ /* 0x0003e800091a1016 */
[----:B------:R3:W-:Y:S01]  /*25950*/  STL [R1+0x548], R8 ;  /* 0x0005480801007387 */ /* 0x0007e20000100800 */
[----:B-1----:R-:W-:Y:S02]  /*25960*/  IMAD.MOV.U32 R4, RZ, RZ, R8 ;  /* 0x000000ffff047224 */ /* 0x002fe400078e0008 */
[----:B---3--:R-:W-:-:S04]  /*25970*/  IMAD.X R14, R14, 0x1, R135, P4 ;  /* 0x000000010e0e7824 */ /* 0x008fc800020e0687 */
[----:B------:R-:W-:Y:S01]  /*25980*/  IMAD.MOV.U32 R5, RZ, RZ, R14 ;  /* 0x000000ffff057224 */ /* 0x000fe200078e000e */
[----:B------:R1:W-:Y:S01]  /*25990*/  STL [R1+0x544], R14 ;  /* 0x0005440e01007387 */ /* 0x0003e20000100800 */
[----:B------:R-:W-:-:S03]  /*259a0*/  IADD3.X R15, PT, PT, R15, R135, RZ, P5, !PT ;  /* 0x000000870f0f7210 */ /* 0x000fc60002ffe4ff */
[----:B------:R3:W-:Y:S04]  /*259b0*/  STL [R1+0x588], R10 ;  /* 0x0005880a01007387 */ /* 0x0007e80000100800 */
[----:B------:R-:W4:Y:S04]  /*259c0*/  LDL.LU R8, [R1+0x2d0] ;  /* 0x0002d00001087983 */ /* 0x000f280000300800 */
[----:B------:R3:W-:Y:S04]  /*259d0*/  STL [R1+0x584], R15 ;  /* 0x0005840f01007387 */ /* 0x0007e80000100800 */
[----:B------:R3:W-:Y:S04]  /*259e0*/  LDGSTS.E [R6+0x3100], desc[UR22][R4.64], P2 ;  /* 0x0310000004067fae */ /* 0x0007e800091a1016 */
[----:B-1----:R-:W4:Y:S01]  /*259f0*/  LDL.LU R14, [R1+0x310] ;  /* 0x00031000010e7983 */ /* 0x002f220000300800 */
[----:B--2---:R-:W-:-:S02]  /*25a00*/  IADD3 R7, P4, PT, R7, R134, RZ ;  /* 0x0000008607077210 */ /* 0x004fc40007f9e0ff */
[----:B-----5:R-:W-:Y:S01]  /*25a10*/  IADD3 R16, P5, PT, R16, R134, RZ ;  /* 0x0000008610107210 */ /* 0x020fe20007fbe0ff */
[----:B---3--:R-:W-:Y:S02]  /*25a20*/  IMAD.MOV.U32 R4, RZ, RZ, R10 ;  /* 0x000000ffff047224 */ /* 0x008fe400078e000a */
[----:B------:R-:W-:Y:S01]  /*25a30*/  IMAD.MOV.U32 R5, RZ, RZ, R15 ;  /* 0x000000ffff057224 */ /* 0x000fe200078e000f */
[----:B------:R-:W2:Y:S04]  /*25a40*/  LDL.LU R10, [R1+0x2cc] ;  /* 0x0002cc00010a7983 */ /* 0x000ea80000300800 */
[----:B------:R-:W3:Y:S04]  /*25a50*/  LDL.LU R15, [R1+0x30c] ;  /* 0x00030c00010f7983 */ /* 0x000ee80000300800 */
[----:B------:R1:W-:Y:S04]  /*25a60*/  LDGSTS.E [R6+0x3500], desc[UR22][R4.64], P2 ;  /* 0x0350000004067fae */ /* 0x0003e800091a1016 */
[----:B------:R-:W-:Y:S01]  /*25a70*/  STL [R1+0x5c8], R7 ;  /* 0x0005c80701007387 */ /* 0x000fe20000100800 */
[----:B-1----:R-:W-:-:S02]  /*25a80*/  IMAD.MOV.U32 R4, RZ, RZ, R7 ;  /* 0x000000ffff047224 */ /* 0x002fc400078e0007 */
[----:B------:R-:W-:-:S04]  /*25a90*/  IMAD.X R13, R13, 0x1, R135, P4 ;  /* 0x000000010d0d7824 */ /* 0x000fc800020e0687 */
[----:B------:R-:W-:Y:S01]  /*25aa0*/  IMAD.MOV.U32 R5, RZ, RZ, R13 ;  /* 0x000000ffff057224 */ /* 0x000fe200078e000d */
[----:B------:R1:W-:Y:S01]  /*25ab0*/  STL [R1+0x5c4], R13 ;  /* 0x0005c40d01007387 */ /* 0x0003e20000100800 */
[----:B------:R-:W-:-:S03]  /*25ac0*/  IMAD.X R17, R17, 0x1, R135, P5 ;  /* 0x0000000111117824 */ /* 0x000fc600028e0687 */
[----:B------:R-:W-:Y:S04]  /*25ad0*/  STL [R1+0x608], R16 ;  /* 0x0006081001007387 */ /* 0x000fe80000100800 */
[----:B------:R5:W-:Y:S04]  /*25ae0*/  LDGSTS.E [R6+0x3900], desc[UR22][R4.64], P2 ;  /* 0x0390000004067fae */ /* 0x000be800091a1016 */
[----:B-1----:R-:W3:Y:S04]  /*25af0*/  LDL.LU R13, [R1+0x350] ;  /* 0x00035000010d7983 */ /* 0x002ee80000300800 */
[----:B------:R1:W-:Y:S04]  /*25b00*/  STL [R1+0x604], R17 ;  /* 0x0006041101007387 */ /* 0x0003e80000100800 */
[----:B------:R-:W3:Y:S01]  /*25b10*/  LDL.LU R7, [R1+0x390] ;  /* 0x0003900001077983 */ /* 0x000ee20000300800 */
[----:B-----5:R-:W-:-:S03]  /*25b20*/  IMAD.MOV.U32 R5, RZ, RZ, R17 ;  /* 0x000000ffff057224 */ /* 0x020fc600078e0011 */
[----:B-1----:R-:W5:Y:S01]  /*25b30*/  LDL.LU R17, [R1+0x34c] ;  /* 0x00034c0001117983 */ /* 0x002f620000300800 */
[----:B------:R-:W-:-:S03]  /*25b40*/  IMAD.MOV.U32 R4, RZ, RZ, R16 ;  /* 0x000000ffff047224 */ /* 0x000fc600078e0010 */
[----:B------:R-:W5:Y:S01]  /*25b50*/  LDL.LU R16, [R1+0x38c] ;  /* 0x00038c0001107983 */ /* 0x000f620000300800 */
[-C--:B------:R-:W-:Y:S02]  /*25b60*/  IADD3 R9, P4, PT, R9, R134.reuse, RZ ;  /* 0x0000008609097210 */ /* 0x080fe40007f9e0ff */
[----:B------:R-:W-:Y:S01]  /*25b70*/  IADD3 R12, P5, PT, R12, R134, RZ ;  /* 0x000000860c0c7210 */ /* 0x000fe20007fbe0ff */
[----:B------:R1:W-:Y:S04]  /*25b80*/  LDGSTS.E [R6+0x3d00], desc[UR22][R4.64], P2 ;  /* 0x03d0000004067fae */ /* 0x0003e800091a1016 */
[----:B------:R-:W-:Y:S04]  /*25b90*/  STL [R1+0x250], R9 ;  /* 0x0002500901007387 */ /* 0x000fe80000100800 */
[----:B------:R-:W-:Y:S01]  /*25ba0*/  STL [R1+0x290], R12 ;  /* 0x0002900c01007387 */ /* 0x000fe20000100800 */
[----:B-1----:R-:W-:Y:S01]  /*25bb0*/  LOP3.LUT R6, R3, 0x30, RZ, 0x3c, !PT ;  /* 0x0000003003067812 */ /* 0x002fe200078e3cff */
[----:B------:R-:W-:-:S03]  /*25bc0*/  IMAD.MOV.U32 R4, RZ, RZ, R9 ;  /* 0x000000ffff047224 */ /* 0x000fc600078e0009 */
[----:B------:R-:W-:Y:S01]  /*25bd0*/  IADD3 R6, PT, PT, R6, UR5, RZ ;  /* 0x0000000506067c10 */ /* 0x000fe2000fffe0ff */
[----:B----4-:R-:W-:-:S04]  /*25be0*/  IMAD.X R11, R11, 0x1, R135, P4 ;  /* 0x000000010b0b7824 */ /* 0x010fc800020e0687 */
[----:B------:R-:W-:Y:S01]  /*25bf0*/  IMAD.MOV.U32 R5, RZ, RZ, R11 ;  /* 0x000000ffff057224 */ /* 0x000fe200078e000b */
[----:B------:R1:W-:Y:S01]  /*25c00*/  STL [R1+0x24c], R11 ;  /* 0x00024c0b01007387 */ /* 0x0003e20000100800 */
[----:B------:R-:W-:-:S03]  /*25c10*/  IMAD.X R18, R18, 0x1, R135, P5 ;  /* 0x0000000112127824 */ /* 0x000fc600028e0687 */
[----:B------:R4:W-:Y:S04]  /*25c20*/  LDGSTS.E [R6+0x180], desc[UR22][R4.64], P2 ;  /* 0x0018000004067fae */ /* 0x0009e800091a1016 */
[----:B-1----:R-:W5:Y:S04]  /*25c30*/  LDL.LU R11, [R1+0x3d0] ;  /* 0x0003d000010b7983 */ /* 0x002f680000300800 */
[----:B------:R-:W5:Y:S01]  /*25c40*/  LDL.LU R9, [R1+0x410] ;  /* 0x0004100001097983 */ /* 0x000f620000300800 */
[----:B----4-:R-:W-:-:S03]  /*25c50*/  IMAD.MOV.U32 R5, RZ, RZ, R18 ;  /* 0x000000ffff057224 */ /* 0x010fc600078e0012 */
[----:B------:R1:W-:Y:S01]  /*25c60*/  STL [R1+0x28c], R18 ;  /* 0x00028c1201007387 */ /* 0x0003e20000100800 */
[----:B------:R-:W-:-:S05]  /*25c70*/  IMAD.MOV.U32 R4, RZ, RZ, R12 ;  /* 0x000000ffff047224 */ /* 0x000fca00078e000c */
[----:B------:R4:W-:Y:S04]  /*25c80*/  LDGSTS.E [R6+0x580], desc[UR22][R4.64], P2 ;  /* 0x0058000004067fae */ /* 0x0009e800091a1016 */
[----:B-1----:R-:W5:Y:S04]  /*25c90*/  LDL.LU R18, [R1+0x3cc] ;  /* 0x0003cc0001127983 */ /* 0x002f680000300800 */
[----:B------:R-:W5:Y:S01]  /*25ca0*/  LDL.LU R12, [R1+0x40c] ;  /* 0x00040c00010c7983 */ /* 0x000f620000300800 */
[----:B------:R-:W-:-:S05]  /*25cb0*/  IADD3 R8, P4, PT, R8, R134, RZ ;  /* 0x0000008608087210 */ /* 0x000fca0007f9e0ff */
[----:B------:R-:W-:Y:S01]  /*25cc0*/  STL [R1+0x2d0], R8 ;  /* 0x0002d00801007387 */ /* 0x000fe20000100800 */
[----:B----4-:R-:W-:Y:S01]  /*25cd0*/  IMAD.MOV.U32 R4, RZ, RZ, R8 ;  /* 0x000000ffff047224 */ /* 0x010fe200078e0008 */
[----:B------:R-:W-:Y:S01]  /*25ce0*/  IADD3 R14, P5, PT, R14, R134, RZ ;  /* 0x000000860e0e7210 */ /* 0x000fe20007fbe0ff */
[----:B--2---:R-:W-:-:S04]  /*25cf0*/  IMAD.X R10, R10, 0x1, R135, P4 ;  /* 0x000000010a0a7824 */ /* 0x004fc800020e0687 */
[----:B---3--:R-:W-:Y:S01]  /*25d00*/  IMAD.X R15, R15, 0x1, R135, P5 ;  /* 0x000000010f0f7824 */ /* 0x008fe200028e0687 */
[----:B------:R1:W-:Y:S01]  /*25d10*/  STL [R1+0x2cc], R10 ;  /* 0x0002cc0a01007387 */ /* 0x0003e20000100800 */
[----:B------:R-:W-:-:S03]  /*25d20*/  IMAD.MOV.U32 R5, RZ, RZ, R10 ;  /* 0x000000ffff057224 */ /* 0x000fc600078e000a */
[----:B------:R-:W-:Y:S04]  /*25d30*/  STL [R1+0x310], R14 ;  /* 0x0003100e01007387 */ /* 0x000fe80000100800 */
[----:B------:R2:W-:Y:S04]  /*25d40*/  LDGSTS.E [R6+0x980], desc[UR22][R4.64], P2 ;  /* 0x0098000004067fae */ /* 0x0005e800091a1016 */
[----:B-1----:R-:W3:Y:S04]  /*25d50*/  LDL.LU R10, [R1+0x450] ;  /* 0x00045000010a7983 */ /* 0x002ee80000300800 */
[----:B------:R1:W-:Y:S04]  /*25d60*/  STL [R1+0x30c], R15 ;  /* 0x00030c0f01007387 */ /* 0x0003e80000100800 */
[----:B------:R-:W4:Y:S01]  /*25d70*/  LDL.LU R8, [R1+0x490] ;  /* 0x0004900001087983 */ /* 0x000f220000300800 */
[----:B--2---:R-:W-:-:S03]  /*25d80*/  IMAD.MOV.U32 R5, RZ, RZ, R15 ;  /* 0x000000ffff057224 */ /* 0x004fc600078e000f */
[----:B-1----:R-:W2:Y:S01]  /*25d90*/  LDL.LU R15, [R1+0x44c] ;  /* 0x00044c00010f7983 */ /* 0x002ea20000300800 */
[----:B------:R-:W-:-:S03]  /*25da0*/  IMAD.MOV.U32 R4, RZ, RZ, R14 ;  /* 0x000000ffff047224 */ /* 0x000fc600078e000e */
[----:B------:R-:W2:Y:S04]  /*25db0*/  LDL.LU R14, [R1+0x48c] ;  /* 0x00048c00010e7983 */ /* 0x000ea80000300800 */
[----:B------:R1:W-:Y:S01]  /*25dc0*/  LDGSTS.E [R6+0xd80], desc[UR22][R4.64], P2 ;  /* 0x00d8000004067fae */ /* 0x0003e200091a1016 */
[-C--:B------:R-:W-:Y:S02]  /*25dd0*/  IADD3 R13, P4, PT, R13, R134.reuse, RZ ;  /* 0x000000860d0d7210 */ /* 0x080fe40007f9e0ff */
[----:B------:R-:W-:-:S03]  /*25de0*/  IADD3 R7, P5, PT, R7, R134, RZ ;  /* 0x0000008607077210 */ /* 0x000fc60007fbe0ff */
[----:B------:R1:W-:Y:S01]  /*25df0*/  STL [R1+0x350], R13 ;  /* 0x0003500d01007387 */ /* 0x0003e20000100800 */
[----:B-----5:R-:W-:Y:S01]  /*25e00*/  IADD3.X R17, PT, PT, R17, R135, RZ, P4, !PT ;  /* 0x0000008711117210 */ /* 0x020fe200027fe4ff */
[----:B------:R-:W-:-:S04]  /*25e10*/  IMAD.X R16, R16, 0x1, R135, P5 ;  /* 0x0000000110107824 */ /* 0x000fc800028e0687 */
[----:B------:R-:W-:Y:S04]  /*25e20*/  STL [R1+0x34c], R17 ;  /* 0x00034c1101007387 */ /* 0x000fe80000100800 */
[----:B------:R-:W-:Y:S01]  /*25e30*/  STL [R1+0x390], R7 ;  /* 0x0003900701007387 */ /* 0x000fe20000100800 */
[----:B-1----:R-:W-:-:S03]  /*25e40*/  IMAD.MOV.U32 R4, RZ, RZ, R13 ;  /* 0x000000ffff047224 */ /* 0x002fc600078e000d */
[----:B------:R-:W5:Y:S01]  /*25e50*/  LDL.LU R19, [R1+0x4d0] ;  /* 0x0004d00001137983 */ /* 0x000f620000300800 */
[----:B------:R-:W-:-:S03]  /*25e60*/  IMAD.MOV.U32 R5, RZ, RZ, R17 ;  /* 0x000000ffff057224 */ /* 0x000fc600078e0011 */
[----:B------:R1:W-:Y:S04]  /*25e70*/  STL [R1+0x38c], R16 ;  /* 0x00038c1001007387 */ /* 0x0003e80000100800 */
[----:B------:R-:W5:Y:S04]  /*25e80*/  LDL.LU R13, [R1+0x510] ;  /* 0x00051000010d7983 */ /* 0x000f680000300800 */
[----:B------:R-:W5:Y:S04]  /*25e90*/  LDL.LU R20, [R1+0x4cc] ;  /* 0x0004cc0001147983 */ /* 0x000f680000300800 */
[----:B------:R1:W-:Y:S02]  /*25ea0*/  LDGSTS.E [R6+0x1180], desc[UR22][R4.64], P2 ;  /* 0x0118000004067fae */ /* 0x0003e400091a1016 */
[----:B-1----:R-:W-:-:S02]  /*25eb0*/  IMAD.MOV.U32 R5, RZ, RZ, R16 ;  /* 0x000000ffff057224 */ /* 0x002fc400078e0010 */
[----:B------:R-:W5:Y:S01]  /*25ec0*/  LDL.LU R16, [R1+0x50c] ;  /* 0x00050c0001107983 */ /* 0x000f620000300800 */
[----:B------:R-:W-:-:S03]  /*25ed0*/  IMAD.MOV.U32 R4, RZ, RZ, R7 ;  /* 0x000000ffff047224 */ /* 0x000fc600078e0007 */
[----:B------:R-:W5:Y:S04]  /*25ee0*/  LDL.LU R7, [R1+0x550] ;  /* 0x0005500001077983 */ /* 0x000f680000300800 */
[----:B------:R-:W5:Y:S04]  /*25ef0*/  LDL.LU R17, [R1+0x590] ;  /* 0x0005900001117983 */ /* 0x000f680000300800 */
[----:B------:R1:W-:Y:S01]  /*25f00*/  LDGSTS.E [R6+0x1580], desc[UR22][R4.64], P2 ;  /* 0x0158000004067fae */ /* 0x0003e200091a1016 */
[-C--:B------:R-:W-:Y:S02]  /*25f10*/  IADD3 R11, P4, PT, R11, R134.reuse, RZ ;  /* 0x000000860b0b7210 */ /* 0x080fe40007f9e0ff */
[----:B------:R-:W-:-:S03]  /*25f20*/  IADD3 R9, P5, PT, R9, R134, RZ ;  /* 0x0000008609097210 */ /* 0x000fc60007fbe0ff */
[----:B------:R1:W-:Y:S02]  /*25f30*/  STL [R1+0x3d0], R11 ;  /* 0x0003d00b01007387 */ /* 0x0003e40000100800 */
[----:B-1----:R-:W-:Y:S02]  /*25f40*/  IMAD.MOV.U32 R4, RZ, RZ, R11 ;  /* 0x000000ffff047224 */ /* 0x002fe400078e000b */
[--C-:B------:R-:W-:Y:S02]  /*25f50*/  IMAD.X R18, R18, 0x1, R135.reuse, P4 ;  /* 0x0000000112127824 */ /* 0x100fe400020e0687 */
[----:B------:R-:W-:-:S03]  /*25f60*/  IMAD.X R12, R12, 0x1, R135, P5 ;  /* 0x000000010c0c7824 */ /* 0x000fc600028e0687 */
[----:B------:R1:W-:Y:S04]  /*25f70*/  STL [R1+0x3cc], R18 ;  /* 0x0003cc1201007387 */ /* 0x0003e80000100800 */
        /* <DEDUP_REMOVED lines=11> */
[----:B---3--:R-:W-:-:S05]  /*26030*/  IADD3 R10, P4, PT, R10, R134, RZ ;  /* 0x000000860a0a7210 */ /* 0x008fca0007f9e0ff */
[----:B------:R3:W-:Y:S01]  /*26040*/  STL [R1+0x450], R10 ;  /* 0x0004500a01007387 */ /* 0x0007e20000100800 */
[----:B----4-:R-:W-:Y:S02]  /*26050*/  IADD3 R8, P5, PT, R8, R134, RZ ;  /* 0x0000008608087210 */ /* 0x010fe40007fbe0ff */
[----:B--2---:R-:W-:Y:S01]  /*26060*/  IADD3.X R15, PT, PT, R15, R135, RZ, P4, !PT ;  /* 0x000000870f0f7210 */ /* 0x004fe200027fe4ff */
[----:B-1----:R-:W-:Y:S02]  /*26070*/  IMAD.MOV.U32 R4, RZ, RZ, R10 ;  /* 0x000000ffff047224 */ /* 0x002fe400078e000a */
[----:B------:R-:W-:Y:S02]  /*26080*/  IMAD.X R14, R14, 0x1, R135, P5 ;  /* 0x000000010e0e7824 */ /* 0x000fe400028e0687 */
[----:B------:R1:W-:Y:S01]  /*26090*/  STL [R1+0x44c], R15 ;  /* 0x00044c0f01007387 */ /* 0x0003e20000100800 */
[----:B------:R-:W-:-:S03]  /*260a0*/  IMAD.MOV.U32 R5, RZ, RZ, R15 ;  /* 0x000000ffff057224 */ /* 0x000fc600078e000f */
[----:B------:R2:W-:Y:S04]  /*260b0*/  STL [R1+0x490], R8 ;  /* 0x0004900801007387 */ /* 0x0005e80000100800 */
[----:B---3--:R-:W3:Y:S04]  /*260c0*/  LDL.LU R10, [R1+0x5cc] ;  /* 0x0005cc00010a7983 */ /* 0x008ee80000300800 */
[----:B------:R4:W-:Y:S04]  /*260d0*/  STL [R1+0x48c], R14 ;  /* 0x00048c0e01007387 */ /* 0x0009e80000100800 */
[----:B------:R2:W-:Y:S04]  /*260e0*/  LDGSTS.E [R6+0x2180], desc[UR22][R4.64], P2 ;  /* 0x0218000004067fae */ /* 0x0005e800091a1016 */
[----:B-1----:R-:W3:Y:S01]  /*260f0*/  LDL.LU R15, [R1+0x60c] ;  /* 0x00060c00010f7983 */ /* 0x002ee20000300800 */
[----:B--2---:R-:W-:Y:S01]  /*26100*/  IMAD.MOV.U32 R4, RZ, RZ, R8 ;  /* 0x000000ffff047224 */ /* 0x004fe200078e0008 */
[-C--:B-----5:R-:W-:Y:S01]  /*26110*/  IADD3 R19, P4, PT, R19, R134.reuse, RZ ;  /* 0x0000008613137210 */ /* 0x0a0fe20007f9e0ff */
[----:B------:R-:W-:Y:S01]  /*26120*/  IMAD.MOV.U32 R5, RZ, RZ, R14 ;  /* 0x000000ffff057224 */ /* 0x000fe200078e000e */
[----:B------:R-:W2:Y:S04]  /*26130*/  LDL.LU R8, [R1+0x258] ;  /* 0x0002580001087983 */ /* 0x000ea80000300800 */
[----:B------:R1:W-:Y:S01]  /*26140*/  LDGSTS.E [R6+0x2580], desc[UR22][R4.64], P2 ;  /* 0x0258000004067fae */ /* 0x0003e200091a1016 */
[----:B------:R-:W-:-:S03]  /*26150*/  IADD3 R13, P5, PT, R13, R134, RZ ;  /* 0x000000860d0d7210 */ /* 0x000fc60007fbe0ff */
[----:B----4-:R-:W4:Y:S01]  /*26160*/  LDL.LU R14, [R1+0x298] ;  /* 0x00029800010e7983 */ /* 0x010f220000300800 */
[----:B------:R-:W-:-:S03]  /*26170*/  IMAD.X R20, R20, 0x1, R135, P4 ;  /* 0x0000000114147824 */ /* 0x000fc600020e0687 */
[----:B------:R-:W-:Y:S01]  /*26180*/  STL [R1+0x4d0], R19 ;  /* 0x0004d01301007387 */ /* 0x000fe20000100800 */
[----:B-1----:R-:W-:Y:S02]  /*26190*/  IMAD.MOV.U32 R4, RZ, RZ, R19 ;  /* 0x000000ffff047224 */ /* 0x002fe400078e0013 */
[----:B------:R-:W-:Y:S01]  /*261a0*/  IMAD.MOV.U32 R5, RZ, RZ, R20 ;  /* 0x000000ffff057224 */ /* 0x000fe200078e0014 */
[----:B------:R-:W-:Y:S04]  /*261b0*/  STL [R1+0x4cc], R20 ;  /* 0x0004cc1401007387 */ /* 0x000fe80000100800 */
[----:B------:R1:W-:Y:S04]  /*261c0*/  STL [R1+0x510], R13 ;  /* 0x0005100d01007387 */ /* 0x0003e80000100800 */
[----:B------:R5:W-:Y:S01]  /*261d0*/  LDGSTS.E [R6+0x2980], desc[UR22][R4.64], P2 ;  /* 0x0298000004067fae */ /* 0x000be200091a1016 */
[----:B------:R-:W-:-:S05]  /*261e0*/  IMAD.X R16, R16, 0x1, R135, P5 ;  /* 0x0000000110107824 */ /* 0x000fca00028e0687 */
[----:B------:R5:W-:Y:S02]  /*261f0*/  STL [R1+0x50c], R16 ;  /* 0x00050c1001007387 */ /* 0x000be40000100800 */
[----:B-----5:R-:W-:Y:S02]  /*26200*/  IMAD.MOV.U32 R4, RZ, RZ, R13 ;  /* 0x000000ffff047224 */ /* 0x020fe400078e000d */
[----:B-1----:R-:W5:Y:S01]  /*26210*/  LDL.LU R13, [R1+0x254] ;  /* 0x00025400010d7983 */ /* 0x002f620000300800 */
[----:B------:R-:W-:Y:S01]  /*26220*/  IMAD.MOV.U32 R5, RZ, RZ, R16 ;  /* 0x000000ffff057224 */ /* 0x000fe200078e0010 */
[-C--:B------:R-:W-:Y:S02]  /*26230*/  IADD3 R7, P4, PT, R7, R134.reuse, RZ ;  /* 0x0000008607077210 */ /* 0x080fe40007f9e0ff */
[----:B------:R-:W5:Y:S01]  /*26240*/  LDL.LU R16, [R1+0x294] ;  /* 0x0002940001107983 */ /* 0x000f620000300800 */
[----:B------:R-:W-:-:S03]  /*26250*/  IADD3 R17, P5, PT, R17, R134, RZ ;  /* 0x0000008611117210 */ /* 0x000fc60007fbe0ff */
[----:B------:R1:W-:Y:S04]  /*26260*/  LDGSTS.E [R6+0x2d80], desc[UR22][R4.64], P2 ;  /* 0x02d8000004067fae */ /* 0x0003e800091a1016 */
[----:B------:R1:W-:Y:S02]  /*26270*/  STL [R1+0x550], R7 ;  /* 0x0005500701007387 */ /* 0x0003e40000100800 */
[----:B-1----:R-:W-:Y:S01]  /*26280*/  IMAD.MOV.U32 R4, RZ, RZ, R7 ;  /* 0x000000ffff047224 */ /* 0x002fe200078e0007 */
[----:B------:R-:W-:-:S05]  /*26290*/  IADD3.X R11, PT, PT, R11, R135, RZ, P4, !PT ;  /* 0x000000870b0b7210 */ /* 0x000fca00027fe4ff */
[----:B------:R1:W-:Y:S01]  /*262a0*/  STL [R1+0x54c], R11 ;  /* 0x00054c0b01007387 */ /* 0x0003e20000100800 */
[----:B------:R-:W-:Y:S02]  /*262b0*/  IMAD.MOV.U32 R5, RZ, RZ, R11 ;  /* 0x000000ffff057224 */ /* 0x000fe400078e000b */
[----:B------:R-:W-:Y:S01]  /*262c0*/  IMAD.X R18, R18, 0x1, R135, P5 ;  /* 0x0000000112127824 */ /* 0x000fe200028e0687 */
[----:B------:R1:W-:Y:S04]  /*262d0*/  STL [R1+0x590], R17 ;  /* 0x0005901101007387 */ /* 0x0003e80000100800 */
[----:B------:R-:W5:Y:S04]  /*262e0*/  LDL.LU R7, [R1+0x2d8] ;  /* 0x0002d80001077983 */ /* 0x000f680000300800 */
[----:B------:R1:W-:Y:S04]  /*262f0*/  STL [R1+0x58c], R18 ;  /* 0x00058c1201007387 */ /* 0x0003e80000100800 */
[----:B------:R1:W-:Y:S04]  /*26300*/  LDGSTS.E [R6+0x3180], desc[UR22][R4.64], P2 ;  /* 0x0318000004067fae */ /* 0x0003e800091a1016 */
[----:B-1----:R-:W5:Y:S01]  /*26310*/  LDL.LU R11, [R1+0x318] ;  /* 0x00031800010b7983 */ /* 0x002f620000300800 */
[----:B------:R-:W-:-:S03]  /*26320*/  IMAD.MOV.U32 R4, RZ, RZ, R17 ;  /* 0x000000ffff047224 */ /* 0x000fc600078e0011 */
[----:B------:R-:W5:Y:S01]  /*26330*/  LDL.LU R17, [R1+0x2d4] ;  /* 0x0002d40001117983 */ /* 0x000f620000300800 */
[----:B------:R-:W-:-:S03]  /*26340*/  IMAD.MOV.U32 R5, RZ, RZ, R18 ;  /* 0x000000ffff057224 */ /* 0x000fc600078e0012 */
[----:B------:R-:W5:Y:S01]  /*26350*/  LDL.LU R18, [R1+0x314] ;  /* 0x0003140001127983 */ /* 0x000f620000300800 */
[-C--:B------:R-:W-:Y:S02]  /*26360*/  IADD3 R9, P4, PT, R9, R134.reuse, RZ ;  /* 0x0000008609097210 */ /* 0x080fe40007f9e0ff */
[----:B------:R-:W-:Y:S01]  /*26370*/  IADD3 R12, P5, PT, R12, R134, RZ ;  /* 0x000000860c0c7210 */ /* 0x000fe20007fbe0ff */
[----:B------:R1:W-:Y:S04]  /*26380*/  LDGSTS.E [R6+0x3580], desc[UR22][R4.64], P2 ;  /* 0x0358000004067fae */ /* 0x0003e800091a1016 */
[----:B------:R-:W-:Y:S01]  /*26390*/  STL [R1+0x5d0], R9 ;  /* 0x0005d00901007387 */ /* 0x000fe20000100800 */
[----:B-1----:R-:W-:Y:S02]  /*263a0*/  IMAD.MOV.U32 R4, RZ, RZ, R9 ;  /* 0x000000ffff047224 */ /* 0x002fe400078e0009 */
[----:B---3--:R-:W-:-:S04]  /*263b0*/  IMAD.X R10, R10, 0x1, R135, P4 ;  /* 0x000000010a0a7824 */ /* 0x008fc800020e0687 */
[----:B------:R-:W-:Y:S01]  /*263c0*/  IMAD.MOV.U32 R5, RZ, RZ, R10 ;  /* 0x000000ffff057224 */ /* 0x000fe200078e000a */
[----:B------:R1:W-:Y:S04]  /*263d0*/  STL [R1+0x5cc], R10 ;  /* 0x0005cc0a01007387 */ /* 0x0003e80000100800 */
[----:B------:R-:W-:Y:S01]  /*263e0*/  STL [R1+0x610], R12 ;  /* 0x0006100c01007387 */ /* 0x000fe20000100800 */
[----:B------:R-:W-:-:S03]  /*263f0*/  IMAD.X R15, R15, 0x1, R135, P5 ;  /* 0x000000010f0f7824 */ /* 0x000fc600028e0687 */
[----:B------:R3:W-:Y:S04]  /*26400*/  LDGSTS.E [R6+0x3980], desc[UR22][R4.64], P2 ;  /* 0x0398000004067fae */ /* 0x0007e800091a1016 */
[----:B-1----:R-:W5:Y:S04]  /*26410*/  LDL.LU R10, [R1+0x358] ;  /* 0x00035800010a7983 */ /* 0x002f680000300800 */
[----:B------:R1:W-:Y:S04]  /*26420*/  STL [R1+0x60c], R15 ;  /* 0x00060c0f01007387 */ /* 0x0003e80000100800 */
[----:B------:R-:W5:Y:S01]  /*26430*/  LDL.LU R9, [R1+0x398] ;  /* 0x0003980001097983 */ /* 0x000f620000300800 */
[----:B---3--:R-:W-:-:S02]  /*26440*/  IMAD.MOV.U32 R5, RZ, RZ, R15 ;  /* 0x000000ffff057224 */ /* 0x008fc400078e000f */
[----:B------:R-:W-:Y:S01]  /*26450*/  IMAD.MOV.U32 R4, RZ, RZ, R12 ;  /* 0x000000ffff047224 */ /* 0x000fe200078e000c */
[-C--:B--2---:R-:W-:Y:S01]  /*26460*/  IADD3 R8, P4, PT, R8, R134.reuse, RZ ;  /* 0x0000008608087210 */ /* 0x084fe20007f9e0ff */
[----:B-1----:R-:W2:Y:S01]  /*26470*/  LDL.LU R15, [R1+0x354] ;  /* 0x00035400010f7983 */ /* 0x002ea20000300800 */
[----:B----4-:R-:W-:-:S03]  /*26480*/  IADD3 R14, P5, PT, R14, R134, RZ ;  /* 0x000000860e0e7210 */ /* 0x010fc60007fbe0ff */
[----:B------:R-:W3:Y:S04]  /*26490*/  LDL.LU R12, [R1+0x394] ;  /* 0x00039400010c7983 */ /* 0x000ee80000300800 */
[----:B------:R1:W-:Y:S04]  /*264a0*/  LDGSTS.E [R6+0x3d80], desc[UR22][R4.64], P2 ;  /* 0x03d8000004067fae */ /* 0x0003e800091a1016 */
[----:B------:R-:W-:Y:S01]  /*264b0*/  STL [R1+0x258], R8 ;  /* 0x0002580801007387 */ /* 0x000fe20000100800 */
[----:B-1----:R-:W-:-:S03]  /*264c0*/  LOP3.LUT R6, R3, 0x40, RZ, 0x3c, !PT ;  /* 0x0000004003067812 */ /* 0x002fc600078e3cff */
[----:B------:R-:W-:Y:S01]  /*264d0*/  STL [R1+0x298], R14 ;  /* 0x0002980e01007387 */ /* 0x000fe20000100800 */
[----:B------:R-:W-:Y:S02]  /*264e0*/  IMAD.MOV.U32 R4, RZ, RZ, R8 ;  /* 0x000000ffff047224 */ /* 0x000fe400078e0008 */
[----:B------:R-:W-:Y:S01]  /*264f0*/  VIADD R6, R6, UR5 ;  /* 0x0000000506067c36 */ /* 0x000fe20008000000 */
[----:B-----5:R-:W-:Y:S01]  /*26500*/  IADD3.X R13, PT, PT, R13, R135, RZ, P4, !PT ;  /* 0x000000870d0d7210 */ /* 0x020fe200027fe4ff */
[----:B------:R-:W-:-:S04]  /*26510*/  IMAD.X R16, R16, 0x1, R135, P5 ;  /* 0x0000000110107824 */ /* 0x000fc800028e0687 */
[----:B------:R1:W-:Y:S01]  /*26520*/  STL [R1+0x254], R13 ;  /* 0x0002540d01007387 */ /* 0x0003e20000100800 */
[----:B------:R-:W-:-:S05]  /*26530*/  IMAD.MOV.U32 R5, RZ, RZ, R13 ;  /* 0x000000ffff057224 */ /* 0x000fca00078e000d */
[----:B------:R4:W-:Y:S04]  /*26540*/  LDGSTS.E [R6+0x200], desc[UR22][R4.64], P2 ;  /* 0x0020000004067fae */ /* 0x0009e800091a1016 */
[----:B-1----:R-:W5:Y:S04]  /*26550*/  LDL.LU R13, [R1+0x3d8] ;  /* 0x0003d800010d7983 */ /* 0x002f680000300800 */
[----:B------:R-:W5:Y:S04]  /*26560*/  LDL.LU R8, [R1+0x418] ;  /* 0x0004180001087983 */ /* 0x000f680000300800 */
[----:B------:R1:W-:Y:S01]  /*26570*/  STL [R1+0x294], R16 ;  /* 0x0002941001007387 */ /* 0x0003e20000100800 */
[----:B----4-:R-:W-:-:S02]  /*26580*/  IMAD.MOV.U32 R5, RZ, RZ, R16 ;  /* 0x000000ffff057224 */ /* 0x010fc400078e0010 */
        /* <DEDUP_REMOVED lines=8> */
[----:B------:R-:W-:-:S04]  /*26610*/  IMAD.X R17, R17, 0x1, R135, P4 ;  /* 0x0000000111117824 */ /* 0x000fc800020e0687 */
[----:B------:R-:W-:Y:S01]  /*26620*/  IMAD.X R18, R18, 0x1, R135, P5 ;  /* 0x0000000112127824 */ /* 0x000fe200028e0687 */
[----:B------:R1:W-:Y:S01]  /*26630*/  STL [R1+0x2d4], R17 ;  /* 0x0002d41101007387 */ /* 0x0003e20000100800 */
[----:B------:R-:W-:-:S03]  /*26640*/  IMAD.MOV.U32 R5, RZ, RZ, R17 ;  /* 0x000000ffff057224 */ /* 0x000fc600078e0011 */
[----:B------:R-:W-:Y:S04]  /*26650*/  STL [R1+0x318], R11 ;  /* 0x0003180b01007387 */ /* 0x000fe80000100800 */
[----:B------:R4:W-:Y:S04]  /*26660*/  LDGSTS.E [R6+0xa00], desc[UR22][R4.64], P2 ;  /* 0x00a0000004067fae */ /* 0x0009e800091a1016 */
[----:B-1----:R-:W5:Y:S04]  /*26670*/  LDL.LU R17, [R1+0x458] ;  /* 0x0004580001117983 */ /* 0x002f680000300800 */
[----:B------:R1:W-:Y:S04]  /*26680*/  STL [R1+0x314], R18 ;  /* 0x0003141201007387 */ /* 0x0003e80000100800 */
[----:B------:R-:W5:Y:S01]  /*26690*/  LDL.LU R7, [R1+0x498] ;  /* 0x0004980001077983 */ /* 0x000f620000300800 */
[----:B----4-:R-:W-:-:S03]  /*266a0*/  MOV R5, R18 ;  /* 0x0000001200057202 */ /* 0x010fc60000000f00 */
[----:B-1----:R-:W4:Y:S01]  /*266b0*/  LDL.LU R18, [R1+0x454] ;  /* 0x0004540001127983 */ /* 0x002f220000300800 */
[----:B------:R-:W-:-:S03]  /*266c0*/  IMAD.MOV.U32 R4, RZ, RZ, R11 ;  /* 0x000000ffff047224 */ /* 0x000fc600078e000b */
[----:B------:R-:W4:Y:S04]  /*266d0*/  LDL.LU R11, [R1+0x494] ;  /* 0x00049400010b7983 */ /* 0x000f280000300800 */
[----:B------:R1:W-:Y:S01]  /*266e0*/  LDGSTS.E [R6+0xe00], desc[UR22][R4.64], P2 ;  /* 0x00e0000004067fae */ /* 0x0003e200091a1016 */
[-C--:B------:R-:W-:Y:S02]  /*266f0*/  IADD3 R10, P4, PT, R10, R134.reuse, RZ ;  /* 0x000000860a0a7210 */ /* 0x080fe40007f9e0ff */
[----:B------:R-:W-:-:S03]  /*26700*/  IADD3 R9, P5, PT, R9, R134, RZ ;  /* 0x0000008609097210 */ /* 0x000fc60007fbe0ff */
[----:B------:R1:W-:Y:S01]  /*26710*/  STL [R1+0x358], R10 ;  /* 0x0003580a01007387 */ /* 0x0003e20000100800 */
[--C-:B--2---:R-:W-:Y:S02]  /*26720*/  IMAD.X R15, R15, 0x1, R135.reuse, P4 ;  /* 0x000000010f0f7824 */ /* 0x104fe400020e0687 */
[----:B---3--:R-:W-:-:S03]  /*26730*/  IMAD.X R12, R12, 0x1, R135, P5 ;  /* 0x000000010c0c7824 */ /* 0x008fc600028e0687 */
[----:B------:R2:W-:Y:S04]  /*26740*/  STL [R1+0x354], R15 ;  /* 0x0003540f01007387 */ /* 0x0005e80000100800 */
[----:B------:R3:W-:Y:S01]  /*26750*/  STL [R1+0x398], R9 ;  /* 0x0003980901007387 */ /* 0x0007e20000100800 */
[----:B-1----:R-:W-:-:S03]  /*26760*/  IMAD.MOV.U32 R4, RZ, RZ, R10 ;  /* 0x000000ffff047224 */ /* 0x002fc600078e000a */
[----:B------:R-:W4:Y:S01]  /*26770*/  LDL.LU R19, [R1+0x4d8] ;  /* 0x0004d80001137983 */ /* 0x000f220000300800 */
[----:B------:R-:W-:-:S03]  /*26780*/  IMAD.MOV.U32 R5, RZ, RZ, R15 ;  /* 0x000000ffff057224 */ /* 0x000fc600078e000f */
[----:B------:R1:W-:Y:S04]  /*26790*/  STL [R1+0x394], R12 ;  /* 0x0003940c01007387 */ /* 0x0003e80000100800 */
[----:B------:R-:W4:Y:S04]  /*267a0*/  LDL.LU R10, [R1+0x518] ;  /* 0x00051800010a7983 */ /* 0x000f280000300800 */
[----:B------:R-:W4:Y:S04]  /*267b0*/  LDL.LU R20, [R1+0x4d4] ;  /* 0x0004d40001147983 */ /* 0x000f280000300800 */
[----:B------:R1:W-:Y:S04]  /*267c0*/  LDGSTS.E [R6+0x1200], desc[UR22][R4.64], P2 ;  /* 0x0120000004067fae */ /* 0x0003e800091a1016 */
[----:B--2---:R-:W2:Y:S01]  /*267d0*/  LDL.LU R15, [R1+0x514] ;  /* 0x00051400010f7983 */ /* 0x004ea20000300800 */
[----:B-1----:R-:W-:-:S02]  /*267e0*/  IMAD.MOV.U32 R4, RZ, RZ, R9 ;  /* 0x000000ffff047224 */ /* 0x002fc400078e0009 */
[----:B------:R-:W-:Y:S01]  /*267f0*/  IMAD.MOV.U32 R5, RZ, RZ, R12 ;  /* 0x000000ffff057224 */ /* 0x000fe200078e000c */
[----:B---3--:R-:W3:Y:S04]  /*26800*/  LDL.LU R9, [R1+0x558] ;  /* 0x0005580001097983 */ /* 0x008ee80000300800 */
[----:B------:R-:W3:Y:S01]  /*26810*/  LDL.LU R12, [R1+0x598] ;  /* 0x00059800010c7983 */ /* 0x000ee20000300800 */
[----:B-----5:R-:W-:-:S03]  /*26820*/  IADD3 R13, P4, PT, R13, R134, RZ ;  /* 0x000000860d0d7210 */ /* 0x020fc60007f9e0ff */
[----:B------:R1:W-:Y:S01]  /*26830*/  LDGSTS.E [R6+0x1600], desc[UR22][R4.64], P2 ;  /* 0x0160000004067fae */ /* 0x0003e200091a1016 */
[----:B------:R-:W-:-:S03]  /*26840*/  IADD3 R8, P5, PT, R8, R134, RZ ;  /* 0x0000008608087210 */ /* 0x000fc60007fbe0ff */
[----:B------:R5:W-:Y:S01]  /*26850*/  STL [R1+0x3d8], R13 ;  /* 0x0003d80d01007387 */ /* 0x000be20000100800 */
[----:B-1----:R-:W-:Y:S02]  /*26860*/  IMAD.MOV.U32 R4, RZ, RZ, R13 ;  /* 0x000000ffff047224 */ /* 0x002fe400078e000d */
[--C-:B------:R-:W-:Y:S02]  /*26870*/  IMAD.X R16, R16, 0x1, R135.reuse, P4 ;  /* 0x0000000110107824 */ /* 0x100fe400020e0687 */
[----:B------:R-:W-:-:S03]  /*26880*/  IMAD.X R14, R14, 0x1, R135, P5 ;  /* 0x000000010e0e7824 */ /* 0x000fc600028e0687 */
[----:B------:R1:W-:Y:S04]  /*26890*/  STL [R1+0x3d4], R16 ;  /* 0x0003d41001007387 */ /* 0x0003e80000100800 */
[----:B------:R1:W-:Y:S04]  /*268a0*/  STL [R1+0x418], R8 ;  /* 0x0004180801007387 */ /* 0x0003e80000100800 */
[----:B-----5:R-:W5:Y:S01]  /*268b0*/  LDL.LU R13, [R1+0x554] ;  /* 0x00055400010d7983 */ /* 0x020f620000300800 */
[----:B------:R-:W-:-:S03]  /*268c0*/  IMAD.MOV.U32 R5, RZ, RZ, R16 ;  /* 0x000000ffff057224 */ /* 0x000fc600078e0010 */
[----:B------:R1:W-:Y:S04]  /*268d0*/  STL [R1+0x414], R14 ;  /* 0x0004140e01007387 */ /* 0x0003e80000100800 */
[----:B-1----:R-:W5:Y:S04]  /*268e0*/  LDL.LU R16, [R1+0x594] ;  /* 0x0005940001107983 */ /* 0x002f680000300800 */
[----:B------:R1:W-:Y:S02]  /*268f0*/  LDGSTS.E [R6+0x1a00], desc[UR22][R4.64], P2 ;  /* 0x01a0000004067fae */ /* 0x0003e400091a1016 */
[----:B-1----:R-:W-:Y:S01]  /*26900*/  IMAD.MOV.U32 R4, RZ, RZ, R8 ;  /* 0x000000ffff047224 */ /* 0x002fe200078e0008 */
[----:B------:R-:W-:Y:S01]  /*26910*/  MOV R5, R14 ;  /* 0x0000000e00057202 */ /* 0x000fe20000000f00 */
[----:B------:R-:W5:Y:S04]  /*26920*/  LDL.LU R8, [R1+0x5d8] ;  /* 0x0005d80001087983 */ /* 0x000f680000300800 */
[----:B------:R-:W5:Y:S04]  /*26930*/  LDL.LU R14, [R1+0x618] ;  /* 0x00061800010e7983 */ /* 0x000f680000300800 */
[----:B------:R1:W-:Y:S01]  /*26940*/  LDGSTS.E [R6+0x1e00], desc[UR22][R4.64], P2 ;  /* 0x01e0000004067fae */ /* 0x0003e200091a1016 */
[----:B------:R-:W-:-:S05]  /*26950*/  IADD3 R17, P4, PT, R17, R134, RZ ;  /* 0x0000008611117210 */ /* 0x000fca0007f9e0ff */
[----:B------:R4:W-:Y:S01]  /*26960*/  STL [R1+0x458], R17 ;  /* 0x0004581101007387 */ /* 0x0009e20000100800 */
[----:B------:R-:W-:Y:S01]  /*26970*/  IADD3 R7, P5, PT, R7, R134, RZ ;  /* 0x0000008607077210 */ /* 0x000fe20007fbe0ff */
[----:B----4-:R-:W-:Y:S02]  /*26980*/  IMAD.X R18, R18, 0x1, R135, P4 ;  /* 0x0000000112127824 */ /* 0x010fe400020e0687 */
[----:B-1----:R-:W-:Y:S02]  /*26990*/  IMAD.MOV.U32 R4, RZ, RZ, R17 ;  /* 0x000000ffff047224 */ /* 0x002fe400078e0011 */
[----:B------:R-:W-:Y:S01]  /*269a0*/  IMAD.X R11, R11, 0x1, R135, P5 ;  /* 0x000000010b0b7824 */ /* 0x000fe200028e0687 */
        /* <DEDUP_REMOVED lines=9> */
[----:B----4-:R-:W4:Y:S04]  /*26a40*/  LDL.LU R7, [R1+0x260] ;  /* 0x0002600001077983 */ /* 0x010f280000300800 */
[----:B------:R1:W-:Y:S04]  /*26a50*/  LDGSTS.E [R6+0x2600], desc[UR22][R4.64], P2 ;  /* 0x0260000004067fae */ /* 0x0003e800091a1016 */
[----:B------:R-:W4:Y:S01]  /*26a60*/  LDL.LU R11, [R1+0x2a0] ;  /* 0x0002a000010b7983 */ /* 0x000f220000300800 */
[----:B------:R-:W-:-:S02]  /*26a70*/  IADD3 R19, P4, PT, R19, R134, RZ ;  /* 0x0000008613137210 */ /* 0x000fc40007f9e0ff */
[----:B------:R-:W-:-:S03]  /*26a80*/  IADD3 R10, P5, PT, R10, R134, RZ ;  /* 0x000000860a0a7210 */ /* 0x000fc60007fbe0ff */
[----:B------:R-:W-:Y:S02]  /*26a90*/  IMAD.X R20, R20, 0x1, R135, P4 ;  /* 0x0000000114147824 */ /* 0x000fe400020e0687 */
[----:B-1----:R-:W-:Y:S02]  /*26aa0*/  IMAD.MOV.U32 R4, RZ, RZ, R19 ;  /* 0x000000ffff047224 */ /* 0x002fe400078e0013 */
[----:B------:R-:W-:Y:S01]  /*26ab0*/  IMAD.MOV.U32 R5, RZ, RZ, R20 ;  /* 0x000000ffff057224 */ /* 0x000fe200078e0014 */
[----:B------:R-:W-:Y:S01]  /*26ac0*/  STL [R1+0x4d8], R19 ;  /* 0x0004d81301007387 */ /* 0x000fe20000100800 */
[----:B--2---:R-:W-:-:S03]  /*26ad0*/  IMAD.X R15, R15, 0x1, R135, P5 ;  /* 0x000000010f0f7824 */ /* 0x004fc600028e0687 */
[----:B------:R-:W-:Y:S04]  /*26ae0*/  STL [R1+0x4d4], R20 ;  /* 0x0004d41401007387 */ /* 0x000fe80000100800 */
[----:B------:R1:W-:Y:S04]  /*26af0*/  STL [R1+0x518], R10 ;  /* 0x0005180a01007387 */ /* 0x0003e80000100800 */
[----:B------:R2:W-:Y:S01]  /*26b00*/  LDGSTS.E [R6+0x2a00], desc[UR22][R4.64], P2 ;  /* 0x02a0000004067fae */ /* 0x0005e200091a1016 */
[----:B---3--:R-:W-:-:S03]  /*26b10*/  IADD3 R9, P4, PT, R9, R134, RZ ;  /* 0x0000008609097210 */ /* 0x008fc60007f9e0ff */
[----:B------:R3:W-:Y:S01]  /*26b20*/  STL [R1+0x514], R15 ;  /* 0x0005140f01007387 */ /* 0x0007e20000100800 */
[----:B------:R-:W-:Y:S01]  /*26b30*/  IADD3 R12, P5, PT, R12, R134, RZ ;  /* 0x000000860c0c7210 */ /* 0x000fe20007fbe0ff */
[----:B--2---:R-:W-:Y:S01]  /*26b40*/  IMAD.MOV.U32 R4, RZ, RZ, R10 ;  /* 0x000000ffff047224 */ /* 0x004fe200078e000a */
[----:B------:R-:W-:Y:S01]  /*26b50*/  MOV R5, R15 ;  /* 0x0000000f00057202 */ /* 0x000fe20000000f00 */
[----:B-1----:R-:W2:Y:S04]  /*26b60*/  LDL.LU R10, [R1+0x25c] ;  /* 0x00025c00010a7983 */ /* 0x002ea80000300800 */
[----:B---3--:R-:W3:Y:S04]  /*26b70*/  LDL.LU R15, [R1+0x29c] ;  /* 0x00029c00010f7983 */ /* 0x008ee80000300800 */
[----:B------:R1:W-:Y:S04]  /*26b80*/  LDGSTS.E [R6+0x2e00], desc[UR22][R4.64], P2 ;  /* 0x02e0000004067fae */ /* 0x0003e800091a1016 */
[----:B------:R5:W-:Y:S01]  /*26b90*/  STL [R1+0x558], R9 ;  /* 0x0005580901007387 */ /* 0x000be20000100800 */
[----:B-1----:R-:W-:-:S02]  /*26ba0*/  IMAD.MOV.U32 R4, RZ, RZ, R9 ;  /* 0x000000ffff047224 */ /* 0x002fc400078e0009 */
[----:B-----5:R-:W-:-:S04]  /*26bb0*/  IMAD.X R13, R13, 0x1, R135, P4 ;  /* 0x000000010d0d7824 */ /* 0x020fc800020e0687 */
[----:B------:R-:W-:Y:S01]  /*26bc0*/  IMAD.MOV.U32 R5, RZ, RZ, R13 ;  /* 0x000000ffff057224 */ /* 0x000fe200078e000d */
[----:B------:R1:W-:Y:S01]  /*26bd0*/  STL [R1+0x554], R13 ;  /* 0x0005540d01007387 */ /* 0x0003e20000100800 */
[----:B------:R-:W-:-:S03]  /*26be0*/  IMAD.X R16, R16, 0x1, R135, P5 ;  /* 0x0000000110107824 */ /* 0x000fc600028e0687 */
[----:B------:R5:W-:Y:S04]  /*26bf0*/  STL [R1+0x598], R12 ;  /* 0x0005980c01007387 */ /* 0x000be80000100800 */
[----:B------:R-:W3:Y:S04]  /*26c00*/  LDL.LU R9, [R1+0x2e0] ;  /* 0x0002e00001097983 */ /* 0x000ee80000300800 */
[----:B------:R5:W-:Y:S04]  /*26c10*/  STL [R1+0x594], R16 ;  /* 0x0005941001007387 */ /* 0x000be80000100800 */
[----:B------:R5:W-:Y:S04]  /*26c20*/  LDGSTS.E [R6+0x3200], desc[UR22][R4.64], P2 ;  /* 0x0320000004067fae */ /* 0x000be800091a1016 */
[----:B-1----:R-:W3:Y:S01]  /*26c30*/  LDL.LU R13, [R1+0x320] ;  /* 0x00032000010d7983 */ /* 0x002ee20000300800 */
[----:B------:R-:W-:Y:S01]  /*26c40*/  IADD3 R8, P4, PT, R8, R134, RZ ;  /* 0x0000008608087210 */ /* 0x000fe20007f9e0ff */
[----:B-----5:R-:W-:-:S02]  /*26c50*/  IMAD.MOV.U32 R4, RZ, RZ, R12 ;  /* 0x000000ffff047224 */ /* 0x020fc400078e000c */
[----:B------:R-:W5:Y:S01]  /*26c60*/  LDL.LU R12, [R1+0x2dc] ;  /* 0x0002dc00010c7983 */ /* 0x000f620000300800 */
[----:B------:R-:W-:-:S03]  /*26c70*/  IMAD.MOV.U32 R5, RZ, RZ, R16 ;  /* 0x000000ffff057224 */ /* 0x000fc600078e0010 */
[----:B------:R-:W5:Y:S01]  /*26c80*/  LDL.LU R16, [R1+0x31c] ;  /* 0x00031c0001107983 */ /* 0x000f620000300800 */
[----:B------:R-:W-:-:S03]  /*26c90*/  IADD3 R14, P5, PT, R14, R134, RZ ;  /* 0x000000860e0e7210 */ /* 0x000fc60007fbe0ff */
[----:B------:R1:W-:Y:S04]  /*26ca0*/  LDGSTS.E [R6+0x3600], desc[UR22][R4.64], P2 ;  /* 0x0360000004067fae */ /* 0x0003e800091a1016 */
[----:B------:R-:W-:Y:S01]  /*26cb0*/  STL [R1+0x5d8], R8 ;  /* 0x0005d80801007387 */ /* 0x000fe20000100800 */
[----:B-1----:R-:W-:Y:S02]  /*26cc0*/  IMAD.MOV.U32 R4, RZ, RZ, R8 ;  /* 0x000000ffff047224 */ /* 0x002fe400078e0008 */
[----:B------:R-:W-:-:S04]  /*26cd0*/  IMAD.X R17, R17, 0x1, R135, P4 ;  /* 0x0000000111117824 */ /* 0x000fc800020e0687 */
        /* <DEDUP_REMOVED lines=8> */
[----:B----4-:R-:W-:Y:S01]  /*26d60*/  MOV R5, R18 ;  /* 0x0000001200057202 */ /* 0x010fe20000000f00 */
[----:B------:R-:W-:-:S02]  /*26d70*/  IMAD.MOV.U32 R4, RZ, RZ, R14 ;  /* 0x000000ffff047224 */ /* 0x000fc400078e000e */
[----:B-1----:R-:W4:Y:S04]  /*26d80*/  LDL.LU R18, [R1+0x35c] ;  /* 0x00035c0001127983 */ /* 0x002f280000300800 */
[----:B------:R-:W4:Y:S01]  /*26d90*/  LDL.LU R14, [R1+0x39c] ;  /* 0x00039c00010e7983 */ /* 0x000f220000300800 */
[-C--:B------:R-:W-:Y:S02]  /*26da0*/  IADD3 R7, P4, PT, R7, R134.reuse, RZ ;  /* 0x0000008607077210 */ /* 0x080fe40007f9e0ff */
        /* <DEDUP_REMOVED lines=10> */
[----:B---3--:R-:W-:-:S03]  /*26e50*/  IMAD.X R15, R15, 0x1, R135, P5 ;  /* 0x000000010f0f7824 */ /* 0x008fc600028e0687 */
[----:B------:R2:W-:Y:S04]  /*26e60*/  LDGSTS.E [R6+0x280], desc[UR22][R4.64], P2 ;  /* 0x0028000004067fae */ /* 0x0005e800091a1016 */
[----:B-1----:R-:W3:Y:S04]  /*26e70*/  LDL.LU R10, [R1+0x3e0] ;  /* 0x0003e000010a7983 */ /* 0x002ee80000300800 */
[----:B------:R-:W3:Y:S01]  /*26e80*/  LDL.LU R7, [R1+0x420] ;  /* 0x0004200001077983 */ /* 0x000ee20000300800 */
[----:B--2---:R-:W-:-:S03]  /*26e90*/  IMAD.MOV.U32 R5, RZ, RZ, R15 ;  /* 0x000000ffff057224 */ /* 0x004fc600078e000f */
[----:B------:R1:W-:Y:S01]  /*26ea0*/  STL [R1+0x29c], R15 ;  /* 0x00029c0f01007387 */ /* 0x0003e20000100800 */
[----:B------:R-:W-:-:S05]  /*26eb0*/  IMAD.MOV.U32 R4, RZ, RZ, R11 ;  /* 0x000000ffff047224 */ /* 0x000fca00078e000b */
[----:B------:R2:W-:Y:S04]  /*26ec0*/  LDGSTS.E [R6+0x680], desc[UR22][R4.64], P2 ;  /* 0x0068000004067fae */ /* 0x0005e800091a1016 */
[----:B-1----:R-:W3:Y:S04]  /*26ed0*/  LDL.LU R15, [R1+0x3dc] ;  /* 0x0003dc00010f7983 */ /* 0x002ee80000300800 */
[----:B------:R-:W3:Y:S01]  /*26ee0*/  LDL.LU R11, [R1+0x41c] ;  /* 0x00041c00010b7983 */ /* 0x000ee20000300800 */
[----:B------:R-:W-:-:S05]  /*26ef0*/  IADD3 R9, P4, PT, R9, R134, RZ ;  /* 0x0000008609097210 */ /* 0x000fca0007f9e0ff */
[----:B------:R1:W-:Y:S01]  /*26f00*/  STL [R1+0x2e0], R9 ;  /* 0x0002e00901007387 */ /* 0x0003e20000100800 */
[----:B--2---:R-:W-:Y:S01]  /*26f10*/  IMAD.MOV.U32 R4, RZ, RZ, R9 ;  /* 0x000000ffff047224 */ /* 0x004fe200078e0009 */
[----:B------:R-:W-:Y:S01]  /*26f20*/  IADD3 R13, P5, PT, R13, R134, RZ ;  /* 0x000000860d0d7210 */ /* 0x000fe20007fbe0ff */
[----:B-----5:R-:W-:-:S04]  /*26f30*/  IMAD.X R12, R12, 0x1, R135, P4 ;  /* 0x000000010c0c7824 */ /* 0x020fc800020e0687 */
[----:B------:R-:W-:Y:S01]  /*26f40*/  IMAD.X R16, R16, 0x1, R135, P5 ;  /* 0x0000000110107824 */ /* 0x000fe200028e0687 */
[----:B------:R2:W-:Y:S01]  /*26f50*/  STL [R1+0x2dc], R12 ;  /* 0x0002dc0c01007387 */ /* 0x0005e20000100800 */
[----:B------:R-:W-:-:S03]  /*26f60*/  IMAD.MOV.U32 R5, RZ, RZ, R12 ;  /* 0x000000ffff057224 */ /* 0x000fc600078e000c */
[----:B------:R-:W-:Y:S04]  /*26f70*/  STL [R1+0x320], R13 ;  /* 0x0003200d01007387 */ /* 0x000fe80000100800 */
[----:B-1----:R-:W5:Y:S04]  /*26f80*/  LDL.LU R9, [R1+0x460] ;  /* 0x0004600001097983 */ /* 0x002f680000300800 */
[----:B------:R1:W-:Y:S04]  /*26f90*/  STL [R1+0x31c], R16 ;  /* 0x00031c1001007387 */ /* 0x0003e80000100800 */
[----:B------:R1:W-:Y:S04]  /*26fa0*/  LDGSTS.E [R6+0xa80], desc[UR22][R4.64], P2 ;  /* 0x00a8000004067fae */ /* 0x0003e800091a1016 */
[----:B--2---:R-:W2:Y:S01]  /*26fb0*/  LDL.LU R12, [R1+0x4a0] ;  /* 0x0004a000010c7983 */ /* 0x004ea20000300800 */
[----:B-1----:R-:W-:-:S03]  /*26fc0*/  IMAD.MOV.U32 R5, RZ, RZ, R16 ;  /* 0x000000ffff057224 */ /* 0x002fc600078e0010 */
[----:B------:R-:W2:Y:S01]  /*26fd0*/  LDL.LU R16, [R1+0x45c] ;  /* 0x00045c0001107983 */ /* 0x000ea20000300800 */
[----:B------:R-:W-:-:S03]  /*26fe0*/  MOV R4, R13 ;  /* 0x0000000d00047202 */ /* 0x000fc60000000f00 */
[----:B------:R-:W2:Y:S04]  /*26ff0*/  LDL.LU R13, [R1+0x49c] ;  /* 0x00049c00010d7983 */ /* 0x000ea80000300800 */
[----:B------:R1:W-:Y:S01]  /*27000*/  LDGSTS.E [R6+0xe80], desc[UR22][R4.64], P2 ;  /* 0x00e8000004067fae */ /* 0x0003e200091a1016 */
[-C--:B------:R-:W-:Y:S02]  /*27010*/  IADD3 R17, P4, PT, R17, R134.reuse, RZ ;  /* 0x0000008611117210 */ /* 0x080fe40007f9e0ff */
[----:B------:R-:W-:-:S03]  /*27020*/  IADD3 R8, P5, PT, R8, R134, RZ ;  /* 0x0000008608087210 */ /* 0x000fc60007fbe0ff */
[----:B------:R1:W-:Y:S01]  /*27030*/  STL [R1+0x360], R17 ;  /* 0x0003601101007387 */ /* 0x0003e20000100800 */
[--C-:B----4-:R-:W-:Y:S02]  /*27040*/  IMAD.X R18, R18, 0x1, R135.reuse, P4 ;  /* 0x0000000112127824 */ /* 0x110fe400020e0687 */
[----:B------:R-:W-:-:S03]  /*27050*/  IMAD.X R14, R14, 0x1, R135, P5 ;  /* 0x000000010e0e7824 */ /* 0x000fc600028e0687 */
        /* <DEDUP_REMOVED lines=16> */
[----:B------:R-:W-:-:S03]  /*27160*/  IADD3 R7, P5, PT, R7, R134, RZ ;  /* 0x0000008607077210 */ /* 0x000fc60007fbe0ff */
[----:B------:R3:W-:Y:S01]  /*27170*/  STL [R1+0x3e0], R10 ;  /* 0x0003e00a01007387 */ /* 0x0007e20000100800 */
[----:B-1----:R-:W-:Y:S02]  /*27180*/  IMAD.MOV.U32 R4, RZ, RZ, R10 ;  /* 0x000000ffff047224 */ /* 0x002fe400078e000a */
[--C-:B------:R-:W-:Y:S02]  /*27190*/  IMAD.X R15, R15, 0x1, R135.reuse, P4 ;  /* 0x000000010f0f7824 */ /* 0x100fe400020e0687 */
[----:B------:R-:W-:-:S03]  /*271a0*/  IMAD.X R11, R11, 0x1, R135, P5 ;  /* 0x000000010b0b7824 */ /* 0x000fc600028e0687 */
[----:B------:R1:W-:Y:S01]  /*271b0*/  STL [R1+0x3dc], R15 ;  /* 0x0003dc0f01007387 */ /* 0x0003e20000100800 */
[----:B------:R-:W-:-:S03]  /*271c0*/  IMAD.MOV.U32 R5, RZ, RZ, R15 ;  /* 0x000000ffff057224 */ /* 0x000fc600078e000f */
[----:B------:R1:W-:Y:S04]  /*271d0*/  STL [R1+0x420], R7 ;  /* 0x0004200701007387 */ /* 0x0003e80000100800 */
[----:B---3--:R-:W3:Y:S04]  /*271e0*/  LDL.LU R10, [R1+0x55c] ;  /* 0x00055c00010a7983 */ /* 0x008ee80000300800 */
[----:B------:R5:W-:Y:S04]  /*271f0*/  STL [R1+0x41c], R11 ;  /* 0x00041c0b01007387 */ /* 0x000be80000100800 */
[----:B-1----:R-:W3:Y:S04]  /*27200*/  LDL.LU R15, [R1+0x59c] ;  /* 0x00059c00010f7983 */ /* 0x002ee80000300800 */
[----:B------:R1:W-:Y:S02]  /*27210*/  LDGSTS.E [R6+0x1a80], desc[UR22][R4.64], P2 ;  /* 0x01a8000004067fae */ /* 0x0003e400091a1016 */
[----:B-1----:R-:W-:Y:S01]  /*27220*/  MOV R4, R7 ;  /* 0x0000000700047202 */ /* 0x002fe20000000f00 */
[----:B------:R-:W-:Y:S01]  /*27230*/  IMAD.MOV.U32 R5, RZ, RZ, R11 ;  /* 0x000000ffff057224 */ /* 0x000fe200078e000b */
[----:B------:R-:W3:Y:S01]  /*27240*/  LDL.LU R7, [R1+0x5e0] ;  /* 0x0005e00001077983 */ /* 0x000ee20000300800 */
[----:B-----5:R-:W-:-:S03]  /*27250*/  IADD3 R9, P4, PT, R9, R134, RZ ;  /* 0x0000008609097210 */ /* 0x020fc60007f9e0ff */
[----:B------:R-:W5:Y:S04]  /*27260*/  LDL.LU R11, [R1+0x620] ;  /* 0x00062000010b7983 */ /* 0x000f680000300800 */
[----:B------:R1:W-:Y:S04]  /*27270*/  STL [R1+0x460], R9 ;  /* 0x0004600901007387 */ /* 0x0003e80000100800 */
[----:B------:R1:W-:Y:S01]  /*27280*/  LDGSTS.E [R6+0x1e80], desc[UR22][R4.64], P2 ;  /* 0x01e8000004067fae */ /* 0x0003e200091a1016 */
[----:B--2---:R-:W-:Y:S01]  /*27290*/  IADD3 R12, P5, PT, R12, R134, RZ ;  /* 0x000000860c0c7210 */ /* 0x004fe20007fbe0ff */
[----:B------:R-:W-:-:S02]  /*272a0*/  IMAD.X R16, R16, 0x1, R135, P4 ;  /* 0x0000000110107824 */ /* 0x000fc400020e0687 */
        /* <DEDUP_REMOVED lines=11> */
[----:B--2---:R-:W2:Y:S04]  /*27360*/  LDL.LU R12, [R1+0x268] ;  /* 0x00026800010c7983 */ /* 0x004ea80000300800 */
[----:B------:R1:W-:Y:S04]  /*27370*/  LDGSTS.E [R6+0x2680], desc[UR22][R4.64], P2 ;  /* 0x0268000004067fae */ /* 0x0003e800091a1016 */
[----:B------:R-:W2:Y:S01]  /*27380*/  LDL.LU R13, [R1+0x2a8] ;  /* 0x0002a800010d7983 */ /* 0x000ea20000300800 */
        /* <DEDUP_REMOVED lines=11> */
[----:B----4-:R-:W-:-:S03]  /*27440*/  MOV R4, R17 ;  /* 0x0000001100047202 */ /* 0x010fc60000000f00 */
        /* <DEDUP_REMOVED lines=11> */
[----:B------:R-:W-:-:S03]  /*27500*/  IMAD.X R15, R15, 0x1, R135, P5 ;  /* 0x000000010f0f7824 */ /* 0x000fc600028e0687 */
[----:B------:R3:W-:Y:S04]  /*27510*/  STL [R1+0x5a0], R14 ;  /* 0x0005a00e01007387 */ /* 0x0007e80000100800 */
[----:B------:R-:W4:Y:S04]  /*27520*/  LDL.LU R8, [R1+0x2e8] ;  /* 0x0002e80001087983 */ /* 0x000f280000300800 */
[----:B------:R3:W-:Y:S04]  /*27530*/  STL [R1+0x59c], R15 ;  /* 0x00059c0f01007387 */ /* 0x0007e80000100800 */
[----:B------:R3:W-:Y:S04]  /*27540*/  LDGSTS.E [R6+0x3280], desc[UR22][R4.64], P2 ;  /* 0x0328000004067fae */ /* 0x0007e800091a1016 */
[----:B-1----:R-:W4:Y:S01]  /*27550*/  LDL.LU R10, [R1+0x328] ;  /* 0x00032800010a7983 */ /* 0x002f220000300800 */
[----:B------:R-:W-:Y:S01]  /*27560*/  IADD3 R7, P4, PT, R7, R134, RZ ;  /* 0x0000008607077210 */ /* 0x000fe20007f9e0ff */
[----:B---3--:R-:W-:-:S02]  /*27570*/  IMAD.MOV.U32 R4, RZ, RZ, R14 ;  /* 0x000000ffff047224 */ /* 0x008fc400078e000e */
[----:B------:R-:W3:Y:S01]  /*27580*/  LDL.LU R14, [R1+0x2e4] ;  /* 0x0002e400010e7983 */ /* 0x000ee20000300800 */
[----:B------:R-:W-:Y:S01]  /*27590*/  IMAD.MOV.U32 R5, RZ, RZ, R15 ;  /* 0x000000ffff057224 */ /* 0x000fe200078e000f */
[----:B-----5:R-:W-:Y:S02]  /*275a0*/  IADD3 R11, P5, PT, R11, R134, RZ ;  /* 0x000000860b0b7210 */ /* 0x020fe40007fbe0ff */
[----:B------:R-:W5:Y:S04]  /*275b0*/  LDL.LU R15, [R1+0x324] ;  /* 0x00032400010f7983 */ /* 0x000f680000300800 */
        /* <DEDUP_REMOVED lines=12> */
[----:B--2---:R-:W-:Y:S01]  /*27680*/  IMAD.MOV.U32 R5, RZ, RZ, R16 ;  /* 0x000000ffff057224 */ /* 0x004fe200078e0010 */
[----:B------:R-:W-:-:S02]  /*27690*/  MOV R4, R11 ;  /* 0x0000000b00047202 */ /* 0x000fc40000000f00 */
[----:B-1----:R-:W2:Y:S04]  /*276a0*/  LDL.LU R16, [R1+0x364] ;  /* 0x0003640001107983 */ /* 0x002ea80000300800 */
[----:B------:R-:W2:Y:S01]  /*276b0*/  LDL.LU R11, [R1+0x3a4] ;  /* 0x0003a400010b7983 */ /* 0x000ea20000300800 */
        /* <DEDUP_REMOVED lines=8> */
[----:B----4-:R-:W-:-:S04]  /*27740*/  IMAD.X R17, R17, 0x1, R135, P4 ;  /* 0x0000000111117824 */ /* 0x010fc800020e0687 */
[----:B------:R-:W-:Y:S01]  /*27750*/  IMAD.MOV.U32 R5, RZ, RZ, R17 ;  /* 0x000000ffff057224 */ /* 0x000fe200078e0011 */
[----:B------:R1:W-:Y:S01]  /*27760*/  STL [R1+0x264], R17 ;  /* 0x0002641101007387 */ /* 0x0003e20000100800 */
[----:B------:R-:W-:-:S03]  /*27770*/  IMAD.X R18, R18, 0x1, R135, P5 ;  /* 0x0000000112127824 */ /* 0x000fc600028e0687 */
[----:B------:R4:W-:Y:S04]  /*27780*/  LDGSTS.E [R6+0x300], desc[UR22][R4.64], P2 ;  /* 0x0030000004067fae */ /* 0x0009e800091a1016 */
[----:B-1----:R-:W2:Y:S04]  /*27790*/  LDL.LU R17, [R1+0x3e8] ;  /* 0x0003e80001117983 */ /* 0x002ea80000300800 */
[----:B------:R-:W2:Y:S01]  /*277a0*/  LDL.LU R12, [R1+0x428] ;  /* 0x00042800010c7983 */ /* 0x000ea20000300800 */
[----:B----4-:R-:W-:-:S03]  /*277b0*/  IMAD.MOV.U32 R5, RZ, RZ, R18 ;  /* 0x000000ffff057224 */ /* 0x010fc600078e0012 */
[----:B------:R1:W-:Y:S01]  /*277c0*/  STL [R1+0x2a4], R18 ;  /* 0x0002a41201007387 */ /* 0x0003e20000100800 */
[----:B------:R-:W-:-:S05]  /*277d0*/  IMAD.MOV.U32 R4, RZ, RZ, R13 ;  /* 0x000000ffff047224 */ /* 0x000fca00078e000d */
[----:B------:R4:W-:Y:S04]  /*277e0*/  LDGSTS.E [R6+0x700], desc[UR22][R4.64], P2 ;  /* 0x0070000004067fae */ /* 0x0009e800091a1016 */
[----:B-1----:R-:W2:Y:S04]  /*277f0*/  LDL.LU R18, [R1+0x3e4] ;  /* 0x0003e40001127983 */ /* 0x002ea80000300800 */
[----:B------:R-:W2:Y:S01]  /*27800*/  LDL.LU R13, [R1+0x424] ;  /* 0x00042400010d7983 */ /* 0x000ea20000300800 */
[----:B------:R-:W-:-:S05]  /*27810*/  IADD3 R8, P4, PT, R8, R134, RZ ;  /* 0x0000008608087210 */ /* 0x000fca0007f9e0ff */
[----:B------:R-:W-:Y:S01]  /*27820*/  STL [R1+0x2e8], R8 ;  /* 0x0002e80801007387 */ /* 0x000fe20000100800 */
[----:B----4-:R-:W-:Y:S01]  /*27830*/  IMAD.MOV.U32 R4, RZ, RZ, R8 ;  /* 0x000000ffff047224 */ /* 0x010fe200078e0008 */
[----:B------:R-:W-:Y:S01]  /*27840*/  IADD3 R10, P5, PT, R10, R134, RZ ;  /* 0x000000860a0a7210 */ /* 0x000fe20007fbe0ff */
[----:B---3--:R-:W-:-:S04]  /*27850*/  IMAD.X R14, R14, 0x1, R135, P4 ;  /* 0x000000010e0e7824 */ /* 0x008fc800020e0687 */
[----:B-----5:R-:W-:Y:S01]  /*27860*/  IMAD.X R15, R15, 0x1, R135, P5 ;  /* 0x000000010f0f7824 */ /* 0x020fe200028e0687 */
[----:B------:R1:W-:Y:S01]  /*27870*/  STL [R1+0x2e4], R14 ;  /* 0x0002e40e01007387 */ /* 0x0003e20000100800 */
[----:B------:R-:W-:-:S03]  /*27880*/  MOV R5, R14 ;  /* 0x0000000e00057202 */ /* 0x000fc60000000f00 */
[----:B------:R-:W-:Y:S04]  /*27890*/  STL [R1+0x328], R10 ;  /* 0x0003280a01007387 */ /* 0x000fe80000100800 */
[----:B------:R3:W-:Y:S04]  /*278a0*/  LDGSTS.E [R6+0xb00], desc[UR22][R4.64], P2 ;  /* 0x00b0000004067fae */ /* 0x0007e800091a1016 */
[----:B-1----:R-:W4:Y:S04]  /*278b0*/  LDL.LU R14, [R1+0x468] ;  /* 0x00046800010e7983 */ /* 0x002f280000300800 */
[----:B------:R1:W-:Y:S04]  /*278c0*/  STL [R1+0x324], R15 ;  /* 0x0003240f01007387 */ /* 0x0003e80000100800 */
[----:B------:R-:W5:Y:S01]  /*278d0*/  LDL.LU R8, [R1+0x4a8] ;  /* 0x0004a80001087983 */ /* 0x000f620000300800 */
[----:B---3--:R-:W-:-:S03]  /*278e0*/  IMAD.MOV.U32 R5, RZ, RZ, R15 ;  /* 0x000000ffff057224 */ /* 0x008fc600078e000f */
[----:B-1----:R-:W3:Y:S01]  /*278f0*/  LDL.LU R15, [R1+0x464] ;  /* 0x00046400010f7983 */ /* 0x002ee20000300800 */
[----:B------:R-:W-:-:S03]  /*27900*/  IMAD.MOV.U32 R4, RZ, RZ, R10 ;  /* 0x000000ffff047224 */ /* 0x000fc600078e000a */
[----:B------:R-:W3:Y:S04]  /*27910*/  LDL.LU R10, [R1+0x4a4] ;  /* 0x0004a400010a7983 */ /* 0x000ee80000300800 */
[----:B------:R1:W-:Y:S01]  /*27920*/  LDGSTS.E [R6+0xf00], desc[UR22][R4.64], P2 ;  /* 0x00f0000004067fae */ /* 0x0003e200091a1016 */
[-C--:B------:R-:W-:Y:S02]  /*27930*/  IADD3 R9, P4, PT, R9, R134.reuse, RZ ;  /* 0x0000008609097210 */ /* 0x080fe40007f9e0ff */
[----:B------:R-:W-:-:S03]  /*27940*/  IADD3 R7, P5, PT, R7, R134, RZ ;  /* 0x0000008607077210 */ /* 0x000fc60007fbe0ff */
[----:B------:R1:W-:Y:S01]  /*27950*/  STL [R1+0x368], R9 ;  /* 0x0003680901007387 */ /* 0x0003e20000100800 */
[--C-:B--2---:R-:W-:Y:S02]  /*27960*/  IMAD.X R16, R16, 0x1, R135.reuse, P4 ;  /* 0x0000000110107824 */ /* 0x104fe400020e0687 */
[----:B------:R-:W-:-:S03]  /*27970*/  IMAD.X R11, R11, 0x1, R135, P5 ;  /* 0x000000010b0b7824 */ /* 0x000fc600028e0687 */
[----:B------:R-:W-:Y:S04]  /*27980*/  STL [R1+0x364], R16 ;  /* 0x0003641001007387 */ /* 0x000fe80000100800 */
[----:B------:R-:W-:Y:S01]  /*27990*/  STL [R1+0x3a8], R7 ;  /* 0x0003a80701007387 */ /* 0x000fe20000100800 */
[----:B-1----:R-:W-:-:S03]  /*279a0*/  IMAD.MOV.U32 R4, RZ, RZ, R9 ;  /* 0x000000ffff047224 */ /* 0x002fc600078e0009 */
[----:B------:R-:W2:Y:S01]  /*279b0*/  LDL.LU R19, [R1+0x4e8] ;  /* 0x0004e80001137983 */ /* 0x000ea20000300800 */
[----:B------:R-:W-:-:S03]  /*279c0*/  IMAD.MOV.U32 R5, RZ, RZ, R16 ;  /* 0x000000ffff057224 */ /* 0x000fc600078e0010 */
[----:B------:R1:W-:Y:S04]  /*279d0*/  STL [R1+0x3a4], R11 ;  /* 0x0003a40b01007387 */ /* 0x0003e80000100800 */
[----:B------:R-:W2:Y:S04]  /*279e0*/  LDL.LU R9, [R1+0x528] ;  /* 0x0005280001097983 */ /* 0x000ea80000300800 */
[----:B------:R-:W2:Y:S04]  /*279f0*/  LDL.LU R20, [R1+0x4e4] ;  /* 0x0004e40001147983 */ /* 0x000ea80000300800 */
[----:B------:R1:W-:Y:S02]  /*27a00*/  LDGSTS.E [R6+0x1300], desc[UR22][R4.64], P2 ;  /* 0x0130000004067fae */ /* 0x0003e400091a1016 */
[----:B-1----:R-:W-:-:S02]  /*27a10*/  IMAD.MOV.U32 R5, RZ, RZ, R11 ;  /* 0x000000ffff057224 */ /* 0x002fc400078e000b */
[----:B------:R-:W2:Y:S01]  /*27a20*/  LDL.LU R11, [R1+0x524] ;  /* 0x00052400010b7983 */ /* 0x000ea20000300800 */
[----:B------:R-:W-:-:S03]  /*27a30*/  IMAD.MOV.U32 R4, RZ, RZ, R7 ;  /* 0x000000ffff047224 */ /* 0x000fc600078e0007 */
[----:B------:R-:W2:Y:S04]  /*27a40*/  LDL.LU R7, [R1+0x568] ;  /* 0x0005680001077983 */ /* 0x000ea80000300800 */
[----:B------:R-:W2:Y:S04]  /*27a50*/  LDL.LU R16, [R1+0x5a8] ;  /* 0x0005a80001107983 */ /* 0x000ea80000300800 */
        /* <DEDUP_REMOVED lines=9> */
[----:B------:R-:W2:Y:S01]  /*27af0*/  LDL.LU R17, [R1+0x564] ;  /* 0x0005640001117983 */ /* 0x000ea20000300800 */
[----:B------:R-:W-:-:S03]  /*27b00*/  MOV R5, R18 ;  /* 0x0000001200057202 */ /* 0x000fc60000000f00 */
[----:B------:R1:W-:Y:S04]  /*27b10*/  STL [R1+0x424], R13 ;  /* 0x0004240d01007387 */ /* 0x0003e80000100800 */
[----:B-1----:R-:W2:Y:S04]  /*27b20*/  LDL.LU R18, [R1+0x5a4] ;  /* 0x0005a40001127983 */ /* 0x002ea80000300800 */
[----:B------:R1:W-:Y:S02]  /*27b30*/  LDGSTS.E [R6+0x1b00], desc[UR22][R4.64], P2 ;  /* 0x01b0000004067fae */ /* 0x0003e400091a1016 */
[----:B-1----:R-:W-:-:S02]  /*27b40*/  IMAD.MOV.U32 R4, RZ, RZ, R12 ;  /* 0x000000ffff047224 */ /* 0x002fc400078e000c */
[----:B------:R-:W-:Y:S01]  /*27b50*/  IMAD.MOV.U32 R5, RZ, RZ, R13 ;  /* 0x000000ffff057224 */ /* 0x000fe200078e000d */
[----:B------:R-:W2:Y:S04]  /*27b60*/  LDL.LU R12, [R1+0x5e8] ;  /* 0x0005e800010c7983 */ /* 0x000ea80000300800 */
[----:B------:R-:W2:Y:S04]  /*27b70*/  LDL.LU R13, [R1+0x628] ;  /* 0x00062800010d7983 */ /* 0x000ea80000300800 */
[----:B------:R1:W-:Y:S01]  /*27b80*/  LDGSTS.E [R6+0x1f00], desc[UR22][R4.64], P2 ;  /* 0x01f0000004067fae */ /* 0x0003e200091a1016 */
[----:B----4-:R-:W-:-:S05]  /*27b90*/  IADD3 R14, P4, PT, R14, R134, RZ ;  /* 0x000000860e0e7210 */ /* 0x010fca0007f9e0ff */
[----:B------:R4:W-:Y:S01]  /*27ba0*/  STL [R1+0x468], R14 ;  /* 0x0004680e01007387 */ /* 0x0009e20000100800 */
[----:B-----5:R-:W-:Y:S01]  /*27bb0*/  IADD3 R8, P5, PT, R8, R134, RZ ;  /* 0x0000008608087210 */ /* 0x020fe20007fbe0ff */
[--C-:B---3--:R-:W-:Y:S02]  /*27bc0*/  IMAD.X R15, R15, 0x1, R135.reuse, P4 ;  /* 0x000000010f0f7824 */ /* 0x108fe400020e0687 */
[----:B-1----:R-:W-:Y:S02]  /*27bd0*/  IMAD.MOV.U32 R4, RZ, RZ, R14 ;  /* 0x000000ffff047224 */ /* 0x002fe400078e000e */
[----:B------:R-:W-:Y:S01]  /*27be0*/  IMAD.X R10, R10, 0x1, R135, P5 ;  /* 0x000000010a0a7824 */ /* 0x000fe200028e0687 */
[----:B------:R1:W-:Y:S01]  /*27bf0*/  STL [R1+0x464], R15 ;  /* 0x0004640f01007387 */ /* 0x0003e20000100800 */
[----:B------:R-:W-:-:S03]  /*27c00*/  IMAD.MOV.U32 R5, RZ, RZ, R15 ;  /* 0x000000ffff057224 */ /* 0x000fc600078e000f */
[----:B------:R-:W-:Y:S04]  /*27c10*/  STL [R1+0x4a8], R8 ;  /* 0x0004a80801007387 */ /* 0x000fe80000100800 */
[----:B----4-:R-:W3:Y:S04]  /*27c20*/  LDL.LU R14, [R1+0x5e4] ;  /* 0x0005e400010e7983 */ /* 0x010ee80000300800 */
[----:B------:R4:W-:Y:S04]  /*27c30*/  STL [R1+0x4a4], R10 ;  /* 0x0004a40a01007387 */ /* 0x0009e80000100800 */
[----:B-1----:R-:W5:Y:S04]  /*27c40*/  LDL.LU R15, [R1+0x624] ;  /* 0x00062400010f7983 */ /* 0x002f680000300800 */
[----:B------:R1:W-:Y:S02]  /*27c50*/  LDGSTS.E [R6+0x2300], desc[UR22][R4.64], P2 ;  /* 0x0230000004067fae */ /* 0x0003e400091a1016 */
[----:B-1----:R-:W-:-:S02]  /*27c60*/  IMAD.MOV.U32 R4, RZ, RZ, R8 ;  /* 0x000000ffff047224 */ /* 0x002fc400078e0008 */
[----:B------:R-:W-:Y:S02]  /*27c70*/  IMAD.MOV.U32 R5, RZ, RZ, R10 ;  /* 0x000000ffff057224 */ /* 0x000fe400078e000a */
[----:B----4-:R-:W4:Y:S01]  /*27c80*/  LDL.LU R10, [R1+0x270] ;  /* 0x00027000010a7983 */ /* 0x010f220000300800 */
[----:B--2---:R-:W-:-:S03]  /*27c90*/  IADD3 R19, P4, PT, R19, R134, RZ ;  /* 0x0000008613137210 */ /* 0x004fc60007f9e0ff */
[----:B------:R1:W-:Y:S04]  /*27ca0*/  LDGSTS.E [R6+0x2700], desc[UR22][R4.64], P2 ;  /* 0x0270000004067fae */ /* 0x0003e800091a1016 */
[----:B------:R-:W2:Y:S01]  /*27cb0*/  LDL.LU R8, [R1+0x2b0] ;  /* 0x0002b00001087983 */ /* 0x000ea20000300800 */
[----:B------:R-:W-:Y:S01]  /*27cc0*/  IADD3 R9, P5, PT, R9, R134, RZ ;  /* 0x0000008609097210 */ /* 0x000fe20007fbe0ff */
[----:B------:R-:W-:Y:S02]  /*27cd0*/  IMAD.X R20, R20, 0x1, R135, P4 ;  /* 0x0000000114147824 */ /* 0x000fe400020e0687 */
[----:B-1----:R-:W-:-:S03]  /*27ce0*/  IMAD.MOV.U32 R4, RZ, RZ, R19 ;  /* 0x000000ffff047224 */ /* 0x002fc600078e0013 */
[----:B------:R-:W-:Y:S01]  /*27cf0*/  MOV R5, R20 ;  /* 0x0000001400057202 */ /* 0x000fe20000000f00 */
[----:B------:R-:W-:Y:S04]  /*27d00*/  STL [R1+0x4e8], R19 ;  /* 0x0004e81301007387 */ /* 0x000fe80000100800 */
[----:B------:R-:W-:Y:S04]  /*27d10*/  STL [R1+0x4e4], R20 ;  /* 0x0004e41401007387 */ /* 0x000fe80000100800 */
[----:B------:R-:W-:Y:S01]  /*27d20*/  STL [R1+0x528], R9 ;  /* 0x0005280901007387 */ /* 0x000fe20000100800 */
[----:B------:R-:W-:-:S03]  /*27d30*/  IMAD.X R11, R11, 0x1, R135, P5 ;  /* 0x000000010b0b7824 */ /* 0x000fc600028e0687 */
[----:B------:R1:W-:Y:S04]  /*27d40*/  LDGSTS.E [R6+0x2b00], desc[UR22][R4.64], P2 ;  /* 0x02b0000004067fae */ /* 0x0003e800091a1016 */
[----:B------:R1:W-:Y:S01]  /*27d50*/  STL [R1+0x524], R11 ;  /* 0x0005240b01007387 */ /* 0x0003e20000100800 */
[----:B------:R-:W-:Y:S01]  /*27d60*/  IADD3 R7, P4, PT, R7, R134, RZ ;  /* 0x0000008607077210 */ /* 0x000fe20007f9e0ff */
[----:B-1----:R-:W-:Y:S02]  /*27d70*/  IMAD.MOV.U32 R5, RZ, RZ, R11 ;  /* 0x000000ffff057224 */ /* 0x002fe400078e000b */
[----:B------:R-:W2:Y:S01]  /*27d80*/  LDL.LU R11, [R1+0x26c] ;  /* 0x00026c00010b7983 */ /* 0x000ea20000300800 */
[----:B------:R-:W-:-:S03]  /*27d90*/  IMAD.MOV.U32 R4, RZ, RZ, R9 ;  /* 0x000000ffff047224 */ /* 0x000fc600078e0009 */
[----:B------:R-:W2:Y:S01]  /*27da0*/  LDL.LU R9, [R1+0x2ac] ;  /* 0x0002ac0001097983 */ /* 0x000ea20000300800 */
        /* <DEDUP_REMOVED lines=10> */
[----:B-1----:R-:W2:Y:S04]  /*27e50*/  LDL.LU R17, [R1+0x2f0] ;  /* 0x0002f00001117983 */ /* 0x002ea80000300800 */
[----:B------:R1:W-:Y:S04]  /*27e60*/  STL [R1+0x5a4], R18 ;  /* 0x0005a41201007387 */ /* 0x0003e80000100800 */
[----:B------:R-:W2:Y:S01]  /*27e70*/  LDL.LU R7, [R1+0x330] ;  /* 0x0003300001077983 */ /* 0x000ea20000300800 */
[----:B------:R-:W-:-:S02]  /*27e80*/  IMAD.MOV.U32 R5, RZ, RZ, R18 ;  /* 0x000000ffff057224 */ /* 0x000fc400078e0012 */
[----:B------:R-:W-:Y:S01]  /*27e90*/  IMAD.MOV.U32 R4, RZ, RZ, R16 ;  /* 0x000000ffff047224 */ /* 0x000fe200078e0010 */
[----:B-1----:R-:W2:Y:S04]  /*27ea0*/  LDL.LU R18, [R1+0x2ec] ;  /* 0x0002ec0001127983 */ /* 0x002ea80000300800 */
[----:B------:R-:W2:Y:S01]  /*27eb0*/  LDL.LU R16, [R1+0x32c] ;  /* 0x00032c0001107983 */ /* 0x000ea20000300800 */
[-C--:B------:R-:W-:Y:S02]  /*27ec0*/  IADD3 R12, P4, PT, R12, R134.reuse, RZ ;  /* 0x000000860c0c7210 */ /* 0x080fe40007f9e0ff */
[----:B------:R-:W-:Y:S01]  /*27ed0*/  IADD3 R13, P5, PT, R13, R134, RZ ;  /* 0x000000860d0d7210 */ /* 0x000fe20007fbe0ff */
[----:B------:R1:W-:Y:S04]  /*27ee0*/  LDGSTS.E [R6+0x3700], desc[UR22][R4.64], P2 ;  /* 0x0370000004067fae */ /* 0x0003e800091a1016 */
[----:B------:R-:W-:Y:S01]  /*27ef0*/  STL [R1+0x5e8], R12 ;  /* 0x0005e80c01007387 */ /* 0x000fe20000100800 */
[----:B-1----:R-:W-:-:S02]  /*27f00*/  IMAD.MOV.U32 R4, RZ, RZ, R12 ;  /* 0x000000ffff047224 */ /* 0x002fc400078e000c */
[----:B---3--:R-:W-:-:S05]  /*27f10*/  IMAD.X R14, R14, 0x1, R135, P4 ;  /* 0x000000010e0e7824 */ /* 0x008fca00020e0687 */
[----:B------:R1:W-:Y:S01]  /*27f20*/  STL [R1+0x5e4], R14 ;  /* 0x0005e40e01007387 */ /* 0x0003e20000100800 */
[----:B------:R-:W-:Y:S01]  /*27f30*/  MOV R5, R14 ;  /* 0x0000000e00057202 */ /* 0x000fe20000000f00 */
[----:B-----5:R-:W-:Y:S02]  /*27f40*/  IMAD.X R15, R15, 0x1, R135, P5 ;  /* 0x000000010f0f7824 */ /* 0x020fe400028e0687 */
[----:B------:R-:W-:Y:S04]  /*27f50*/  STL [R1+0x628], R13 ;  /* 0x0006280d01007387 */ /* 0x000fe80000100800 */
[----:B------:R3:W-:Y:S04]  /*27f60*/  LDGSTS.E [R6+0x3b00], desc[UR22][R4.64], P2 ;  /* 0x03b0000004067fae */ /* 0x0007e800091a1016 */
[----:B-1----:R-:W5:Y:S04]  /*27f70*/  LDL.LU R14, [R1+0x370] ;  /* 0x00037000010e7983 */ /* 0x002f680000300800 */
[----:B------:R1:W-:Y:S04]  /*27f80*/  STL [R1+0x624], R15 ;  /* 0x0006240f01007387 */ /* 0x0003e80000100800 */
[----:B------:R-:W5:Y:S01]  /*27f90*/  LDL.LU R12, [R1+0x3b0] ;  /* 0x0003b000010c7983 */ /* 0x000f620000300800 */
[----:B---3--:R-:W-:-:S02]  /*27fa0*/  IMAD.MOV.U32 R5, RZ, RZ, R15 ;  /* 0x000000ffff057224 */ /* 0x008fc400078e000f */
[----:B------:R-:W-:Y:S01]  /*27fb0*/  IMAD.MOV.U32 R4, RZ, RZ, R13 ;  /* 0x000000ffff047224 */ /* 0x000fe200078e000d */
[----:B-1----:R-:W3:Y:S01]  /*27fc0*/  LDL.LU R15, [R1+0x36c] ;  /* 0x00036c00010f7983 */ /* 0x002ee20000300800 */
[----:B----4-:R-:W-:-:S03]  /*27fd0*/  IADD3 R10, P4, PT, R10, R134, RZ ;  /* 0x000000860a0a7210 */ /* 0x010fc60007f9e0ff */
[----:B------:R-:W4:Y:S01]  /*27fe0*/  LDL.LU R13, [R1+0x3ac] ;  /* 0x0003ac00010d7983 */ /* 0x000f220000300800 */
[----:B--2---:R-:W-:-:S03]  /*27ff0*/  IADD3 R8, P5, PT, R8, R134, RZ ;  /* 0x0000008608087210 */ /* 0x004fc60007fbe0ff */
[----:B------:R1:W-:Y:S04]  /*28000*/  LDGSTS.E [R6+0x3f00], desc[UR22][R4.64], P2 ;  /* 0x03f0000004067fae */ /* 0x0003e800091a1016 */
[----:B------:R2:W-:Y:S01]  /*28010*/  STL [R1+0x270], R10 ;  /* 0x0002700a01007387 */ /* 0x0005e20000100800 */
[----:B-1----:R-:W-:Y:S01]  /*28020*/  LOP3.LUT R6, R3, 0x70, RZ, 0x3c, !PT ;  /* 0x0000007003067812 */ /* 0x002fe200078e3cff */
[----:B------:R-:W-:Y:S02]  /*28030*/  IMAD.MOV.U32 R4, RZ, RZ, R10 ;  /* 0x000000ffff047224 */ /* 0x000fe400078e000a */
[----:B------:R1:W-:Y:S02]  /*28040*/  STL [R1+0x2b0], R8 ;  /* 0x0002b00801007387 */ /* 0x0003e40000100800 */
[----:B------:R-:W-:-:S02]  /*28050*/  VIADD R6, R6, UR5 ;  /* 0x0000000506067c36 */ /* 0x000fc40008000000 */
[--C-:B------:R-:W-:Y:S02]  /*28060*/  IMAD.X R11, R11, 0x1, R135.reuse, P4 ;  /* 0x000000010b0b7824 */ /* 0x100fe400020e0687 */
[----:B------:R-:W-:Y:S02]  /*28070*/  IMAD.X R9, R9, 0x1, R135, P5 ;  /* 0x0000000109097824 */ /* 0x000fe400028e0687 */
[----:B------:R-:W-:Y:S01]  /*28080*/  IMAD.MOV.U32 R5, RZ, RZ, R11 ;  /* 0x000000ffff057224 */ /* 0x000fe200078e000b */
[----:B------:R1:W-:Y:S04]  /*28090*/  STL [R1+0x26c], R11 ;  /* 0x00026c0b01007387 */ /* 0x0003e80000100800 */
[----:B------:R1:W-:Y:S04]  /*280a0*/  LDGSTS.E [R6+0x380], desc[UR22][R4.64], P2 ;  /* 0x0038000004067fae */ /* 0x0003e800091a1016 */
[----:B------:R2:W-:Y:S04]  /*280b0*/  STL [R1+0x2ac], R9 ;  /* 0x0002ac0901007387 */ /* 0x0005e80000100800 */
[----:B--2---:R-:W2:Y:S01]  /*280c0*/  LDL.LU R10, [R1+0x3ec] ;  /* 0x0003ec00010a7983 */ /* 0x004ea20000300800 */
[----:B-1----:R-:W-:-:S03]  /*280d0*/  IMAD.MOV.U32 R4, RZ, RZ, R8 ;  /* 0x000000ffff047224 */ /* 0x002fc600078e0008 */
[----:B------:R-:W2:Y:S01]  /*280e0*/  LDL.LU R8, [R1+0x3f0] ;  /* 0x0003f00001087983 */ /* 0x000ea20000300800 */
[----:B------:R-:W-:-:S03]  /*280f0*/  IMAD.MOV.U32 R5, RZ, RZ, R9 ;  /* 0x000000ffff057224 */ /* 0x000fc600078e0009 */
[----:B------:R-:W2:Y:S04]  /*28100*/  LDL.LU R11, [R1+0x42c] ;  /* 0x00042c00010b7983 */ /* 0x000ea80000300800 */
[----:B------:R-:W2:Y:S04]  /*28110*/  LDL.LU R9, [R1+0x430] ;  /* 0x0004300001097983 */ /* 0x000ea80000300800 */
[----:B------:R1:W-:Y:S01]  /*28120*/  LDGSTS.E [R6+0x780], desc[UR22][R4.64], P2 ;  /* 0x0078000004067fae */ /* 0x0003e200091a1016 */
[-C--:B------:R-:W-:Y:S02]  /*28130*/  IADD3 R17, P4, PT, R17, R134.reuse, RZ ;  /* 0x0000008611117210 */ /* 0x080fe40007f9e0ff */
[----:B------:R-:W-:-:S02]  /*28140*/  IADD3 R7, P5, PT, R7, R134, RZ ;  /* 0x0000008607077210 */ /* 0x000fc40007fbe0ff */
[----:B-1----:R-:W-:Y:S01]  /*28150*/  MOV R4, R17 ;  /* 0x0000001100047202 */ /* 0x002fe20000000f00 */
[--C-:B------:R-:W-:Y:S01]  /*28160*/  IMAD.X R18, R18, 0x1, R135.reuse, P4 ;  /* 0x0000000112127824 */ /* 0x100fe200020e0687 */
[----:B------:R-:W-:Y:S01]  /*28170*/  STL [R1+0x2f0], R17 ;  /* 0x0002f01101007387 */ /* 0x000fe20000100800 */
[----:B------:R-:W-:Y:S02]  /*28180*/  IMAD.X R16, R16, 0x1, R135, P5 ;  /* 0x0000000110107824 */ /* 0x000fe400028e0687 */
[----:B------:R-:W-:Y:S01]  /*28190*/  IMAD.MOV.U32 R5, RZ, RZ, R18 ;  /* 0x000000ffff057224 */ /* 0x000fe200078e0012 */
[----:B------:R-:W-:Y:S04]  /*281a0*/  STL [R1+0x2ec], R18 ;  /* 0x0002ec1201007387 */ /* 0x000fe80000100800 */
[----:B------:R1:W-:Y:S04]  /*281b0*/  STL [R1+0x330], R7 ;  /* 0x0003300701007387 */ /* 0x0003e80000100800 */
[----:B------:R1:W-:Y:S04]  /*281c0*/  LDGSTS.E [R6+0xb80], desc[UR22][R4.64], P2 ;  /* 0x00b8000004067fae */ /* 0x0003e800091a1016 */
[----:B------:R3:W-:Y:S04]  /*281d0*/  STL [R1+0x32c], R16 ;  /* 0x00032c1001007387 */ /* 0x0007e80000100800 */
[----:B------:R-:W2:Y:S01]  /*281e0*/  LDL.LU R22, [R1+0x46c] ;  /* 0x00046c0001167983 */ /* 0x000ea20000300800 */
[----:B-1----:R-:W-:-:S03]  /*281f0*/  IMAD.MOV.U32 R4, RZ, RZ, R7 ;  /* 0x000000ffff047224 */ /* 0x002fc600078e0007 */
[----:B------:R-:W2:Y:S04]  /*28200*/  LDL.LU R7, [R1+0x470] ;  /* 0x0004700001077983 */ /* 0x000ea80000300800 */
[----:B------:R-:W2:Y:S04]  /*28210*/  LDL.LU R21, [R1+0x4ac] ;  /* 0x0004ac0001157983 */ /* 0x000ea80000300800 */
[----:B------:R-:W2:Y:S01]  /*28220*/  LDL.LU R20, [R1+0x4b0] ;  /* 0x0004b00001147983 */ /* 0x000ea20000300800 */
[----:B------:R-:W-:-:S05]  /*28230*/  IMAD.MOV.U32 R5, RZ, RZ, R16 ;  /* 0x000000ffff057224 */ /* 0x000fca00078e0010 */
[----:B------:R1:W-:Y:S01]  /*28240*/  LDGSTS.E [R6+0xf80], desc[UR22][R4.64], P2 ;  /* 0x00f8000004067fae */ /* 0x0003e200091a1016 */
[-C--:B-----5:R-:W-:Y:S02]  /*28250*/  IADD3 R14, P4, PT, R14, R134.reuse, RZ ;  /* 0x000000860e0e7210 */ /* 0x0a0fe40007f9e0ff */
[----:B------:R-:W-:-:S03]  /*28260*/  IADD3 R12, P5, PT, R12, R134, RZ ;  /* 0x000000860c0c7210 */ /* 0x000fc60007fbe0ff */
[----:B------:R-:W-:Y:S01]  /*28270*/  STL [R1+0x370], R14 ;  /* 0x0003700e01007387 */ /* 0x000fe20000100800 */
[--C-:B---3--:R-:W-:Y:S02]  /*28280*/  IMAD.X R15, R15, 0x1, R135.reuse, P4 ;  /* 0x000000010f0f7824 */ /* 0x108fe400020e0687 */
[----:B----4-:R-:W-:-:S03]  /*28290*/  IMAD.X R13, R13, 0x1, R135, P5 ;  /* 0x000000010d0d7824 */ /* 0x010fc600028e0687 */
[----:B------:R3:W-:Y:S04]  /*282a0*/  STL [R1+0x36c], R15 ;  /* 0x00036c0f01007387 */ /* 0x0007e80000100800 */
[----:B------:R-:W-:Y:S04]  /*282b0*/  STL [R1+0x3b0], R12 ;  /* 0x0003b00c01007387 */ /* 0x000fe80000100800 */
[----:B------:R-:W4:Y:S04]  /*282c0*/  LDL.LU R18, [R1+0x4f0] ;  /* 0x0004f00001127983 */ /* 0x000f280000300800 */
[----:B------:R5:W-:Y:S04]  /*282d0*/  STL [R1+0x3ac], R13 ;  /* 0x0003ac0d01007387 */ /* 0x000be80000100800 */
[----:B------:R-:W4:Y:S04]  /*282e0*/  LDL.LU R16, [R1+0x530] ;  /* 0x0005300001107983 */ /* 0x000f280000300800 */
[----:B------:R-:W4:Y:S01]  /*282f0*/  LDL.LU R19, [R1+0x4ec] ;  /* 0x0004ec0001137983 */ /* 0x000f220000300800 */
[----:B-1----:R-:W-:-:S02]  /*28300*/  IMAD.MOV.U32 R4, RZ, RZ, R14 ;  /* 0x000000ffff047224 */ /* 0x002fc400078e000e */
[----:B------:R-:W-:Y:S01]  /*28310*/  IMAD.MOV.U32 R5, RZ, RZ, R15 ;  /* 0x000000ffff057224 */ /* 0x000fe200078e000f */
[----:B------:R-:W4:Y:S04]  /*28320*/  LDL.LU R17, [R1+0x52c] ;  /* 0x00052c0001117983 */ /* 0x000f280000300800 */
[----:B---3--:R-:W3:Y:S04]  /*28330*/  LDL.LU R15, [R1+0x56c] ;  /* 0x00056c00010f7983 */ /* 0x008ee80000300800 */
[----:B------:R-:W3:Y:S04]  /*28340*/  LDL.LU R14, [R1+0x570] ;  /* 0x00057000010e7983 */ /* 0x000ee80000300800 */
[----:B------:R1:W-:Y:S02]  /*28350*/  LDGSTS.E [R6+0x1380], desc[UR22][R4.64], P2 ;  /* 0x0138000004067fae */ /* 0x0003e400091a1016 */
[----:B-1----:R-:W-:-:S02]  /*28360*/  IMAD.MOV.U32 R4, RZ, RZ, R12 ;  /* 0x000000ffff047224 */ /* 0x002fc400078e000c */
[----:B------:R-:W-:Y:S02]  /*28370*/  IMAD.MOV.U32 R5, RZ, RZ, R13 ;  /* 0x000000ffff057224 */ /* 0x000fe400078e000d */
[----:B-----5:R-:W5:Y:S04]  /*28380*/  LDL.LU R13, [R1+0x5ac] ;  /* 0x0005ac00010d7983 */ /* 0x020f680000300800 */
[----:B------:R-:W5:Y:S04]  /*28390*/  LDL.LU R12, [R1+0x5b0] ;  /* 0x0005b000010c7983 */ /* 0x000f680000300800 */
[----:B------:R1:W-:Y:S01]  /*283a0*/  LDGSTS.E [R6+0x1780], desc[UR22][R4.64], P2 ;  /* 0x0178000004067fae */ /* 0x0003e200091a1016 */
[----:B--2---:R-:W-:-:S05]  /*283b0*/  IADD3 R8, P4, PT, R8, R134, RZ ;  /* 0x0000008608087210 */ /* 0x004fca0007f9e0ff */
[--C-:B------:R-:W-:Y:S01]  /*283c0*/  IMAD.X R10, R10, 0x1, R135.reuse, P4 ;  /* 0x000000010a0a7824 */ /* 0x100fe200020e0687 */
[----:B------:R-:W-:Y:S01]  /*283d0*/  IADD3 R9, P5, PT, R9, R134, RZ ;  /* 0x0000008609097210 */ /* 0x000fe20007fbe0ff */
[----:B------:R-:W-:Y:S01]  /*283e0*/  STL [R1+0x3f0], R8 ;  /* 0x0003f00801007387 */ /* 0x000fe20000100800 */
[----:B-1----:R-:W-:Y:S01]  /*283f0*/  MOV R4, R8 ;  /* 0x0000000800047202 */ /* 0x002fe20000000f00 */
[----:B------:R-:W-:Y:S02]  /*28400*/  IMAD.MOV.U32 R5, RZ, RZ, R10 ;  /* 0x000000ffff057224 */ /* 0x000fe400078e000a */
[----:B------:R-:W-:Y:S01]  /*28410*/  IMAD.X R11, R11, 0x1, R135, P5 ;  /* 0x000000010b0b7824 */ /* 0x000fe200028e0687 */
[----:B------:R1:W-:Y:S04]  /*28420*/  STL [R1+0x3ec], R10 ;  /* 0x0003ec0a01007387 */ /* 0x0003e80000100800 */
[----:B------:R-:W-:Y:S04]  /*28430*/  STL [R1+0x430], R9 ;  /* 0x0004300901007387 */ /* 0x000fe80000100800 */
[----:B------:R2:W-:Y:S04]  /*28440*/  LDGSTS.E [R6+0x1b80], desc[UR22][R4.64], P2 ;  /* 0x01b8000004067fae */ /* 0x0005e800091a1016 */
[----:B-1----:R-:W5:Y:S04]  /*28450*/  LDL.LU R10, [R1+0x5f0] ;  /* 0x0005f000010a7983 */ /* 0x002f680000300800 */
[----:B------:R1:W-:Y:S04]  /*28460*/  STL [R1+0x42c], R11 ;  /* 0x00042c0b01007387 */ /* 0x0003e80000100800 */
[----:B------:R-:W5:Y:S01]  /*28470*/  LDL.LU R8, [R1+0x630] ;  /* 0x0006300001087983 */ /* 0x000f620000300800 */
[----:B--2---:R-:W-:-:S03]  /*28480*/  IMAD.MOV.U32 R5, RZ, RZ, R11 ;  /* 0x000000ffff057224 */ /* 0x004fc600078e000b */
[----:B-1----:R-:W2:Y:S01]  /*28490*/  LDL.LU R11, [R1+0x5ec] ;  /* 0x0005ec00010b7983 */ /* 0x002ea20000300800 */
[----:B------:R-:W-:-:S03]  /*284a0*/  IMAD.MOV.U32 R4, RZ, RZ, R9 ;  /* 0x000000ffff047224 */ /* 0x000fc600078e0009 */
[----:B------:R-:W2:Y:S04]  /*284b0*/  LDL.LU R9, [R1+0x62c] ;  /* 0x00062c0001097983 */ /* 0x000ea80000300800 */
[----:B------:R1:W-:Y:S01]  /*284c0*/  LDGSTS.E [R6+0x1f80], desc[UR22][R4.64], P2 ;  /* 0x01f8000004067fae */ /* 0x0003e200091a1016 */
[----:B------:R-:W-:-:S05]  /*284d0*/  IADD3 R7, P4, PT, R7, R134, RZ ;  /* 0x0000008607077210 */ /* 0x000fca0007f9e0ff */
[----:B------:R-:W-:Y:S01]  /*284e0*/  IMAD.X R22, R22, 0x1, R135, P4 ;  /* 0x0000000116167824 */ /* 0x000fe200020e0687 */
[----:B------:R-:W-:Y:S01]  /*284f0*/  IADD3 R20, P5, PT, R20, R134, RZ ;  /* 0x0000008614147210 */ /* 0x000fe20007fbe0ff */
[----:B------:R1:W-:Y:S02]  /*28500*/  STL [R1+0x470], R7 ;  /* 0x0004700701007387 */ /* 0x0003e40000100800 */
[----:B-1----:R-:W-:Y:S02]  /*28510*/  IMAD.MOV.U32 R4, RZ, RZ, R7 ;  /* 0x000000ffff047224 */ /* 0x002fe400078e0007 */
[----:B------:R1:W-:Y:S04]  /*28520*/  STL [R1+0x46c], R22 ;  /* 0x00046c1601007387 */ /* 0x0003e80000100800 */
[----:B------:R1:W-:Y:S04]  /*28530*/  STL [R1+0x4b0], R20 ;  /* 0x0004b01401007387 */ /* 0x0003e80000100800 */
[----:B------:R-:W2:Y:S01]  /*28540*/  LDL R7, [R1+0x634] ;  /* 0x0006340001077983 */ /* 0x000ea20000100800 */
[----:B------:R-:W-:-:S02]  /*28550*/  IMAD.MOV.U32 R5, RZ, RZ, R22 ;  /* 0x000000ffff057224 */ /* 0x000fc400078e0016 */
[----:B------:R-:W-:-:S03]  /*28560*/  IMAD.X R21, R21, 0x1, R135, P5 ;  /* 0x0000000115157824 */ /* 0x000fc600028e0687 */
[----:B------:R1:W-:Y:S02]  /*28570*/  LDGSTS.E [R6+0x2380], desc[UR22][R4.64], P2 ;  /* 0x0238000004067fae */ /* 0x0003e400091a1016 */
[----:B-1----:R-:W-:Y:S02]  /*28580*/  IMAD.MOV.U32 R4, RZ, RZ, R20 ;  /* 0x000000ffff047224 */ /* 0x002fe400078e0014 */
[----:B------:R-:W-:-:S05]  /*28590*/  IMAD.MOV.U32 R5, RZ, RZ, R21 ;  /* 0x000000ffff057224 */ /* 0x000fca00078e0015 */
[----:B------:R1:W-:Y:S01]  /*285a0*/  LDGSTS.E [R6+0x2780], desc[UR22][R4.64], P2 ;  /* 0x0278000004067fae */ /* 0x0003e200091a1016 */
[----:B----4-:R-:W-:-:S04]  /*285b0*/  IADD3 R18, P4, PT, R18, R134, RZ ;  /* 0x0000008612127210 */ /* 0x010fc80007f9e0ff */
[----:B-1----:R-:W-:Y:S02]  /*285c0*/  MOV R4, R18 ;  /* 0x0000001200047202 */ /* 0x002fe40000000f00 */
[----:B------:R-:W-:Y:S01]  /*285d0*/  IADD3 R16, P5, PT, R16, R134, RZ ;  /* 0x0000008610107210 */ /* 0x000fe20007fbe0ff */
[----:B------:R-:W-:-:S04]  /*285e0*/  IMAD.X R19, R19, 0x1, R135, P4 ;  /* 0x0000000113137824 */ /* 0x000fc800020e0687 */
[----:B------:R-:W-:Y:S02]  /*285f0*/  IMAD.MOV.U32 R5, RZ, RZ, R19 ;  /* 0x000000ffff057224 */ /* 0x000fe400078e0013 */
[----:B------:R-:W-:-:S03]  /*28600*/  IMAD.X R17, R17, 0x1, R135, P5 ;  /* 0x0000000111117824 */ /* 0x000fc600028e0687 */
[----:B------:R1:W-:Y:S01]  /*28610*/  LDGSTS.E [R6+0x2b80], desc[UR22][R4.64], P2 ;  /* 0x02b8000004067fae */ /* 0x0003e200091a1016 */
[----:B---3--:R-:W-:-:S05]  /*28620*/  IADD3 R14, P4, PT, R14, R134, RZ ;  /* 0x000000860e0e7210 */ /* 0x008fca0007f9e0ff */
[----:B------:R-:W-:Y:S02]  /*28630*/  IMAD.X R15, R15, 0x1, R135, P4 ;  /* 0x000000010f0f7824 */ /* 0x000fe400020e0687 */
[----:B-1----:R-:W-:Y:S02]  /*28640*/  IMAD.MOV.U32 R4, RZ, RZ, R16 ;  /* 0x000000ffff047224 */ /* 0x002fe400078e0010 */
[----:B------:R-:W-:-:S05]  /*28650*/  IMAD.MOV.U32 R5, RZ, RZ, R17 ;  /* 0x000000ffff057224 */ /* 0x000fca00078e0011 */
[----:B------:R1:W-:Y:S01]  /*28660*/  LDGSTS.E [R6+0x2f80], desc[UR22][R4.64], P2 ;  /* 0x02f8000004067fae */ /* 0x0003e200091a1016 */
[----:B-----5:R-:W-:Y:S01]  /*28670*/  IADD3 R12, P5, PT, R12, R134, RZ ;  /* 0x000000860c0c7210 */ /* 0x020fe20007fbe0ff */
[----:B-1----:R-:W-:Y:S02]  /*28680*/  IMAD.MOV.U32 R4, RZ, RZ, R14 ;  /* 0x000000ffff047224 */ /* 0x002fe400078e000e */
[----:B------:R-:W-:Y:S02]  /*28690*/  IMAD.MOV.U32 R5, RZ, RZ, R15 ;  /* 0x000000ffff057224 */ /* 0x000fe400078e000f */
[----:B------:R-:W-:Y:S01]  /*286a0*/  IMAD.X R13, R13, 0x1, R135, P5 ;  /* 0x000000010d0d7824 */ /* 0x000fe200028e0687 */
[----:B------:R3:W-:Y:S04]  /*286b0*/  STL [R1+0x4ac], R21 ;  /* 0x0004ac1501007387 */ /* 0x0007e80000100800 */
[----:B------:R1:W-:Y:S04]  /*286c0*/  LDGSTS.E [R6+0x3380], desc[UR22][R4.64], P2 ;  /* 0x0338000004067fae */ /* 0x0003e800091a1016 */
[----:B------:R3:W-:Y:S04]  /*286d0*/  STL [R1+0x4f0], R18 ;  /* 0x0004f01201007387 */ /* 0x0007e80000100800 */
[----:B------:R3:W-:Y:S01]  /*286e0*/  STL [R1+0x4ec], R19 ;  /* 0x0004ec1301007387 */ /* 0x0007e20000100800 */
[----:B-1----:R-:W-:-:S02]  /*286f0*/  IMAD.MOV.U32 R4, RZ, RZ, R12 ;  /* 0x000000ffff047224 */ /* 0x002fc400078e000c */
[----:B------:R-:W-:Y:S01]  /*28700*/  IMAD.MOV.U32 R5, RZ, RZ, R13 ;  /* 0x000000ffff057224 */ /* 0x000fe200078e000d */
[-C--:B------:R-:W-:Y:S01]  /*28710*/  IADD3 R10, P4, PT, R10, R134.reuse, RZ ;  /* 0x000000860a0a7210 */ /* 0x080fe20007f9e0ff */
[----:B------:R3:W-:Y:S04]  /*28720*/  STL [R1+0x530], R16 ;  /* 0x0005301001007387 */ /* 0x0007e80000100800 */
[----:B------:R3:W-:Y:S01]  /*28730*/  STL [R1+0x52c], R17 ;  /* 0x00052c1101007387 */ /* 0x0007e20000100800 */
[----:B------:R-:W-:-:S03]  /*28740*/  IADD3 R8, P5, PT, R8, R134, RZ ;  /* 0x0000008608087210 */ /* 0x000fc60007fbe0ff */
[----:B------:R1:W-:Y:S01]  /*28750*/  LDGSTS.E [R6+0x3780], desc[UR22][R4.64], P2 ;  /* 0x0378000004067fae */ /* 0x0003e200091a1016 */
[----:B--2---:R-:W-:-:S03]  /*28760*/  IMAD.X R11, R11, 0x1, R135, P4 ;  /* 0x000000010b0b7824 */ /* 0x004fc600020e0687 */
[----:B------:R3:W-:Y:S01]  /*28770*/  STL [R1+0x570], R14 ;  /* 0x0005700e01007387 */ /* 0x0007e20000100800 */
[----:B------:R-:W-:-:S03]  /*28780*/  IMAD.X R9, R9, 0x1, R135, P5 ;  /* 0x0000000109097824 */ /* 0x000fc600028e0687 */
[----:B------:R3:W-:Y:S01]  /*28790*/  STL [R1+0x56c], R15 ;  /* 0x00056c0f01007387 */ /* 0x0007e20000100800 */
[----:B-1----:R-:W-:Y:S01]  /*287a0*/  MOV R4, R10 ;  /* 0x0000000a00047202 */ /* 0x002fe20000000f00 */
[----:B------:R-:W-:Y:S02]  /*287b0*/  IMAD.MOV.U32 R5, RZ, RZ, R11 ;  /* 0x000000ffff057224 */ /* 0x000fe400078e000b */
[----:B------:R3:W-:Y:S04]  /*287c0*/  STL [R1+0x5b0], R12 ;  /* 0x0005b00c01007387 */ /* 0x0007e80000100800 */
[----:B------:R3:W-:Y:S04]  /*287d0*/  STL [R1+0x5ac], R13 ;  /* 0x0005ac0d01007387 */ /* 0x0007e80000100800 */
[----:B------:R3:W-:Y:S04]  /*287e0*/  STL [R1+0x5f0], R10 ;  /* 0x0005f00a01007387 */ /* 0x0007e80000100800 */
[----:B------:R3:W-:Y:S04]  /*287f0*/  STL [R1+0x5ec], R11 ;  /* 0x0005ec0b01007387 */ /* 0x0007e80000100800 */
[----:B------:R1:W-:Y:S04]  /*28800*/  LDGSTS.E [R6+0x3b80], desc[UR22][R4.64], P2 ;  /* 0x03b8000004067fae */ /* 0x0003e800091a1016 */
[----:B------:R3:W-:Y:S04]  /*28810*/  STL [R1+0x630], R8 ;  /* 0x0006300801007387 */ /* 0x0007e80000100800 */
[----:B------:R3:W-:Y:S01]  /*28820*/  STL [R1+0x62c], R9 ;  /* 0x00062c0901007387 */ /* 0x0007e20000100800 */
[----:B-1----:R-:W-:-:S02]  /*28830*/  IMAD.MOV.U32 R4, RZ, RZ, R8 ;  /* 0x000000ffff047224 */ /* 0x002fc400078e0008 */
[----:B------:R-:W-:Y:S01]  /*28840*/  IMAD.MOV.U32 R5, RZ, RZ, R9 ;  /* 0x000000ffff057224 */ /* 0x000fe200078e0009 */
[----:B------:R-:W-:-:S04]  /*28850*/  UIADD3 UR13, UPT, UPT, UR13, 0x1, URZ ;  /* 0x000000010d0d7890 */ /* 0x000fc8000fffe0ff */
[----:B------:R1:W-:Y:S01]  /*28860*/  LDGSTS.E [R6+0x3f80], desc[UR22][R4.64], P2 ;  /* 0x03f8000004067fae */ /* 0x0003e200091a1016 */
[----:B------:R-:W-:-:S03]  /*28870*/  UISETP.GT.AND UP1, UPT, UR13, 0x1, UPT ;  /* 0x000000010d00788c */ /* 0x000fc6000bf24270 */
[----:B------:R-:W0:Y:S01]  /*28880*/  LDGDEPBAR ;  /* 0x00000000000079af */ /* 0x000e220000000000 */
[----:B------:R-:W-:Y:S02]  /*28890*/  USEL UR5, URZ, 0x1, !UP1 ;  /* 0x00000001ff057887 */ /* 0x000fe4000c800000 */
[----:B------:R-:W-:Y:S02]  /*288a0*/  USEL UR13, UR13, URZ, !UP1 ;  /* 0x000000ff0d0d7287 */ /* 0x000fe4000c800000 */
[----:B------:R-:W-:Y:S02]  /*288b0*/  ULOP3.LUT UR5, UR6, UR5, URZ, 0x3c, !UPT ;  /* 0x0000000506057292 */ /* 0x000fe4000f8e3cff */
[----:B-1----:R-:W-:Y:S01]  /*288c0*/  IMAD.U32 R4, RZ, RZ, UR6 ;  /* 0x00000006ff047e24 */ /* 0x002fe2000f8e00ff */
[C---:B------:R-:W-:Y:S01]  /*288d0*/  ISETP.NE.U32.AND P2, PT, R250.reuse, R7, PT ;  /* 0x00000007fa00720c */ /* 0x040fe20003f45070 */
[----:B------:R-:W-:-:S12]  /*288e0*/  VIADD R250, R250, 0x1 ;  /* 0x00000001fafa7836 */ /* 0x000fd80000000000 */
[----:B---3--:R-:W-:Y:S05]  /*288f0*/  @P2 BRA `(.L_x_11) ;  /* 0xffffff5000a42947 */ /* 0x008fea000383ffff */
.L_x_8:
[----:B------:R-:W2:Y:S01]  /*28900*/  LDL.LU R8, [R1+0x9e8] ;  /* 0x0009e80001087983 */ /* 0x000ea20000300800 */
[----:B------:R-:W1:Y:S03]  /*28910*/  LDCU UR5, c[0x0][0x3b8] ;  /* 0x00007700ff0577ac */ /* 0x000e660008000800 */
[----:B------:R-:W3:Y:S01]  /*28920*/  LDL.LU R7, [R1+0x9fc] ;  /* 0x0009fc0001077983 */ /* 0x000ee20000300800 */
[----:B------:R-:W2:Y:S03]  /*28930*/  LDCU.128 UR12, c[0x0][0x390] ;  /* 0x00007200ff0c77ac */ /* 0x000ea60008000c00 */
[----:B------:R-:W4:Y:S01]  /*28940*/  LDL.LU R6, [R1+0x9f8] ;  /* 0x0009f80001067983 */ /* 0x000f220000300800 */
[----:B------:R-:W5:Y:S01]  /*28950*/  LDCU UR7, c[0x0][0x3b4] ;  /* 0x00007680ff0777ac */ /* 0x000f620008000800 */
[----:B-1----:R-:W-:-:S04]  /*28960*/  IMAD R3, R132, UR5, RZ ;  /* 0x0000000584037c24 */ /* 0x002fc8000f8e02ff */
[----:B------:R-:W-:Y:S01]  /*28970*/  VIADD R5, R3, UR5 ;  /* 0x0000000503057c36 */ /* 0x000fe20008000000 */
[C---:B--2---:R-:W-:Y:S01]  /*28980*/  ISETP.GE.AND P2, PT, R8.reuse, UR14, PT ;  /* 0x0000000e08007c0c */ /* 0x044fe2000bf46270 */
[----:B-----5:R-:W-:-:S03]  /*28990*/  IMAD R174, R8, UR7, RZ ;  /* 0x0000000708ae7c24 */ /* 0x020fc6000f8e02ff */
[----:B---3--:R-:W-:Y:S01]  /*289a0*/  ISETP.LT.AND P5, PT, R7, UR15, !P2 ;  /* 0x0000000f07007c0c */ /* 0x008fe2000d7a1270 */
[----:B------:R-:W-:Y:S01]  /*289b0*/  VIADD R7, R5, UR5 ;  /* 0x0000000505077c36 */ /* 0x000fe20008000000 */
[----:B------:R-:W-:Y:S02]  /*289c0*/  ISETP.LT.AND P6, PT, R132, UR15, !P2 ;  /* 0x0000000f84007c0c */ /* 0x000fe4000d7c1270 */
[----:B----4-:R-:W-:Y:S01]  /*289d0*/  ISETP.LT.AND P0, PT, R6, UR15, !P2 ;  /* 0x0000000f06007c0c */ /* 0x010fe2000d701270 */
[----:B------:R-:W-:Y:S01]  /*289e0*/  VIADD R9, R7, UR5 ;  /* 0x0000000507097c36 */ /* 0x000fe20008000000 */
[----:B------:R-:W-:-:S03]  /*289f0*/  LEA R0, P4, R174, UR12, 0x2 ;  /* 0x0000000cae007c11 */ /* 0x000fc6000f8810ff */
[----:B------:R-:W-:Y:S01]  /*28a00*/  VIADD R11, R9, UR5 ;  /* 0x00000005090b7c36 */ /* 0x000fe20008000000 */
[----:B------:R-:W-:Y:S09]  /*28a10*/  @!P3 BRA `(.L_x_12) ;  /* 0x000000000010b947 */ /* 0x000ff20003800000 */
[----:B------:R-:W-:-:S06]  /*28a20*/  USHF.L.U32 UR6, UR6, 0x1f, URZ ;  /* 0x0000001f06067899 */ /* 0x000fcc00080006ff */
[----:B------:R-:W-:-:S04]  /*28a30*/  IMAD.U32 R2, RZ, RZ, UR6 ;  /* 0x00000006ff027e24 */ /* 0x000fc8000f8e00ff */
[----:B------:R-:W1:Y:S02]  /*28a40*/  SYNCS.PHASECHK.TRANS64.TRYWAIT P3, [UR4], R2 ;  /* 0x00000002ff0075a7 */ /* 0x000e640008061104 */
[----:B-1----:R-:W-:Y:S05]  /*28a50*/  @!P3 BRA `(.L_x_13) ;  /* 0x000000380078b947 */ /* 0x002fea0003800000 */
.L_x_12:
[----:B------:R-:W2:Y:S01]  /*28a60*/  LDL.LU R8, [R1+0x9f4] ;  /* 0x0009f40001087983 */ /* 0x000ea20000300800 */
[----:B------:R-:W-:-:S04]  /*28a70*/  DEPBAR.LE SB0, 0x0 ;  /* 0x000080000000791a */ /* 0x000fc80000000000 */
[----:B------:R-:W3:Y:S01]  /*28a80*/  LDL.LU R6, [R1+0x9f0] ;  /* 0x0009f00001067983 */ /* 0x000ee20000300800 */
[----:B------:R-:W-:Y:S01]  /*28a90*/  VIADD R13, R11, UR5 ;  /* 0x000000050b0d7c36 */ /* 0x000fe20008000000 */
[----:B------:R-:W-:Y:S01]  /*28aa0*/  LEA.HI.X.SX32 R174, R174, UR13, 0x2, P4 ;  /* 0x0000000daeae7c11 */ /* 0x000fe2000a0f16ff */
[----:B------:R-:W1:Y:S01]  /*28ab0*/  LDCU UR4, c[0x0][0x39c] ;  /* 0x00007380ff0477ac */ /* 0x000e620008000800 */
[----:B------:R-:W4:Y:S01]  /*28ac0*/  LDL.LU R4, [R1+0x9ec] ;  /* 0x0009ec0001047983 */ /* 0x000f220000300800 */
[----:B------:R-:W-:Y:S01]  /*28ad0*/  BAR.SYNC.DEFER_BLOCKING 0x0 ;  /* 0x0000000000007b1d */ /* 0x000fe20000010000 */
[----:B------:R-:W-:-:S05]  /*28ae0*/  LEA R2, P3, R3, R0, 0x2 ;  /* 0x0000000003027211 */ /* 0x000fca00078610ff */
[----:B------:R-:W5:Y:S01]  /*28af0*/  LDCU UR6, c[0x0][0x39c] ;  /* 0x00007380ff0677ac */ /* 0x000f620008000800 */
[----:B------:R-:W5:Y:S01]  /*28b00*/  LDL.LU R167, [R1+0xaa8] ;  /* 0x000aa80001a77983 */ /* 0x000f620000300800 */
[----:B------:R-:W1:Y:S03]  /*28b10*/  LDCU UR7, c[0x0][0x39c] ;  /* 0x00007380ff0777ac */ /* 0x000e660008000800 */
[----:B------:R-:W5:Y:S01]  /*28b20*/  LDL.LU R172, [R1+0xaac] ;  /* 0x000aac0001ac7983 */ /* 0x000f620000300800 */
[----:B------:R-:W-:Y:S01]  /*28b30*/  IADD3 R15, PT, PT, R13, UR5, RZ ;  /* 0x000000050d0f7c10 */ /* 0x000fe2000fffe0ff */
[----:B------:R-:W1:Y:S01]  /*28b40*/  LDCU UR8, c[0x0][0x39c] ;  /* 0x00007380ff0877ac */ /* 0x000e620008000800 */
[----:B------:R-:W1:Y:S02]  /*28b50*/  @!P1 SYNCS.CCTL.IV [UR9+0x50000] ;  /* 0x05000000ff0099b1 */ /* 0x000e640008000009 */
[----:B-1----:R-:W-:Y:S01]  /*28b60*/  BAR.SYNC.DEFER_BLOCKING 0x0 ;  /* 0x0000000000007b1d */ /* 0x002fe20000010000 */
[----:B------:R-:W-:Y:S01]  /*28b70*/  LEA R132, P4, R5, R0, 0x2 ;  /* 0x0000000005847211 */ /* 0x000fe200078810ff */
[----:B------:R-:W-:Y:S01]  /*28b80*/  VIADD R17, R15, UR5 ;  /* 0x000000050f117c36 */ /* 0x000fe20008000000 */
[----:B------:R-:W-:-:S02]  /*28b90*/  LEA.HI.X.SX32 R3, R3, R174, 0x2, P3 ;  /* 0x000000ae03037211 */ /* 0x000fc400018f16ff */
[----:B------:R-:W-:Y:S01]  /*28ba0*/  LEA.HI.X.SX32 R133, R5, R174, 0x2, P4 ;  /* 0x000000ae05857211 */ /* 0x000fe200020f16ff */
[----:B------:R-:W-:Y:S01]  /*28bb0*/  VIADD R5, R17, UR5 ;  /* 0x0000000511057c36 */ /* 0x000fe20008000000 */
[-C--:B------:R-:W-:Y:S01]  /*28bc0*/  LEA R134, P3, R7, R0.reuse, 0x2 ;  /* 0x0000000007867211 */ /* 0x080fe200078610ff */
[----:B------:R-:W5:Y:S01]  /*28bd0*/  LDL.LU R169, [R1+0xaa4] ;  /* 0x000aa40001a97983 */ /* 0x000f620000300800 */
[----:B------:R-:W-:Y:S02]  /*28be0*/  LEA R136, P4, R9, R0, 0x2 ;  /* 0x0000000009887211 */ /* 0x000fe400078810ff */
[-C--:B------:R-:W-:Y:S01]  /*28bf0*/  LEA.HI.X.SX32 R135, R7, R174.reuse, 0x2, P3 ;  /* 0x000000ae07877211 */ /* 0x080fe200018f16ff */
[----:B------:R-:W-:Y:S01]  /*28c00*/  VIADD R7, R5, UR5 ;  /* 0x0000000505077c36 */ /* 0x000fe20008000000 */
[----:B------:R-:W-:Y:S01]  /*28c10*/  LEA.HI.X.SX32 R137, R9, R174, 0x2, P4 ;  /* 0x000000ae09897211 */ /* 0x000fe200020f16ff */
[----:B------:R-:W5:Y:S01]  /*28c20*/  LDL.LU R170, [R1+0xab0] ;  /* 0x000ab00001aa7983 */ /* 0x000f620000300800 */
[----:B------:R-:W-:Y:S01]  /*28c30*/  LEA R138, P3, R11, R0, 0x2 ;  /* 0x000000000b8a7211 */ /* 0x000fe200078610ff */
[----:B------:R-:W-:-:S02]  /*28c40*/  VIADD R9, R7, UR5 ;  /* 0x0000000507097c36 */ /* 0x000fc40008000000 */
[----:B------:R-:W5:Y:S01]  /*28c50*/  LDL.LU R171, [R1+0xaa0] ;  /* 0x000aa00001ab7983 */ /* 0x000f620000300800 */
[----:B------:R-:W-:Y:S01]  /*28c60*/  LEA.HI.X.SX32 R139, R11, R174, 0x2, P3 ;  /* 0x000000ae0b8b7211 */ /* 0x000fe200018f16ff */
[----:B------:R-:W-:Y:S01]  /*28c70*/  VIADD R11, R9, UR5 ;  /* 0x00000005090b7c36 */ /* 0x000fe20008000000 */
[-C--:B------:R-:W-:Y:S01]  /*28c80*/  LEA R142, P3, R15, R0.reuse, 0x2 ;  /* 0x000000000f8e7211 */ /* 0x080fe200078610ff */
[----:B------:R-:W1:Y:S01]  /*28c90*/  @!P1 SYNCS.CCTL.IV [UR9+0x50008] ;  /* 0x05000800ff0099b1 */ /* 0x000e620008000009 */
[----:B------:R-:W-:Y:S02]  /*28ca0*/  LEA R140, P1, R13, R0, 0x2 ;  /* 0x000000000d8c7211 */ /* 0x000fe400078210ff */
[-C--:B------:R-:W-:Y:S02]  /*28cb0*/  LEA.HI.X.SX32 R143, R15, R174.reuse, 0x2, P3 ;  /* 0x000000ae0f8f7211 */ /* 0x080fe400018f16ff */
[----:B------:R-:W-:Y:S01]  /*28cc0*/  LEA.HI.X.SX32 R141, R13, R174, 0x2, P1 ;  /* 0x000000ae0d8d7211 */ /* 0x000fe200008f16ff */
[----:B------:R-:W-:Y:S01]  /*28cd0*/  VIADD R13, R11, UR5 ;  /* 0x000000050b0d7c36 */ /* 0x000fe20008000000 */
[----:B------:R-:W-:-:S02]  /*28ce0*/  LEA R144, P1, R17, R0, 0x2 ;  /* 0x0000000011907211 */ /* 0x000fc400078210ff */
[----:B------:R-:W-:Y:S01]  /*28cf0*/  LEA R146, P3, R5, R0, 0x2 ;  /* 0x0000000005927211 */ /* 0x000fe200078610ff */
[----:B------:R-:W-:Y:S01]  /*28d00*/  VIADD R15, R13, UR5 ;  /* 0x000000050d0f7c36 */ /* 0x000fe20008000000 */
[----:B------:R-:W-:Y:S02]  /*28d10*/  LEA.HI.X.SX32 R145, R17, R174, 0x2, P1 ;  /* 0x000000ae11917211 */ /* 0x000fe400008f16ff */
[----:B------:R-:W-:Y:S02]  /*28d20*/  LEA R148, P1, R7, R0, 0x2 ;  /* 0x0000000007947211 */ /* 0x000fe400078210ff */
[-C--:B------:R-:W-:Y:S01]  /*28d30*/  LEA.HI.X.SX32 R147, R5, R174.reuse, 0x2, P3 ;  /* 0x000000ae05937211 */ /* 0x080fe200018f16ff */
[----:B------:R-:W-:Y:S01]  /*28d40*/  VIADD R5, R15, UR5 ;  /* 0x000000050f057c36 */ /* 0x000fe20008000000 */
[----:B------:R-:W-:Y:S02]  /*28d50*/  LEA.HI.X.SX32 R149, R7, R174, 0x2, P1 ;  /* 0x000000ae07957211 */ /* 0x000fe400008f16ff */
[-C--:B------:R-:W-:Y:S01]  /*28d60*/  LEA R150, P3, R9, R0.reuse, 0x2 ;  /* 0x0000000009967211 */ /* 0x080fe200078610ff */
[----:B------:R-:W-:Y:S01]  /*28d70*/  VIADD R7, R5, UR5 ;  /* 0x0000000505077c36 */ /* 0x000fe20008000000 */
[----:B------:R-:W-:-:S02]  /*28d80*/  LEA R152, P1, R11, R0, 0x2 ;  /* 0x000000000b987211 */ /* 0x000fc400078210ff */
[-C--:B------:R-:W-:Y:S01]  /*28d90*/  LEA.HI.X.SX32 R151, R9, R174.reuse, 0x2, P3 ;  /* 0x000000ae09977211 */ /* 0x080fe200018f16ff */
[----:B------:R-:W-:Y:S01]  /*28da0*/  VIADD R9, R7, UR5 ;  /* 0x0000000507097c36 */ /* 0x000fe20008000000 */
[----:B------:R-:W-:Y:S02]  /*28db0*/  LEA.HI.X.SX32 R153, R11, R174, 0x2, P1 ;  /* 0x000000ae0b997211 */ /* 0x000fe400008f16ff */
[-C--:B------:R-:W-:Y:S01]  /*28dc0*/  LEA R154, P3, R13, R0.reuse, 0x2 ;  /* 0x000000000d9a7211 */ /* 0x080fe200078610ff */
[----:B------:R-:W-:Y:S01]  /*28dd0*/  VIADD R166, R9, UR5 ;  /* 0x0000000509a67c36 */ /* 0x000fe20008000000 */
[----:B------:R-:W-:Y:S02]  /*28de0*/  LEA R156, P1, R15, R0, 0x2 ;  /* 0x000000000f9c7211 */ /* 0x000fe400078210ff */
[-C--:B------:R-:W-:Y:S02]  /*28df0*/  LEA.HI.X.SX32 R155, R13, R174.reuse, 0x2, P3 ;  /* 0x000000ae0d9b7211 */ /* 0x080fe400018f16ff */
[----:B------:R-:W-:-:S02]  /*28e00*/  LEA.HI.X.SX32 R157, R15, R174, 0x2, P1 ;  /* 0x000000ae0f9d7211 */ /* 0x000fc400008f16ff */
[-C--:B------:R-:W-:Y:S02]  /*28e10*/  LEA R158, P3, R5, R0.reuse, 0x2 ;  /* 0x00000000059e7211 */ /* 0x080fe400078610ff */
[----:B------:R-:W-:Y:S02]  /*28e20*/  LEA R160, P1, R7, R0, 0x2 ;  /* 0x0000000007a07211 */ /* 0x000fe400078210ff */
[-C--:B------:R-:W-:Y:S02]  /*28e30*/  LEA.HI.X.SX32 R159, R5, R174.reuse, 0x2, P3 ;  /* 0x000000ae059f7211 */ /* 0x080fe400018f16ff */
[----:B------:R-:W-:Y:S02]  /*28e40*/  LEA.HI.X.SX32 R161, R7, R174, 0x2, P1 ;  /* 0x000000ae07a17211 */ /* 0x000fe400008f16ff */
[-C--:B------:R-:W-:Y:S02]  /*28e50*/  LEA R162, P3, R9, R0.reuse, 0x2 ;  /* 0x0000000009a27211 */ /* 0x080fe400078610ff */
[----:B------:R-:W-:-:S02]  /*28e60*/  LEA R164, P1, R166, R0, 0x2 ;  /* 0x00000000a6a47211 */ /* 0x000fc400078210ff */
[-C--:B------:R-:W-:Y:S02]  /*28e70*/  LEA.HI.X.SX32 R163, R9, R174.reuse, 0x2, P3 ;  /* 0x000000ae09a37211 */ /* 0x080fe400018f16ff */
[----:B------:R-:W-:Y:S02]  /*28e80*/  LEA.HI.X.SX32 R165, R166, R174, 0x2, P1 ;  /* 0x000000aea6a57211 */ /* 0x000fe400008f16ff */
[----:B--2---:R-:W-:Y:S02]  /*28e90*/  ISETP.LT.AND P4, PT, R8, UR15, !P2 ;  /* 0x0000000f08007c0c */ /* 0x004fe4000d781270 */
[----:B---3--:R-:W-:Y:S02]  /*28ea0*/  ISETP.LT.AND P3, PT, R6, UR15, !P2 ;  /* 0x0000000f06007c0c */ /* 0x008fe4000d761270 */
[----:B----4-:R-:W-:Y:S02]  /*28eb0*/  ISETP.LT.AND P1, PT, R4, UR15, !P2 ;  /* 0x0000000f04007c0c */ /* 0x010fe4000d721270 */
[----:B------:R-:W2:Y:S01]  /*28ec0*/  LDTM.x128 R4, tmem[UR11] ;  /* 0x0000000b000479ee */ /* 0x000ea200083c0000 */
[----:B------:R-:W-:Y:S01]  /*28ed0*/  NOP ;  /* 0x0000000000007918 */ /* 0x000fe20000000000 */
[----:B--2---:R2:W-:Y:S04]  /*28ee0*/  @P6 STG.E desc[UR22][R2.64], R4 ;  /* 0x0000000402006986 */ /* 0x0045e8000c101916 */
[----:B------:R3:W-:Y:S01]  /*28ef0*/  @P5 STG.E desc[UR22][R132.64], R5 ;  /* 0x0000000584005986 */ /* 0x0007e2000c101916 */
[----:B-----5:R-:W-:-:S03]  /*28f00*/  ISETP.LT.AND P5, PT, R172, UR15, !P2 ;  /* 0x0000000fac007c0c */ /* 0x020fc6000d7a1270 */
[----:B------:R-:W4:Y:S04]  /*28f10*/  LDL.LU R172, [R1+0xab4] ;  /* 0x000ab40001ac7983 */ /* 0x000f280000300800 */
[----:B------:R-:W5:Y:S04]  /*28f20*/  LDL.LU R173, [R1+0xa9c] ;  /* 0x000a9c0001ad7983 */ /* 0x000f680000300800 */
[----:B------:R-:W5:Y:S01]  /*28f30*/  LDL.LU R184, [R1+0xb94] ;  /* 0x000b940001b87983 */ /* 0x000f620000300800 */
[----:B------:R-:W-:Y:S02]  /*28f40*/  ISETP.LT.AND P6, PT, R167, UR15, !P2 ;  /* 0x0000000fa7007c0c */ /* 0x000fe4000d7c1270 */
[----:B------:R-:W-:Y:S01]  /*28f50*/  IADD3 R166, PT, PT, R166, UR5, RZ ;  /* 0x00000005a6a67c10 */ /* 0x000fe2000fffe0ff */
[----:B------:R-:W5:Y:S01]  /*28f60*/  LDL.LU R183, [R1+0xb90] ;  /* 0x000b900001b77983 */ /* 0x000f620000300800 */
[----:B--2---:R-:W-:-:S02]  /*28f70*/  P2R R4, PR, RZ, 0x40 ;  /* 0x00000040ff047803 */ /* 0x004fc40000000000 */
[C---:B------:R-:W-:Y:S01]  /*28f80*/  LEA R2, P6, R166.reuse, R0, 0x2 ;  /* 0x00000000a6027211 */ /* 0x040fe200078c10ff */
[C---:B------:R-:W-:Y:S01]  /*28f90*/  VIADD R168, R166.reuse, UR5 ;  /* 0x00000005a6a87c36 */ /* 0x040fe20008000000 */
[----:B------:R-:W-:Y:S01]  /*28fa0*/  P2R R175, PR, RZ, 0x20 ;  /* 0x00000020ffaf7803 */ /* 0x000fe20000000000 */
[----:B------:R-:W2:Y:S01]  /*28fb0*/  LDL.LU R182, [R1+0xb8c] ;  /* 0x000b8c0001b67983 */ /* 0x000ea20000300800 */
[----:B------:R-:W-:Y:S02]  /*28fc0*/  LEA.HI.X.SX32 R3, R166, R174, 0x2, P6 ;  /* 0x000000aea6037211 */ /* 0x000fe400030f16ff */
[C---:B------:R-:W-:Y:S01]  /*28fd0*/  LEA R166, P6, R168.reuse, R0, 0x2 ;  /* 0x00000000a8a67211 */ /* 0x040fe200078c10ff */
[----:B------:R1:W-:Y:S03]  /*28fe0*/  @P0 STG.E desc[UR22][R134.64], R6 ;  /* 0x0000000686000986 */ /* 0x0003e6000c101916 */
[C---:B------:R-:W-:Y:S01]  /*28ff0*/  LEA.HI.X.SX32 R167, R168.reuse, R174, 0x2, P6 ;  /* 0x000000aea8a77211 */ /* 0x040fe200030f16ff */
[----:B------:R-:W-:Y:S01]  /*29000*/  VIADD R168, R168, UR5 ;  /* 0x00000005a8a87c36 */ /* 0x000fe20008000000 */
[----:B------:R-:W2:Y:S04]  /*29010*/  LDL.LU R181, [R1+0xb88] ;  /* 0x000b880001b57983 */ /* 0x000ea80000300800 */
[C---:B---3--:R-:W-:Y:S01]  /*29020*/  LEA R132, P5, R168.reuse, R0, 0x2 ;  /* 0x00000000a8847211 */ /* 0x048fe200078a10ff */
[----:B------:R-:W3:Y:S03]  /*29030*/  LDL.LU R180, [R1+0xb84] ;  /* 0x000b840001b47983 */ /* 0x000ee60000300800 */
[C---:B------:R-:W-:Y:S01]  /*29040*/  LEA.HI.X.SX32 R133, R168.reuse, R174, 0x2, P5 ;  /* 0x000000aea8857211 */ /* 0x040fe200028f16ff */
[----:B------:R-:W-:Y:S01]  /*29050*/  VIADD R168, R168, UR5 ;  /* 0x00000005a8a87c36 */ /* 0x000fe20008000000 */
[----:B------:R-:W-:Y:S01]  /*29060*/  ISETP.NE.AND P6, PT, R4, RZ, PT ;  /* 0x000000ff0400720c */ /* 0x000fe20003fc5270 */
[----:B------:R-:W2:Y:S02]  /*29070*/  LDL.LU R179, [R1+0xa00] ;  /* 0x000a000001b37983 */ /* 0x000ea40000300800 */
[C---:B-1----:R-:W-:Y:S01]  /*29080*/  VIADD R6, R168.reuse, UR5 ;  /* 0x00000005a8067c36 */ /* 0x042fe20008000000 */
[C---:B------:R-:W-:Y:S01]  /*29090*/  LEA R4, P5, R168.reuse, R0, 0x2 ;  /* 0x00000000a8047211 */ /* 0x040fe200078a10ff */
[----:B------:R-:W2:Y:S03]  /*290a0*/  LDL.LU R178, [R1+0xb80] ;  /* 0x000b800001b27983 */ /* 0x000ea60000300800 */
[----:B------:R-:W-:-:S02]  /*290b0*/  LEA.HI.X.SX32 R5, R168, R174, 0x2, P5 ;  /* 0x000000aea8057211 */ /* 0x000fc400028f16ff */
[----:B------:R-:W-:Y:S01]  /*290c0*/  ISETP.LT.AND P0, PT, R169, UR15, !P2 ;  /* 0x0000000fa9007c0c */ /* 0x000fe2000d701270 */
[----:B------:R-:W-:Y:S01]  /*290d0*/  @P4 STG.E desc[UR22][R136.64], R7 ;  /* 0x0000000788004986 */ /* 0x000fe2000c101916 */
[----:B------:R-:W-:-:S03]  /*290e0*/  LEA R134, P5, R6, R0, 0x2 ;  /* 0x0000000006867211 */ /* 0x000fc600078a10ff */
[----:B------:R-:W2:Y:S01]  /*290f0*/  LDL.LU R177, [R1+0xb7c] ;  /* 0x000b7c0001b17983 */ /* 0x000ea20000300800 */
[C---:B------:R-:W-:Y:S01]  /*29100*/  LEA.HI.X.SX32 R135, R6.reuse, R174, 0x2, P5 ;  /* 0x000000ae06877211 */ /* 0x040fe200028f16ff */
[----:B------:R-:W-:Y:S01]  /*29110*/  VIADD R6, R6, UR5 ;  /* 0x0000000506067c36 */ /* 0x000fe20008000000 */
[----:B------:R-:W-:Y:S01]  /*29120*/  ISETP.LT.AND P4, PT, R170, UR15, !P2 ;  /* 0x0000000faa007c0c */ /* 0x000fe2000d781270 */
[----:B------:R1:W-:Y:S03]  /*29130*/  @P3 STG.E desc[UR22][R138.64], R8 ;  /* 0x000000088a003986 */ /* 0x0003e6000c101916 */
[C---:B------:R-:W-:Y:S01]  /*29140*/  LEA R168, P5, R6.reuse, R0, 0x2 ;  /* 0x0000000006a87211 */ /* 0x040fe200078a10ff */
[----:B------:R-:W2:Y:S03]  /*29150*/  LDL.LU R176, [R1+0xb78] ;  /* 0x000b780001b07983 */ /* 0x000ea60000300800 */
[C---:B------:R-:W-:Y:S01]  /*29160*/  LEA.HI.X.SX32 R169, R6.reuse, R174, 0x2, P5 ;  /* 0x000000ae06a97211 */ /* 0x040fe200028f16ff */
[----:B------:R-:W-:-:S04]  /*29170*/  VIADD R6, R6, UR5 ;  /* 0x0000000506067c36 */ /* 0x000fc80008000000 */
[----:B------:R-:W-:-:S04]  /*29180*/  VIADD R170, R6, UR5 ;  /* 0x0000000506aa7c36 */ /* 0x000fc80008000000 */
[----:B-1----:R-:W-:Y:S01]  /*29190*/  VIADD R8, R170, UR5 ;  /* 0x00000005aa087c36 */ /* 0x002fe20008000000 */
[----:B------:R-:W-:-:S04]  /*291a0*/  LEA R136, P5, R6, R0, 0x2 ;  /* 0x0000000006887211 */ /* 0x000fc800078a10ff */
[----:B------:R-:W-:Y:S02]  /*291b0*/  LEA R138, P3, R8, R0, 0x2 ;  /* 0x00000000088a7211 */ /* 0x000fe400078610ff */
[-C--:B------:R-:W-:Y:S02]  /*291c0*/  LEA.HI.X.SX32 R137, R6, R174.reuse, 0x2, P5 ;  /* 0x000000ae06897211 */ /* 0x080fe400028f16ff */
[C---:B------:R-:W-:Y:S01]  /*291d0*/  LEA.HI.X.SX32 R139, R8.reuse, R174, 0x2, P3 ;  /* 0x000000ae088b7211 */ /* 0x040fe200018f16ff */
[----:B------:R-:W-:Y:S01]  /*291e0*/  VIADD R8, R8, UR5 ;  /* 0x0000000508087c36 */ /* 0x000fe20008000000 */
[----:B------:R-:W-:-:S04]  /*291f0*/  LEA R6, P5, R170, R0, 0x2 ;  /* 0x00000000aa067211 */ /* 0x000fc800078a10ff */
[----:B------:R-:W-:Y:S02]  /*29200*/  LEA.HI.X.SX32 R7, R170, R174, 0x2, P5 ;  /* 0x000000aeaa077211 */ /* 0x000fe400028f16ff */
[C---:B------:R-:W-:Y:S02]  /*29210*/  LEA R170, P3, R8.reuse, R0, 0x2 ;  /* 0x0000000008aa7211 */ /* 0x040fe400078610ff */
[----:B------:R-:W-:Y:S02]  /*29220*/  ISETP.LT.AND P5, PT, R171, UR15, !P2 ;  /* 0x0000000fab007c0c */ /* 0x000fe4000d7a1270 */
[C---:B------:R-:W-:Y:S01]  /*29230*/  LEA.HI.X.SX32 R171, R8.reuse, R174, 0x2, P3 ;  /* 0x000000ae08ab7211 */ /* 0x040fe200018f16ff */
[----:B------:R-:W-:Y:S01]  /*29240*/  VIADD R8, R8, UR5 ;  /* 0x0000000508087c36 */ /* 0x000fe20008000000 */
[----:B------:R1:W-:Y:S04]  /*29250*/  @P1 STG.E desc[UR22][R140.64], R9 ;  /* 0x000000098c001986 */ /* 0x0003e8000c101916 */
[----:B------:R4:W-:Y:S01]  /*29260*/  @P6 STG.E desc[UR22][R142.64], R10 ;  /* 0x0000000a8e006986 */ /* 0x0009e2000c101916 */
[----:B-1----:R-:W-:-:S04]  /*29270*/  LEA R140, P3, R8, R0, 0x2 ;  /* 0x00000000088c7211 */ /* 0x002fc800078610ff */
[----:B------:R-:W-:Y:S02]  /*29280*/  LEA.HI.X.SX32 R141, R8, R174, 0x2, P3 ;  /* 0x000000ae088d7211 */ /* 0x000fe400018f16ff */
[----:B----4-:R-:W-:Y:S01]  /*29290*/  ISETP.LT.AND P1, PT, R172, UR15, !P2 ;  /* 0x0000000fac007c0c */ /* 0x010fe2000d721270 */
[----:B------:R-:W-:-:S05]  /*292a0*/  VIADD R172, R8, UR5 ;  /* 0x0000000508ac7c36 */ /* 0x000fca0008000000 */
[----:B------:R-:W-:-:S04]  /*292b0*/  IADD3 R10, PT, PT, R172, UR5, RZ ;  /* 0x00000005ac0a7c10 */ /* 0x000fc8000fffe0ff */
[-C--:B------:R-:W-:Y:S02]  /*292c0*/  LEA R142, P6, R10, R0.reuse, 0x2 ;  /* 0x000000000a8e7211 */ /* 0x080fe400078c10ff */
[----:B------:R-:W-:Y:S02]  /*292d0*/  LEA R8, P3, R172, R0, 0x2 ;  /* 0x00000000ac087211 */ /* 0x000fe400078610ff */
[CC--:B------:R-:W-:Y:S01]  /*292e0*/  LEA.HI.X.SX32 R143, R10.reuse, R174.reuse, 0x2, P6 ;  /* 0x000000ae0a8f7211 */ /* 0x0c0fe200030f16ff */
[----:B------:R-:W-:Y:S01]  /*292f0*/  VIADD R10, R10, UR5 ;  /* 0x000000050a0a7c36 */ /* 0x000fe20008000000 */
[----:B------:R-:W-:-:S04]  /*29300*/  LEA.HI.X.SX32 R9, R172, R174, 0x2, P3 ;  /* 0x000000aeac097211 */ /* 0x000fc800018f16ff */
[C---:B------:R-:W-:Y:S02]  /*29310*/  LEA R172, P6, R10.reuse, R0, 0x2 ;  /* 0x000000000aac7211 */ /* 0x040fe400078c10ff */
[----:B-----5:R-:W-:Y:S02]  /*29320*/  ISETP.LT.AND P3, PT, R173, UR15, !P2 ;  /* 0x0000000fad007c0c */ /* 0x020fe4000d761270 */
[----:B------:R-:W-:Y:S02]  /*29330*/  LEA.HI.X.SX32 R173, R10, R174, 0x2, P6 ;  /* 0x000000ae0aad7211 */ /* 0x000fe400030f16ff */
[----:B------:R-:W-:Y:S02]  /*29340*/  ISETP.NE.AND P6, PT, R175, RZ, PT ;  /* 0x000000ffaf00720c */ /* 0x000fe40003fc5270 */
[----:B------:R-:W4:Y:S11]  /*29350*/  LDL.LU R175, [R1+0xb74] ;  /* 0x000b740001af7983 */ /* 0x000f360000300800 */
[----:B------:R-:W-:Y:S04]  /*29360*/  @P6 STG.E desc[UR22][R144.64], R11 ;  /* 0x0000000b90006986 */ /* 0x000fe8000c101916 */
[----:B------:R1:W-:Y:S04]  /*29370*/  @P0 STG.E desc[UR22][R146.64], R12 ;  /* 0x0000000c92000986 */ /* 0x0003e8000c101916 */
[----:B-1----:R-:W5:Y:S04]  /*29380*/  LDL.LU R12, [R1+0xb70] ;  /* 0x000b7000010c7983 */ /* 0x002f680000300800 */
[----:B------:R-:W5:Y:S04]  /*29390*/  LDL.LU R145, [R1+0xb6c] ;  /* 0x000b6c0001917983 */ /* 0x000f680000300800 */
[----:B------:R-:W5:Y:S04]  /*293a0*/  LDL.LU R11, [R1+0xb68] ;  /* 0x000b6800010b7983 */ /* 0x000f680000300800 */
[----:B------:R-:W5:Y:S01]  /*293b0*/  LDL.LU R144, [R1+0xb64] ;  /* 0x000b640001907983 */ /* 0x000f620000300800 */
[----:B------:R-:W-:-:S03]  /*293c0*/  ISETP.LT.AND P6, PT, R184, UR15, !P2 ;  /* 0x0000000fb8007c0c */ /* 0x000fc6000d7c1270 */
[----:B------:R-:W-:Y:S04]  /*293d0*/  @P4 STG.E desc[UR22][R148.64], R13 ;  /* 0x0000000d94004986 */ /* 0x000fe8000c101916 */
[----:B------:R-:W-:Y:S04]  /*293e0*/  @P5 STG.E desc[UR22][R150.64], R14 ;  /* 0x0000000e96005986 */ /* 0x000fe8000c101916 */
[----:B------:R-:W-:Y:S04]  /*293f0*/  @P1 STG.E desc[UR22][R152.64], R15 ;  /* 0x0000000f98001986 */ /* 0x000fe8000c101916 */
[----:B------:R-:W-:Y:S04]  /*29400*/  @P3 STG.E desc[UR22][R154.64], R16 ;  /* 0x000000109a003986 */ /* 0x000fe8000c101916 */
[----:B------:R1:W-:Y:S04]  /*29410*/  @P6 STG.E desc[UR22][R156.64], R17 ;  /* 0x000000119c006986 */ /* 0x0003e8000c101916 */
[----:B-1----:R-:W5:Y:S04]  /*29420*/  LDL.LU R17, [R1+0xb60] ;  /* 0x000b600001117983 */ /* 0x002f680000300800 */
[----:B------:R-:W5:Y:S04]  /*29430*/  LDL.LU R16, [R1+0xb5c] ;  /* 0x000b5c0001107983 */ /* 0x000f680000300800 */
[----:B------:R-:W5:Y:S04]  /*29440*/  LDL.LU R15, [R1+0xb58] ;  /* 0x000b5800010f7983 */ /* 0x000f680000300800 */
[----:B------:R-:W5:Y:S01]  /*29450*/  LDL.LU R14, [R1+0xb54] ;  /* 0x000b5400010e7983 */ /* 0x000f620000300800 */
[----:B--2---:R-:W-:Y:S01]  /*29460*/  ISETP.LT.AND P3, PT, R179, UR4, !P2 ;  /* 0x00000004b3007c0c */ /* 0x004fe2000d761270 */
[----:B------:R-:W1:Y:S01]  /*29470*/  LDCU UR4, c[0x0][0x39c] ;  /* 0x00007380ff0477ac */ /* 0x000e620008000800 */
[----:B------:R-:W-:Y:S01]  /*29480*/  ISETP.LT.AND P0, PT, R183, UR15, !P2 ;  /* 0x0000000fb7007c0c */ /* 0x000fe2000d701270 */
[----:B------:R-:W2:Y:S01]  /*29490*/  LDL.LU R13, [R1+0xb50] ;  /* 0x000b5000010d7983 */ /* 0x000ea20000300800 */
[----:B-1----:R-:W-:Y:S01]  /*294a0*/  ISETP.LT.AND P6, PT, R178, UR4, !P2 ;  /* 0x00000004b2007c0c */ /* 0x002fe2000d7c1270 */
[----:B------:R-:W1:Y:S10]  /*294b0*/  LDCU UR4, c[0x0][0x39c] ;  /* 0x00007380ff0477ac */ /* 0x000e740008000800 */
[----:B------:R-:W-:Y:S01]  /*294c0*/  @P0 STG.E desc[UR22][R158.64], R18 ;  /* 0x000000129e000986 */ /* 0x000fe2000c101916 */
[----:B------:R-:W-:-:S02]  /*294d0*/  ISETP.LT.AND P4, PT, R182, UR15, !P2 ;  /* 0x0000000fb6007c0c */ /* 0x000fc4000d781270 */
[----:B-1----:R-:W-:Y:S01]  /*294e0*/  ISETP.LT.AND P0, PT, R177, UR4, !P2 ;  /* 0x00000004b1007c0c */ /* 0x002fe2000d701270 */
[----:B------:R-:W1:Y:S10]  /*294f0*/  LDCU UR4, c[0x0][0x39c] ;  /* 0x00007380ff0477ac */ /* 0x000e740008000800 */
[----:B------:R-:W-:Y:S01]  /*29500*/  @P4 STG.E desc[UR22][R160.64], R19 ;  /* 0x00000013a0004986 */ /* 0x000fe2000c101916 */
[----:B------:R-:W-:-:S02]  /*29510*/  ISETP.LT.AND P5, PT, R181, UR15, !P2 ;  /* 0x0000000fb5007c0c */ /* 0x000fc4000d7a1270 */
[----:B-1----:R-:W-:Y:S01]  /*29520*/  ISETP.LT.AND P4, PT, R176, UR4, !P2 ;  /* 0x00000004b0007c0c */ /* 0x002fe2000d781270 */
[----:B------:R-:W4:Y:S10]  /*29530*/  LDCU UR4, c[0x0][0x39c] ;  /* 0x00007380ff0477ac */ /* 0x000f340008000800 */
[----:B------:R-:W-:Y:S01]  /*29540*/  @P5 STG.E desc[UR22][R162.64], R20 ;  /* 0x00000014a2005986 */ /* 0x000fe2000c101916 */
[----:B---3--:R-:W-:-:S13]  /*29550*/  ISETP.LT.AND P1, PT, R180, UR15, !P2 ;  /* 0x0000000fb4007c0c */ /* 0x008fda000d721270 */
[----:B------:R-:W-:Y:S04]  /*29560*/  @P1 STG.E desc[UR22][R164.64], R21 ;  /* 0x00000015a4001986 */ /* 0x000fe8000c101916 */
[----:B------:R1:W-:Y:S04]  /*29570*/  @P6 STG.E desc[UR22][R2.64], R22 ;  /* 0x0000001602006986 */ /* 0x0003e8000c101916 */
[----:B------:R-:W-:Y:S04]  /*29580*/  @P0 STG.E desc[UR22][R166.64], R23 ;  /* 0x00000017a6000986 */ /* 0x000fe8000c101916 */
[----:B------:R-:W-:Y:S01]  /*29590*/  @P4 STG.E desc[UR22][R132.64], R24 ;  /* 0x0000001884004986 */ /* 0x000fe2000c101916 */
[----:B----4-:R-:W-:Y:S01]  /*295a0*/  ISETP.LT.AND P5, PT, R175, UR4, !P2 ;  /* 0x00000004af007c0c */ /* 0x010fe2000d7a1270 */
[----:B------:R-:W5:Y:S02]  /*295b0*/  LDCU UR4, c[0x0][0x39c] ;  /* 0x00007380ff0477ac */ /* 0x000f640008000800 */
[----:B-----5:R-:W-:Y:S01]  /*295c0*/  ISETP.LT.AND P1, PT, R12, UR4, !P2 ;  /* 0x000000040c007c0c */ /* 0x020fe2000d721270 */
[----:B------:R-:W3:Y:S09]  /*295d0*/  LDCU UR4, c[0x0][0x39c] ;  /* 0x00007380ff0477ac */ /* 0x000ef20008000800 */
[----:B------:R4:W-:Y:S04]  /*295e0*/  @P5 STG.E desc[UR22][R4.64], R25 ;  /* 0x0000001904005986 */ /* 0x0009e8000c101916 */
[----:B------:R-:W5:Y:S01]  /*295f0*/  LDL.LU R12, [R1+0xb4c] ;  /* 0x000b4c00010c7983 */ /* 0x000f620000300800 */
[----:B---3--:R-:W-:Y:S01]  /*29600*/  ISETP.LT.AND P6, PT, R145, UR4, !P2 ;  /* 0x0000000491007c0c */ /* 0x008fe2000d7c1270 */
[----:B------:R-:W3:Y:S02]  /*29610*/  LDCU UR4, c[0x0][0x39c] ;  /* 0x00007380ff0477ac */ /* 0x000ee40008000800 */
[----:B---3--:R-:W-:Y:S01]  /*29620*/  ISETP.LT.AND P0, PT, R11, UR4, !P2 ;  /* 0x000000040b007c0c */ /* 0x008fe2000d701270 */
[----:B------:R-:W3:Y:S01]  /*29630*/  LDCU UR4, c[0x0][0x39c] ;  /* 0x00007380ff0477ac */ /* 0x000ee20008000800 */
[----:B------:R-:W-:Y:S04]  /*29640*/  @P1 STG.E desc[UR22][R134.64], R26 ;  /* 0x0000001a86001986 */ /* 0x000fe8000c101916 */
[----:B------:R-:W5:Y:S04]  /*29650*/  LDL.LU R11, [R1+0xb48] ;  /* 0x000b4800010b7983 */ /* 0x000f680000300800 */
[----:B-1----:R-:W5:Y:S01]  /*29660*/  LDL.LU R3, [R1+0xb44] ;  /* 0x000b440001037983 */ /* 0x002f620000300800 */
[----:B---3--:R-:W-:Y:S01]  /*29670*/  ISETP.LT.AND P4, PT, R144, UR4, !P2 ;  /* 0x0000000490007c0c */ /* 0x008fe2000d781270 */
[----:B------:R-:W1:Y:S02]  /*29680*/  LDCU UR4, c[0x0][0x39c] ;  /* 0x00007380ff0477ac */ /* 0x000e640008000800 */
[----:B------:R-:W-:Y:S04]  /*29690*/  @P6 STG.E desc[UR22][R168.64], R27 ;  /* 0x0000001ba8006986 */ /* 0x000fe8000c101916 */
[----:B------:R-:W3:Y:S04]  /*296a0*/  LDL.LU R2, [R1+0xb40] ;  /* 0x000b400001027983 */ /* 0x000ee80000300800 */
[----:B----4-:R-:W4:Y:S01]  /*296b0*/  LDL.LU R4, [R1+0xb9c] ;  /* 0x000b9c0001047983 */ /* 0x010f220000300800 */
[----:B-1----:R-:W-:Y:S01]  /*296c0*/  ISETP.LT.AND P5, PT, R17, UR4, !P2 ;  /* 0x0000000411007c0c */ /* 0x002fe2000d7a1270 */
[----:B------:R-:W1:Y:S02]  /*296d0*/  LDCU UR4, c[0x0][0x39c] ;  /* 0x00007380ff0477ac */ /* 0x000e640008000800 */
[----:B-1----:R-:W-:Y:S01]  /*296e0*/  ISETP.LT.AND P1, PT, R16, UR4, !P2 ;  /* 0x0000000410007c0c */ /* 0x002fe2000d721270 */
[----:B------:R-:W1:Y:S02]  /*296f0*/  LDCU UR4, c[0x0][0x39c] ;  /* 0x00007380ff0477ac */ /* 0x000e640008000800 */
[----:B-1----:R-:W-:Y:S01]  /*29700*/  ISETP.LT.AND P6, PT, R15, UR4, !P2 ;  /* 0x000000040f007c0c */ /* 0x002fe2000d7c1270 */
[----:B------:R-:W1:Y:S01]  /*29710*/  LDCU UR4, c[0x0][0x39c] ;  /* 0x00007380ff0477ac */ /* 0x000e620008000800 */
[----:B------:R-:W-:Y:S04]  /*29720*/  @P0 STG.E desc[UR22][R136.64], R28 ;  /* 0x0000001c88000986 */ /* 0x000fe8000c101916 */
[----:B------:R1:W-:Y:S02]  /*29730*/  @P4 STG.E desc[UR22][R6.64], R29 ;  /* 0x0000001d06004986 */ /* 0x0003e4000c101916 */
[----:B-1----:R-:W-:Y:S01]  /*29740*/  ISETP.LT.AND P0, PT, R14, UR4, !P2 ;  /* 0x000000040e007c0c */ /* 0x002fe2000d701270 */
[----:B------:R-:W2:Y:S01]  /*29750*/  LDCU UR4, c[0x0][0x39c] ;  /* 0x00007380ff0477ac */ /* 0x000ea20008000800 */
[----:B------:R-:W4:Y:S04]  /*29760*/  LDL.LU R14, [R1+0xba0] ;  /* 0x000ba000010e7983 */ /* 0x000f280000300800 */
[----:B------:R-:W4:Y:S01]  /*29770*/  LDL.LU R6, [R1+0xba8] ;  /* 0x000ba80001067983 */ /* 0x000f220000300800 */
[----:B--2---:R-:W-:Y:S01]  /*29780*/  ISETP.LT.AND P4, PT, R13, UR4, !P2 ;  /* 0x000000040d007c0c */ /* 0x004fe2000d781270 */
[----:B------:R-:W5:Y:S02]  /*29790*/  LDCU UR4, c[0x0][0x39c] ;  /* 0x00007380ff0477ac */ /* 0x000f640008000800 */
[----:B------:R-:W-:Y:S04]  /*297a0*/  @P5 STG.E desc[UR22][R138.64], R30 ;  /* 0x0000001e8a005986 */ /* 0x000fe8000c101916 */
[----:B------:R-:W-:Y:S04]  /*297b0*/  @P1 STG.E desc[UR22][R170.64], R31 ;  /* 0x0000001faa001986 */ /* 0x000fe8000c101916 */
[----:B------:R-:W-:Y:S04]  /*297c0*/  @P6 STG.E desc[UR22][R140.64], R32 ;  /* 0x000000208c006986 */ /* 0x000fe8000c101916 */
[----:B------:R-:W2:Y:S04]  /*297d0*/  LDL.LU R13, [R1+0xbac] ;  /* 0x000bac00010d7983 */ /* 0x000ea80000300800 */
[----:B------:R-:W-:Y:S04]  /*297e0*/  @P0 STG.E desc[UR22][R8.64], R33 ;  /* 0x0000002108000986 */ /* 0x000fe8000c101916 */
[----:B------:R-:W-:Y:S01]  /*297f0*/  @P4 STG.E desc[UR22][R142.64], R34 ;  /* 0x000000228e004986 */ /* 0x000fe2000c101916 */
[----:B-----5:R-:W-:Y:S01]  /*29800*/  ISETP.LT.AND P5, PT, R12, UR4, !P2 ;  /* 0x000000040c007c0c */ /* 0x020fe2000d7a1270 */
[----:B------:R-:W1:Y:S02]  /*29810*/  LDCU UR4, c[0x0][0x39c] ;  /* 0x00007380ff0477ac */ /* 0x000e640008000800 */
[----:B------:R-:W5:Y:S10]  /*29820*/  LDL.LU R12, [R1+0xbb4] ;  /* 0x000bb400010c7983 */ /* 0x000f740000300800 */
[----:B------:R-:W-:Y:S01]  /*29830*/  @P5 STG.E desc[UR22][R172.64], R35 ;  /* 0x00000023ac005986 */ /* 0x000fe2000c101916 */
[----:B-1----:R-:W-:Y:S01]  /*29840*/  ISETP.LT.AND P1, PT, R11, UR4, !P2 ;  /* 0x000000040b007c0c */ /* 0x002fe2000d721270 */
[----:B------:R-:W1:Y:S02]  /*29850*/  LDCU UR4, c[0x0][0x39c] ;  /* 0x00007380ff0477ac */ /* 0x000e640008000800 */
[----:B------:R-:W5:Y:S01]  /*29860*/  LDL.LU R11, [R1+0xbb8] ;  /* 0x000bb800010b7983 */ /* 0x000f620000300800 */
[----:B------:R-:W-:Y:S01]  /*29870*/  ISETP.LT.AND P6, PT, R3, UR6, !P2 ;  /* 0x0000000603007c0c */ /* 0x000fe2000d7c1270 */
[----:B------:R-:W-:Y:S01]  /*29880*/  VIADD R3, R10, UR5 ;  /* 0x000000050a037c36 */ /* 0x000fe20008000000 */
[----:B------:R-:W1:Y:S01]  /*29890*/  LDCU UR6, c[0x0][0x39c] ;  /* 0x00007380ff0677ac */ /* 0x000e620008000800 */
[----:B------:R-:W5:Y:S02]  /*298a0*/  LDL.LU R10, [R1+0xbc0] ;  /* 0x000bc000010a7983 */ /* 0x000f640000300800 */
[----:B------:R-:W-:Y:S01]  /*298b0*/  VIADD R5, R3, UR5 ;  /* 0x0000000503057c36 */ /* 0x000fe20008000000 */
[----:B---3--:R-:W-:-:S03]  /*298c0*/  ISETP.LT.AND P0, PT, R2, UR7, !P2 ;  /* 0x0000000702007c0c */ /* 0x008fc6000d701270 */
[----:B------:R-:W-:Y:S01]  /*298d0*/  VIADD R7, R5, UR5 ;  /* 0x0000000505077c36 */ /* 0x000fe20008000000 */
[C---:B------:R-:W-:Y:S01]  /*298e0*/  LEA R2, P4, R3.reuse, R0, 0x2 ;  /* 0x0000000003027211 */ /* 0x040fe200078810ff */
[----:B------:R-:W2:Y:S03]  /*298f0*/  LDCU UR7, c[0x0][0x39c] ;  /* 0x00007380ff0777ac */ /* 0x000ea60008000800 */
[----:B------:R-:W-:Y:S02]  /*29900*/  LEA.HI.X.SX32 R3, R3, R174, 0x2, P4 ;  /* 0x000000ae03037211 */ /* 0x000fe400020f16ff */
[----:B----4-:R-:W-:Y:S02]  /*29910*/  ISETP.LT.AND P4, PT, R4, UR8, !P2 ;  /* 0x0000000804007c0c */ /* 0x010fe4000d781270 */
[C---:B------:R-:W-:Y:S01]  /*29920*/  LEA R4, P5, R5.reuse, R0, 0x2 ;  /* 0x0000000005047211 */ /* 0x040fe200078a10ff */
[----:B------:R3:W-:Y:S03]  /*29930*/  @P1 STG.E desc[UR22][R2.64], R36 ;  /* 0x0000002402001986 */ /* 0x0007e6000c101916 */
[----:B------:R-:W-:-:S02]  /*29940*/  LEA.HI.X.SX32 R5, R5, R174, 0x2, P5 ;  /* 0x000000ae05057211 */ /* 0x000fc400028f16ff */
[----:B---3--:R-:W-:-:S04]  /*29950*/  LEA R2, P5, R7, R0, 0x2 ;  /* 0x0000000007027211 */ /* 0x008fc800078a10ff */
[C---:B------:R-:W-:Y:S02]  /*29960*/  LEA.HI.X.SX32 R3, R7.reuse, R174, 0x2, P5 ;  /* 0x000000ae07037211 */ /* 0x040fe400028f16ff */
[----:B-1----:R-:W-:Y:S02]  /*29970*/  ISETP.LT.AND P5, PT, R6, UR6, !P2 ;  /* 0x0000000606007c0c */ /* 0x002fe4000d7a1270 */
[----:B------:R-:W-:Y:S01]  /*29980*/  ISETP.LT.AND P1, PT, R14, UR4, !P2 ;  /* 0x000000040e007c0c */ /* 0x000fe2000d721270 */
[----:B------:R-:W3:Y:S01]  /*29990*/  LDL.LU R6, [R1+0xbc4] ;  /* 0x000bc40001067983 */ /* 0x000ee20000300800 */
[----:B------:R-:W5:Y:S03]  /*299a0*/  LDCU UR4, c[0x0][0x39c] ;  /* 0x00007380ff0477ac */ /* 0x000f660008000800 */
[----:B------:R-:W4:Y:S01]  /*299b0*/  LDL.LU R8, [R1+0xbcc] ;  /* 0x000bcc0001087983 */ /* 0x000f220000300800 */
[----:B------:R-:W-:Y:S01]  /*299c0*/  VIADD R9, R7, UR5 ;  /* 0x0000000507097c36 */ /* 0x000fe20008000000 */
[----:B------:R-:W1:Y:S02]  /*299d0*/  LDCU UR6, c[0x0][0x39c] ;  /* 0x00007380ff0677ac */ /* 0x000e640008000800 */
[----:B------:R1:W-:Y:S01]  /*299e0*/  @P6 STG.E desc[UR22][R4.64], R37 ;  /* 0x0000002504006986 */ /* 0x0003e2000c101916 */
[----:B------:R-:W-:-:S03]  /*299f0*/  VIADD R7, R9, UR5 ;  /* 0x0000000509077c36 */ /* 0x000fc60008000000 */
[----:B------:R1:W-:Y:S02]  /*29a00*/  @P0 STG.E desc[UR22][R2.64], R38 ;  /* 0x0000002602000986 */ /* 0x0003e4000c101916 */
[----:B-1----:R-:W-:-:S04]  /*29a10*/  LEA R4, P6, R9, R0, 0x2 ;  /* 0x0000000009047211 */ /* 0x002fc800078c10ff */
[----:B------:R-:W-:Y:S01]  /*29a20*/  LEA.HI.X.SX32 R5, R9, R174, 0x2, P6 ;  /* 0x000000ae09057211 */ /* 0x000fe200030f16ff */
[C---:B------:R-:W-:Y:S01]  /*29a30*/  VIADD R9, R7.reuse, UR5 ;  /* 0x0000000507097c36 */ /* 0x040fe20008000000 */
[----:B------:R-:W-:Y:S02]  /*29a40*/  LEA R2, P6, R7, R0, 0x2 ;  /* 0x0000000007027211 */ /* 0x000fe400078c10ff */
[----:B--2---:R-:W-:Y:S01]  /*29a50*/  ISETP.LT.AND P0, PT, R13, UR7, !P2 ;  /* 0x000000070d007c0c */ /* 0x004fe2000d701270 */
[----:B------:R1:W-:Y:S01]  /*29a60*/  @P4 STG.E desc[UR22][R4.64], R39 ;  /* 0x0000002704004986 */ /* 0x0003e2000c101916 */
[----:B------:R-:W2:Y:S01]  /*29a70*/  LDCU UR7, c[0x0][0x39c] ;  /* 0x00007380ff0777ac */ /* 0x000ea20008000800 */
[----:B------:R-:W-:Y:S01]  /*29a80*/  LEA.HI.X.SX32 R3, R7, R174, 0x2, P6 ;  /* 0x000000ae07037211 */ /* 0x000fe200030f16ff */
[----:B------:R-:W-:-:S04]  /*29a90*/  VIADD R7, R9, UR5 ;  /* 0x0000000509077c36 */ /* 0x000fc80008000000 */
[----:B------:R2:W-:Y:S01]  /*29aa0*/  @P1 STG.E desc[UR22][R2.64], R40 ;  /* 0x0000002802001986 */ /* 0x0005e2000c101916 */
[----:B-1----:R-:W-:-:S04]  /*29ab0*/  LEA R4, P6, R9, R0, 0x2 ;  /* 0x0000000009047211 */ /* 0x002fc800078c10ff */
[----:B------:R-:W-:Y:S02]  /*29ac0*/  LEA.HI.X.SX32 R5, R9, R174, 0x2, P6 ;  /* 0x000000ae09057211 */ /* 0x000fe400030f16ff */
[C---:B--2---:R-:W-:Y:S01]  /*29ad0*/  LEA R2, P6, R7.reuse, R0, 0x2 ;  /* 0x0000000007027211 */ /* 0x044fe200078c10ff */
[----:B------:R-:W-:-:S03]  /*29ae0*/  VIADD R9, R7, UR5 ;  /* 0x0000000507097c36 */ /* 0x000fc60008000000 */
[----:B------:R-:W-:Y:S01]  /*29af0*/  LEA.HI.X.SX32 R3, R7, R174, 0x2, P6 ;  /* 0x000000ae07037211 */ /* 0x000fe200030f16ff */
[----:B------:R1:W-:Y:S04]  /*29b00*/  @P5 STG.E desc[UR22][R4.64], R41 ;  /* 0x0000002904005986 */ /* 0x0003e8000c101916 */
[----:B------:R2:W-:Y:S01]  /*29b10*/  @P0 STG.E desc[UR22][R2.64], R42 ;  /* 0x0000002a02000986 */ /* 0x0005e2000c101916 */
[----:B-1----:R-:W-:-:S04]  /*29b20*/  LEA R4, P6, R9, R0, 0x2 ;  /* 0x0000000009047211 */ /* 0x002fc800078c10ff */
[----:B------:R-:W-:Y:S02]  /*29b30*/  LEA.HI.X.SX32 R5, R9, R174, 0x2, P6 ;  /* 0x000000ae09057211 */ /* 0x000fe400030f16ff */
[----:B-----5:R-:W-:Y:S01]  /*29b40*/  ISETP.LT.AND P4, PT, R12, UR4, !P2 ;  /* 0x000000040c007c0c */ /* 0x020fe2000d781270 */
[----:B------:R-:W3:Y:S01]  /*29b50*/  LDCU UR4, c[0x0][0x39c] ;  /* 0x00007380ff0477ac */ /* 0x000ee20008000800 */
[----:B------:R-:W5:Y:S11]  /*29b60*/  LDL.LU R12, [R1+0xbd0] ;  /* 0x000bd000010c7983 */ /* 0x000f760000300800 */
[----:B------:R1:W-:Y:S01]  /*29b70*/  @P4 STG.E desc[UR22][R4.64], R43 ;  /* 0x0000002b04004986 */ /* 0x0003e2000c101916 */
[----:B------:R-:W-:Y:S01]  /*29b80*/  ISETP.LT.AND P1, PT, R11, UR6, !P2 ;  /* 0x000000060b007c0c */ /* 0x000fe2000d721270 */
[----:B------:R-:W4:Y:S02]  /*29b90*/  LDCU UR6, c[0x0][0x39c] ;  /* 0x00007380ff0677ac */ /* 0x000f240008000800 */
[----:B------:R-:W5:Y:S01]  /*29ba0*/  LDL.LU R11, [R1+0xbd8] ;  /* 0x000bd800010b7983 */ /* 0x000f620000300800 */
[----:B------:R-:W-:Y:S01]  /*29bb0*/  ISETP.LT.AND P5, PT, R10, UR7, !P2 ;  /* 0x000000070a007c0c */ /* 0x000fe2000d7a1270 */
[----:B------:R-:W5:Y:S02]  /*29bc0*/  LDCU UR7, c[0x0][0x39c] ;  /* 0x00007380ff0777ac */ /* 0x000f640008000800 */
[----:B------:R-:W5:Y:S01]  /*29bd0*/  LDL.LU R10, [R1+0xbdc] ;  /* 0x000bdc00010a7983 */ /* 0x000f620000300800 */
[----:B---3--:R-:W-:Y:S01]  /*29be0*/  ISETP.LT.AND P0, PT, R6, UR4, !P2 ;  /* 0x0000000406007c0c */ /* 0x008fe2000d701270 */
[----:B------:R-:W-:-:S02]  /*29bf0*/  VIADD R7, R9, UR5 ;  /* 0x0000000509077c36 */ /* 0x000fc40008000000 */
[----:B------:R-:W3:Y:S01]  /*29c00*/  LDL.LU R6, [R1+0xbe4] ;  /* 0x000be40001067983 */ /* 0x000ee20000300800 */
[----:B------:R-:W5:Y:S01]  /*29c10*/  LDCU UR4, c[0x0][0x39c] ;  /* 0x00007380ff0477ac */ /* 0x000f620008000800 */
[----:B----4-:R-:W-:Y:S02]  /*29c20*/  ISETP.LT.AND P4, PT, R8, UR6, !P2 ;  /* 0x0000000608007c0c */ /* 0x010fe4000d781270 */
[----:B------:R-:W4:Y:S01]  /*29c30*/  LDL.LU R8, [R1+0xbe0] ;  /* 0x000be00001087983 */ /* 0x000f220000300800 */
[C---:B--2---:R-:W-:Y:S01]  /*29c40*/  LEA R2, P6, R7.reuse, R0, 0x2 ;  /* 0x0000000007027211 */ /* 0x044fe200078c10ff */
[C---:B------:R-:W-:Y:S01]  /*29c50*/  VIADD R9, R7.reuse, UR5 ;  /* 0x0000000507097c36 */ /* 0x040fe20008000000 */
[----:B------:R-:W2:Y:S01]  /*29c60*/  LDCU UR6, c[0x0][0x39c] ;  /* 0x00007380ff0677ac */ /* 0x000ea20008000800 */
[----:B------:R-:W4:Y:S04]  /*29c70*/  LDL.LU R15, [R1+0xbd4] ;  /* 0x000bd400010f7983 */ /* 0x000f280000300800 */
[----:B------:R-:W4:Y:S01]  /*29c80*/  LDL.LU R14, [R1+0xbc8] ;  /* 0x000bc800010e7983 */ /* 0x000f220000300800 */
[----:B------:R-:W-:-:S02]  /*29c90*/  LEA.HI.X.SX32 R3, R7, R174, 0x2, P6 ;  /* 0x000000ae07037211 */ /* 0x000fc400030f16ff */
[C---:B-1----:R-:W-:Y:S01]  /*29ca0*/  LEA R4, P6, R9.reuse, R0, 0x2 ;  /* 0x0000000009047211 */ /* 0x042fe200078c10ff */
[----:B------:R-:W4:Y:S01]  /*29cb0*/  LDL.LU R13, [R1+0xbbc] ;  /* 0x000bbc00010d7983 */ /* 0x000f220000300800 */
[----:B------:R-:W-:-:S03]  /*29cc0*/  IADD3 R7, PT, PT, R9, UR5, RZ ;  /* 0x0000000509077c10 */ /* 0x000fc6000fffe0ff */
[----:B------:R1:W-:Y:S01]  /*29cd0*/  @P1 STG.E desc[UR22][R2.64], R44 ;  /* 0x0000002c02001986 */ /* 0x0003e2000c101916 */
        /* <DEDUP_REMOVED lines=8> */
[----:B------:R1:W-:Y:S01]  /*29d60*/  @P0 STG.E desc[UR22][R2.64], R46 ;  /* 0x0000002e02000986 */ /* 0x0003e2000c101916 */
[----:B------:R-:W-:-:S03]  /*29d70*/  VIADD R9, R7, UR5 ;  /* 0x0000000507097c36 */ /* 0x000fc60008000000 */
[----:B------:R2:W-:Y:S01]  /*29d80*/  @P4 STG.E desc[UR22][R4.64], R47 ;  /* 0x0000002f04004986 */ /* 0x0005e2000c101916 */
[----:B-1----:R-:W-:-:S04]  /*29d90*/  LEA R2, P6, R7, R0, 0x2 ;  /* 0x0000000007027211 */ /* 0x002fc800078c10ff */
[----:B------:R-:W-:Y:S02]  /*29da0*/  LEA.HI.X.SX32 R3, R7, R174, 0x2, P6 ;  /* 0x000000ae07037211 */ /* 0x000fe400030f16ff */
[----:B-----5:R-:W-:Y:S01]  /*29db0*/  ISETP.LT.AND P1, PT, R12, UR7, !P2 ;  /* 0x000000070c007c0c */ /* 0x020fe2000d721270 */
[----:B------:R-:W3:Y:S01]  /*29dc0*/  LDCU UR7, c[0x0][0x39c] ;  /* 0x00007380ff0777ac */ /* 0x000ee20008000800 */
[----:B------:R-:W5:Y:S11]  /*29dd0*/  LDL.LU R12, [R1+0xbb0] ;  /* 0x000bb000010c7983 */ /* 0x000f760000300800 */
[----:B------:R-:W-:Y:S01]  /*29de0*/  @P1 STG.E desc[UR22][R2.64], R48 ;  /* 0x0000003002001986 */ /* 0x000fe2000c101916 */
[----:B------:R-:W-:Y:S01]  /*29df0*/  ISETP.LT.AND P5, PT, R11, UR4, !P2 ;  /* 0x000000040b007c0c */ /* 0x000fe2000d7a1270 */
[----:B------:R-:W4:Y:S01]  /*29e00*/  LDCU UR4, c[0x0][0x39c] ;  /* 0x00007380ff0477ac */ /* 0x000f220008000800 */
[----:B------:R-:W-:Y:S01]  /*29e10*/  ISETP.LT.AND P0, PT, R10, UR6, !P2 ;  /* 0x000000060a007c0c */ /* 0x000fe2000d701270 */
[----:B------:R-:W1:Y:S01]  /*29e20*/  LDCU UR6, c[0x0][0x39c] ;  /* 0x00007380ff0677ac */ /* 0x000e620008000800 */
[----:B------:R-:W5:Y:S01]  /*29e30*/  LDL.LU R10, [R1+0xba4] ;  /* 0x000ba400010a7983 */ /* 0x000f620000300800 */
[C---:B------:R-:W-:Y:S01]  /*29e40*/  VIADD R11, R9.reuse, UR5 ;  /* 0x00000005090b7c36 */ /* 0x040fe20008000000 */
[----:B---3--:R-:W-:Y:S01]  /*29e50*/  ISETP.LT.AND P4, PT, R6, UR7, !P2 ;  /* 0x0000000706007c0c */ /* 0x008fe2000d781270 */
[----:B------:R-:W3:Y:S01]  /*29e60*/  LDCU UR7, c[0x0][0x39c] ;  /* 0x00007380ff0777ac */ /* 0x000ee20008000800 */
[----:B------:R-:W-:-:S02]  /*29e70*/  LEA R6, P6, R9, R0, 0x2 ;  /* 0x0000000009067211 */ /* 0x000fc400078c10ff */
[----:B----4-:R-:W-:Y:S01]  /*29e80*/  ISETP.LT.AND P1, PT, R8, UR4, !P2 ;  /* 0x0000000408007c0c */ /* 0x010fe2000d721270 */
[----:B------:R-:W4:Y:S01]  /*29e90*/  LDCU UR4, c[0x0][0x39c] ;  /* 0x00007380ff0477ac */ /* 0x000f220008000800 */
[----:B------:R-:W-:Y:S02]  /*29ea0*/  LEA.HI.X.SX32 R7, R9, R174, 0x2, P6 ;  /* 0x000000ae09077211 */ /* 0x000fe400030f16ff */
[----:B------:R-:W-:-:S04]  /*29eb0*/  LEA R8, P6, R11, R0, 0x2 ;  /* 0x000000000b087211 */ /* 0x000fc800078c10ff */
[----:B------:R-:W-:Y:S01]  /*29ec0*/  LEA.HI.X.SX32 R9, R11, R174, 0x2, P6 ;  /* 0x000000ae0b097211 */ /* 0x000fe200030f16ff */
[----:B------:R4:W-:Y:S01]  /*29ed0*/  @P5 STG.E desc[UR22][R6.64], R49 ;  /* 0x0000003106005986 */ /* 0x0009e2000c101916 */
[----:B-1----:R-:W-:Y:S01]  /*29ee0*/  ISETP.LT.AND P5, PT, R15, UR6, !P2 ;  /* 0x000000060f007c0c */ /* 0x002fe2000d7a1270 */
[----:B--2---:R-:W-:Y:S01]  /*29ef0*/  VIADD R5, R11, UR5 ;  /* 0x000000050b057c36 */ /* 0x004fe20008000000 */
[----:B------:R-:W5:Y:S01]  /*29f00*/  LDCU UR6, c[0x0][0x39c] ;  /* 0x00007380ff0677ac */ /* 0x000f620008000800 */
[----:B------:R1:W-:Y:S01]  /*29f10*/  @P0 STG.E desc[UR22][R8.64], R50 ;  /* 0x0000003208000986 */ /* 0x0003e2000c101916 */
[----:B---3--:R-:W-:-:S03]  /*29f20*/  ISETP.LT.AND P0, PT, R14, UR7, !P2 ;  /* 0x000000070e007c0c */ /* 0x008fc6000d701270 */
[----:B------:R-:W2:Y:S01]  /*29f30*/  LDL.LU R15, [R1+0xb98] ;  /* 0x000b9800010f7983 */ /* 0x000ea20000300800 */
[C---:B------:R-:W-:Y:S01]  /*29f40*/  LEA R4, P6, R5.reuse, R0, 0x2 ;  /* 0x0000000005047211 */ /* 0x040fe200078c10ff */
[C---:B------:R-:W-:Y:S01]  /*29f50*/  VIADD R11, R5.reuse, UR5 ;  /* 0x00000005050b7c36 */ /* 0x040fe20008000000 */
[----:B------:R-:W3:Y:S01]  /*29f60*/  LDCU UR7, c[0x0][0x39c] ;  /* 0x00007380ff0777ac */ /* 0x000ee20008000800 */
[----:B------:R-:W2:Y:S01]  /*29f70*/  LDL.LU R14, [R1+0xb3c] ;  /* 0x000b3c00010e7983 */ /* 0x000ea20000300800 */
[----:B------:R-:W-:Y:S01]  /*29f80*/  LEA.HI.X.SX32 R5, R5, R174, 0x2, P6 ;  /* 0x000000ae05057211 */ /* 0x000fe200030f16ff */
[----:B----4-:R-:W-:-:S04]  /*29f90*/  VIADD R7, R11, UR5 ;  /* 0x000000050b077c36 */ /* 0x010fc80008000000 */
[----:B------:R4:W-:Y:S01]  /*29fa0*/  @P4 STG.E desc[UR22][R4.64], R51 ;  /* 0x0000003304004986 */ /* 0x0009e2000c101916 */
[----:B------:R-:W-:Y:S02]  /*29fb0*/  ISETP.LT.AND P4, PT, R13, UR4, !P2 ;  /* 0x000000040d007c0c */ /* 0x000fe4000d781270 */
[----:B------:R-:W-:Y:S01]  /*29fc0*/  LEA R2, P6, R11, R0, 0x2 ;  /* 0x000000000b027211 */ /* 0x000fe200078c10ff */
[----:B------:R-:W2:Y:S01]  /*29fd0*/  LDL.LU R13, [R1+0xb38] ;  /* 0x000b3800010d7983 */ /* 0x000ea20000300800 */
[----:B-1----:R-:W-:Y:S01]  /*29fe0*/  VIADD R9, R7, UR5 ;  /* 0x0000000507097c36 */ /* 0x002fe20008000000 */
[----:B------:R-:W2:Y:S01]  /*29ff0*/  LDCU UR4, c[0x0][0x39c] ;  /* 0x00007380ff0477ac */ /* 0x000ea20008000800 */
[----:B------:R-:W-:Y:S02]  /*2a000*/  LEA.HI.X.SX32 R3, R11, R174, 0x2, P6 ;  /* 0x000000ae0b037211 */ /* 0x000fe400030f16ff */
[----:B------:R-:W-:-:S04]  /*2a010*/  LEA R6, P6, R7, R0, 0x2 ;  /* 0x0000000007067211 */ /* 0x000fc800078c10ff */
[----:B------:R-:W-:Y:S01]  /*2a020*/  LEA.HI.X.SX32 R7, R7, R174, 0x2, P6 ;  /* 0x000000ae07077211 */ /* 0x000fe200030f16ff */
[----:B------:R1:W-:Y:S01]  /*2a030*/  @P1 STG.E desc[UR22][R2.64], R52 ;  /* 0x0000003402001986 */ /* 0x0003e2000c101916 */
[----:B------:R-:W-:-:S03]  /*2a040*/  LEA R8, P6, R9, R0, 0x2 ;  /* 0x0000000009087211 */ /* 0x000fc600078c10ff */
[----:B------:R1:W-:Y:S01]  /*2a050*/  @P5 STG.E desc[UR22][R6.64], R53 ;  /* 0x0000003506005986 */ /* 0x0003e2000c101916 */
[C---:B------:R-:W-:Y:S01]  /*2a060*/  VIADD R11, R9.reuse, UR5 ;  /* 0x00000005090b7c36 */ /* 0x040fe20008000000 */
[----:B------:R-:W-:-:S04]  /*2a070*/  LEA.HI.X.SX32 R9, R9, R174, 0x2, P6 ;  /* 0x000000ae09097211 */ /* 0x000fc800030f16ff */
[----:B----4-:R-:W-:-:S04]  /*2a080*/  LEA R4, P6, R11, R0, 0x2 ;  /* 0x000000000b047211 */ /* 0x010fc800078c10ff */
[----:B------:R-:W-:Y:S01]  /*2a090*/  LEA.HI.X.SX32 R5, R11, R174, 0x2, P6 ;  /* 0x000000ae0b057211 */ /* 0x000fe200030f16ff */
[----:B------:R4:W-:Y:S04]  /*2a0a0*/  @P0 STG.E desc[UR22][R8.64], R54 ;  /* 0x0000003608000986 */ /* 0x0009e8000c101916 */
[----:B------:R1:W-:Y:S01]  /*2a0b0*/  @P4 STG.E desc[UR22][R4.64], R55 ;  /* 0x0000003704004986 */ /* 0x0003e2000c101916 */
[----:B-----5:R-:W-:Y:S01]  /*2a0c0*/  ISETP.LT.AND P1, PT, R12, UR6, !P2 ;  /* 0x000000060c007c0c */ /* 0x020fe2000d721270 */
[----:B------:R-:W5:Y:S02]  /*2a0d0*/  LDCU UR6, c[0x0][0x39c] ;  /* 0x00007380ff0677ac */ /* 0x000f640008000800 */
[----:B------:R-:W4:Y:S01]  /*2a0e0*/  LDL.LU R12, [R1+0xb34] ;  /* 0x000b3400010c7983 */ /* 0x000f220000300800 */
[----:B---3--:R-:W-:Y:S01]  /*2a0f0*/  ISETP.LT.AND P5, PT, R10, UR7, !P2 ;  /* 0x000000070a007c0c */ /* 0x008fe2000d7a1270 */
[----:B------:R-:W3:Y:S02]  /*2a100*/  LDCU UR7, c[0x0][0x39c] ;  /* 0x00007380ff0777ac */ /* 0x000ee40008000800 */
[----:B------:R-:W4:Y:S01]  /*2a110*/  LDL.LU R10, [R1+0xb30] ;  /* 0x000b3000010a7983 */ /* 0x000f220000300800 */
[----:B--2---:R-:W-:Y:S01]  /*2a120*/  ISETP.LT.AND P0, PT, R15, UR4, !P2 ;  /* 0x000000040f007c0c */ /* 0x004fe2000d701270 */
[----:B-1----:R-:W-:-:S02]  /*2a130*/  VIADD R3, R11, UR5 ;  /* 0x000000050b037c36 */ /* 0x002fc40008000000 */
[----:B------:R-:W2:Y:S01]  /*2a140*/  LDL.LU R15, [R1+0xb2c] ;  /* 0x000b2c00010f7983 */ /* 0x000ea20000300800 */
[----:B------:R-:W1:Y:S01]  /*2a150*/  LDCU UR4, c[0x0][0x39c] ;  /* 0x00007380ff0477ac */ /* 0x000e620008000800 */
[----:B-----5:R-:W-:Y:S02]  /*2a160*/  ISETP.LT.AND P4, PT, R14, UR6, !P2 ;  /* 0x000000060e007c0c */ /* 0x020fe4000d781270 */
[----:B------:R-:W5:Y:S01]  /*2a170*/  LDL.LU R14, [R1+0xb28] ;  /* 0x000b2800010e7983 */ /* 0x000f620000300800 */
[C---:B------:R-:W-:Y:S01]  /*2a180*/  LEA R2, P6, R3.reuse, R0, 0x2 ;  /* 0x0000000003027211 */ /* 0x040fe200078c10ff */
[C---:B------:R-:W-:Y:S01]  /*2a190*/  VIADD R7, R3.reuse, UR5 ;  /* 0x0000000503077c36 */ /* 0x040fe20008000000 */
[----:B------:R-:W1:Y:S02]  /*2a1a0*/  LDCU UR6, c[0x0][0x39c] ;  /* 0x00007380ff0677ac */ /* 0x000e640008000800 */
[----:B------:R-:W-:-:S05]  /*2a1b0*/  LEA.HI.X.SX32 R3, R3, R174, 0x2, P6 ;  /* 0x000000ae03037211 */ /* 0x000fca00030f16ff */
[----:B------:R1:W-:Y:S01]  /*2a1c0*/  @P1 STG.E desc[UR22][R2.64], R56 ;  /* 0x0000003802001986 */ /* 0x0003e2000c101916 */
[----:B---3--:R-:W-:Y:S01]  /*2a1d0*/  ISETP.LT.AND P1, PT, R13, UR7, !P2 ;  /* 0x000000070d007c0c */ /* 0x008fe2000d721270 */
[----:B------:R-:W2:Y:S02]  /*2a1e0*/  LDCU UR7, c[0x0][0x39c] ;  /* 0x00007380ff0777ac */ /* 0x000ea40008000800 */
[----:B------:R-:W3:Y:S01]  /*2a1f0*/  LDL.LU R13, [R1+0xb24] ;  /* 0x000b2400010d7983 */ /* 0x000ee20000300800 */
[C---:B------:R-:W-:Y:S02]  /*2a200*/  LEA R6, P6, R7.reuse, R0, 0x2 ;  /* 0x0000000007067211 */ /* 0x040fe400078c10ff */
[C---:B------:R-:W-:Y:S02]  /*2a210*/  IADD3 R11, PT, PT, R7.reuse, UR5, RZ ;  /* 0x00000005070b7c10 */ /* 0x040fe4000fffe0ff */
[----:B------:R-:W-:Y:S02]  /*2a220*/  LEA.HI.X.SX32 R7, R7, R174, 0x2, P6 ;  /* 0x000000ae07077211 */ /* 0x000fe400030f16ff */
[C---:B----4-:R-:W-:Y:S01]  /*2a230*/  LEA R8, P6, R11.reuse, R0, 0x2 ;  /* 0x000000000b087211 */ /* 0x050fe200078c10ff */
[----:B------:R-:W-:-:S03]  /*2a240*/  VIADD R5, R11, UR5 ;  /* 0x000000050b057c36 */ /* 0x000fc60008000000 */
[----:B------:R-:W-:Y:S01]  /*2a250*/  LEA.HI.X.SX32 R9, R11, R174, 0x2, P6 ;  /* 0x000000ae0b097211 */ /* 0x000fe200030f16ff */
[----:B------:R-:W-:Y:S01]  /*2a260*/  @P5 STG.E desc[UR22][R6.64], R57 ;  /* 0x0000003906005986 */ /* 0x000fe2000c101916 */
[----:B------:R-:W-:-:S03]  /*2a270*/  LEA R4, P6, R5, R0, 0x2 ;  /* 0x0000000005047211 */ /* 0x000fc600078c10ff */
[----:B------:R4:W-:Y:S01]  /*2a280*/  @P0 STG.E desc[UR22][R8.64], R58 ;  /* 0x0000003a08000986 */ /* 0x0009e2000c101916 */
[C---:B-1----:R-:W-:Y:S01]  /*2a290*/  VIADD R3, R5.reuse, UR5 ;  /* 0x0000000505037c36 */ /* 0x042fe20008000000 */
[----:B------:R-:W-:-:S04]  /*2a2a0*/  LEA.HI.X.SX32 R5, R5, R174, 0x2, P6 ;  /* 0x000000ae05057211 */ /* 0x000fc800030f16ff */
[C---:B------:R-:W-:Y:S01]  /*2a2b0*/  LEA R2, P6, R3.reuse, R0, 0x2 ;  /* 0x0000000003027211 */ /* 0x040fe200078c10ff */
[----:B------:R-:W-:-:S03]  /*2a2c0*/  VIADD R11, R3, UR5 ;  /* 0x00000005030b7c36 */ /* 0x000fc60008000000 */
[----:B------:R-:W-:Y:S01]  /*2a2d0*/  LEA.HI.X.SX32 R3, R3, R174, 0x2, P6 ;  /* 0x000000ae03037211 */ /* 0x000fe200030f16ff */
[----:B------:R1:W-:Y:S04]  /*2a2e0*/  @P4 STG.E desc[UR22][R4.64], R59 ;  /* 0x0000003b04004986 */ /* 0x0003e8000c101916 */
[----:B------:R1:W-:Y:S01]  /*2a2f0*/  @P1 STG.E desc[UR22][R2.64], R60 ;  /* 0x0000003c02001986 */ /* 0x0003e2000c101916 */
[----:B------:R-:W-:Y:S01]  /*2a300*/  ISETP.LT.AND P5, PT, R12, UR4, !P2 ;  /* 0x000000040c007c0c */ /* 0x000fe2000d7a1270 */
[----:B------:R-:W5:Y:S02]  /*2a310*/  LDCU UR4, c[0x0][0x39c] ;  /* 0x00007380ff0477ac */ /* 0x000f640008000800 */
[----:B------:R-:W3:Y:S01]  /*2a320*/  LDL.LU R12, [R1+0xb20] ;  /* 0x000b2000010c7983 */ /* 0x000ee20000300800 */
[----:B------:R-:W-:Y:S01]  /*2a330*/  ISETP.LT.AND P0, PT, R10, UR6, !P2 ;  /* 0x000000060a007c0c */ /* 0x000fe2000d701270 */
[----:B------:R-:W3:Y:S02]  /*2a340*/  LDCU UR6, c[0x0][0x39c] ;  /* 0x00007380ff0677ac */ /* 0x000ee40008000800 */
[----:B------:R-:W3:Y:S01]  /*2a350*/  LDL.LU R10, [R1+0xb1c] ;  /* 0x000b1c00010a7983 */ /* 0x000ee20000300800 */
[----:B--2---:R-:W-:Y:S01]  /*2a360*/  ISETP.LT.AND P4, PT, R15, UR7, !P2 ;  /* 0x000000070f007c0c */ /* 0x004fe2000d781270 */
[----:B------:R-:W2:Y:S02]  /*2a370*/  LDCU UR7, c[0x0][0x39c] ;  /* 0x00007380ff0777ac */ /* 0x000ea40008000800 */
[----:B------:R-:W3:Y:S01]  /*2a380*/  LDL.LU R15, [R1+0xb18] ;  /* 0x000b1800010f7983 */ /* 0x000ee20000300800 */
[----:B-----5:R-:W-:Y:S01]  /*2a390*/  ISETP.LT.AND P1, PT, R14, UR4, !P2 ;  /* 0x000000040e007c0c */ /* 0x020fe2000d721270 */
[----:B----4-:R-:W-:-:S02]  /*2a3a0*/  VIADD R9, R11, UR5 ;  /* 0x000000050b097c36 */ /* 0x010fc40008000000 */
[----:B------:R-:W4:Y:S01]  /*2a3b0*/  LDL.LU R14, [R1+0xb14] ;  /* 0x000b1400010e7983 */ /* 0x000f220000300800 */
[C---:B------:R-:W-:Y:S01]  /*2a3c0*/  LEA R6, P6, R11.reuse, R0, 0x2 ;  /* 0x000000000b067211 */ /* 0x040fe200078c10ff */
[----:B------:R-:W5:Y:S03]  /*2a3d0*/  LDCU UR4, c[0x0][0x39c] ;  /* 0x00007380ff0477ac */ /* 0x000f660008000800 */
[----:B------:R-:W-:Y:S01]  /*2a3e0*/  LEA.HI.X.SX32 R7, R11, R174, 0x2, P6 ;  /* 0x000000ae0b077211 */ /* 0x000fe200030f16ff */
[----:B-1----:R-:W-:-:S04]  /*2a3f0*/  VIADD R5, R9, UR5 ;  /* 0x0000000509057c36 */ /* 0x002fc80008000000 */
[----:B------:R1:W-:Y:S01]  /*2a400*/  @P5 STG.E desc[UR22][R6.64], R61 ;  /* 0x0000003d06005986 */ /* 0x0003e2000c101916 */
[----:B---3--:R-:W-:Y:S02]  /*2a410*/  ISETP.LT.AND P5, PT, R13, UR6, !P2 ;  /* 0x000000060d007c0c */ /* 0x008fe4000d7a1270 */
[----:B------:R-:W-:Y:S01]  /*2a420*/  LEA R8, P6, R9, R0, 0x2 ;  /* 0x0000000009087211 */ /* 0x000fe200078c10ff */
[----:B------:R-:W3:Y:S01]  /*2a430*/  LDL.LU R13, [R1+0xb10] ;  /* 0x000b1000010d7983 */ /* 0x000ee20000300800 */
[----:B------:R-:W-:Y:S01]  /*2a440*/  VIADD R11, R5, UR5 ;  /* 0x00000005050b7c36 */ /* 0x000fe20008000000 */
[----:B------:R-:W2:Y:S01]  /*2a450*/  LDCU UR6, c[0x0][0x39c] ;  /* 0x00007380ff0677ac */ /* 0x000ea20008000800 */
[----:B------:R-:W-:Y:S02]  /*2a460*/  LEA.HI.X.SX32 R9, R9, R174, 0x2, P6 ;  /* 0x000000ae09097211 */ /* 0x000fe400030f16ff */
[----:B------:R-:W-:-:S04]  /*2a470*/  LEA R4, P6, R5, R0, 0x2 ;  /* 0x0000000005047211 */ /* 0x000fc800078c10ff */
[----:B------:R-:W-:Y:S01]  /*2a480*/  LEA.HI.X.SX32 R5, R5, R174, 0x2, P6 ;  /* 0x000000ae05057211 */ /* 0x000fe200030f16ff */
[----:B------:R2:W-:Y:S01]  /*2a490*/  @P0 STG.E desc[UR22][R8.64], R62 ;  /* 0x0000003e08000986 */ /* 0x0005e2000c101916 */
[----:B------:R-:W-:-:S03]  /*2a4a0*/  LEA R2, P6, R11, R0, 0x2 ;  /* 0x000000000b027211 */ /* 0x000fc600078c10ff */
[----:B------:R4:W-:Y:S01]  /*2a4b0*/  @P4 STG.E desc[UR22][R4.64], R63 ;  /* 0x0000003f04004986 */ /* 0x0009e2000c101916 */
[C---:B-1----:R-:W-:Y:S01]  /*2a4c0*/  VIADD R7, R11.reuse, UR5 ;  /* 0x000000050b077c36 */ /* 0x042fe20008000000 */
[----:B------:R-:W-:-:S04]  /*2a4d0*/  LEA.HI.X.SX32 R3, R11, R174, 0x2, P6 ;  /* 0x000000ae0b037211 */ /* 0x000fc800030f16ff */
[C---:B------:R-:W-:Y:S01]  /*2a4e0*/  LEA R6, P6, R7.reuse, R0, 0x2 ;  /* 0x0000000007067211 */ /* 0x040fe200078c10ff */
[----:B--2---:R-:W-:-:S03]  /*2a4f0*/  VIADD R9, R7, UR5 ;  /* 0x0000000507097c36 */ /* 0x004fc60008000000 */
[----:B------:R-:W-:Y:S01]  /*2a500*/  LEA.HI.X.SX32 R7, R7, R174, 0x2, P6 ;  /* 0x000000ae07077211 */ /* 0x000fe200030f16ff */
[----:B------:R1:W-:Y:S04]  /*2a510*/  @P1 STG.E desc[UR22][R2.64], R64 ;  /* 0x0000004002001986 */ /* 0x0003e8000c101916 */
[----:B------:R2:W-:Y:S01]  /*2a520*/  @P5 STG.E desc[UR22][R6.64], R65 ;  /* 0x0000004106005986 */ /* 0x0005e2000c101916 */
[----:B------:R-:W-:Y:S01]  /*2a530*/  ISETP.LT.AND P0, PT, R12, UR7, !P2 ;  /* 0x000000070c007c0c */ /* 0x000fe2000d701270 */
[----:B------:R-:W4:Y:S02]  /*2a540*/  LDCU UR7, c[0x0][0x39c] ;  /* 0x00007380ff0777ac */ /* 0x000f240008000800 */
[----:B------:R-:W2:Y:S01]  /*2a550*/  LDL.LU R12, [R1+0xb0c] ;  /* 0x000b0c00010c7983 */ /* 0x000ea20000300800 */
[----:B-----5:R-:W-:Y:S01]  /*2a560*/  ISETP.LT.AND P4, PT, R10, UR4, !P2 ;  /* 0x000000040a007c0c */ /* 0x020fe2000d781270 */
[----:B------:R-:W3:Y:S02]  /*2a570*/  LDCU UR4, c[0x0][0x39c] ;  /* 0x00007380ff0477ac */ /* 0x000ee40008000800 */
[----:B------:R-:W5:Y:S01]  /*2a580*/  LDL.LU R10, [R1+0xb08] ;  /* 0x000b0800010a7983 */ /* 0x000f620000300800 */
[----:B------:R-:W-:Y:S01]  /*2a590*/  ISETP.LT.AND P1, PT, R15, UR6, !P2 ;  /* 0x000000060f007c0c */ /* 0x000fe2000d721270 */
[----:B------:R-:W-:-:S02]  /*2a5a0*/  VIADD R11, R9, UR5 ;  /* 0x00000005090b7c36 */ /* 0x000fc40008000000 */
[----:B------:R-:W5:Y:S01]  /*2a5b0*/  LDL.LU R15, [R1+0xb04] ;  /* 0x000b0400010f7983 */ /* 0x000f620000300800 */
[C---:B------:R-:W-:Y:S01]  /*2a5c0*/  LEA R8, P6, R9.reuse, R0, 0x2 ;  /* 0x0000000009087211 */ /* 0x040fe200078c10ff */
[----:B------:R-:W2:Y:S01]  /*2a5d0*/  LDCU UR6, c[0x0][0x39c] ;  /* 0x00007380ff0677ac */ /* 0x000ea20008000800 */
[----:B----4-:R-:W-:Y:S02]  /*2a5e0*/  ISETP.LT.AND P5, PT, R14, UR7, !P2 ;  /* 0x000000070e007c0c */ /* 0x010fe4000d7a1270 */
[----:B------:R-:W4:Y:S01]  /*2a5f0*/  LDL.LU R14, [R1+0xb00] ;  /* 0x000b0000010e7983 */ /* 0x000f220000300800 */
[----:B------:R-:W-:Y:S01]  /*2a600*/  LEA.HI.X.SX32 R9, R9, R174, 0x2, P6 ;  /* 0x000000ae09097211 */ /* 0x000fe200030f16ff */
[----:B------:R-:W5:Y:S04]  /*2a610*/  LDCU UR7, c[0x0][0x39c] ;  /* 0x00007380ff0777ac */ /* 0x000f680008000800 */
[----:B------:R2:W-:Y:S01]  /*2a620*/  @P0 STG.E desc[UR22][R8.64], R66 ;  /* 0x0000004208000986 */ /* 0x0005e2000c101916 */
[C---:B------:R-:W-:Y:S01]  /*2a630*/  LEA R4, P6, R11.reuse, R0, 0x2 ;  /* 0x000000000b047211 */ /* 0x040fe200078c10ff */
[----:B-1----:R-:W-:Y:S01]  /*2a640*/  VIADD R3, R11, UR5 ;  /* 0x000000050b037c36 */ /* 0x002fe20008000000 */
[----:B---3--:R-:W-:-:S02]  /*2a650*/  ISETP.LT.AND P0, PT, R13, UR4, !P2 ;  /* 0x000000040d007c0c */ /* 0x008fc4000d701270 */
[----:B------:R-:W-:Y:S01]  /*2a660*/  LEA.HI.X.SX32 R5, R11, R174, 0x2, P6 ;  /* 0x000000ae0b057211 */ /* 0x000fe200030f16ff */
[----:B------:R-:W3:Y:S01]  /*2a670*/  LDL.LU R13, [R1+0xafc] ;  /* 0x000afc00010d7983 */ /* 0x000ee20000300800 */
[C---:B------:R-:W-:Y:S01]  /*2a680*/  LEA R2, P6, R3.reuse, R0, 0x2 ;  /* 0x0000000003027211 */ /* 0x040fe200078c10ff */
[C---:B--2---:R-:W-:Y:S01]  /*2a690*/  VIADD R7, R3.reuse, UR5 ;  /* 0x0000000503077c36 */ /* 0x044fe20008000000 */
[----:B------:R-:W1:Y:S02]  /*2a6a0*/  LDCU UR4, c[0x0][0x39c] ;  /* 0x00007380ff0477ac */ /* 0x000e640008000800 */
[----:B------:R-:W-:Y:S01]  /*2a6b0*/  LEA.HI.X.SX32 R3, R3, R174, 0x2, P6 ;  /* 0x000000ae03037211 */ /* 0x000fe200030f16ff */
[----:B------:R2:W-:Y:S01]  /*2a6c0*/  @P4 STG.E desc[UR22][R4.64], R67 ;  /* 0x0000004304004986 */ /* 0x0005e2000c101916 */
[----:B------:R-:W-:-:S03]  /*2a6d0*/  LEA R6, P6, R7, R0, 0x2 ;  /* 0x0000000007067211 */ /* 0x000fc600078c10ff */
[----:B------:R1:W-:Y:S01]  /*2a6e0*/  @P1 STG.E desc[UR22][R2.64], R68 ;  /* 0x0000004402001986 */ /* 0x0003e2000c101916 */
[C---:B------:R-:W-:Y:S02]  /*2a6f0*/  IADD3 R11, PT, PT, R7.reuse, UR5, RZ ;  /* 0x00000005070b7c10 */ /* 0x040fe4000fffe0ff */
[----:B------:R-:W-:Y:S02]  /*2a700*/  LEA.HI.X.SX32 R7, R7, R174, 0x2, P6 ;  /* 0x000000ae07077211 */ /* 0x000fe400030f16ff */
[----:B------:R-:W-:-:S04]  /*2a710*/  LEA R8, P6, R11, R0, 0x2 ;  /* 0x000000000b087211 */ /* 0x000fc800078c10ff */
[----:B------:R-:W-:Y:S01]  /*2a720*/  LEA.HI.X.SX32 R9, R11, R174, 0x2, P6 ;  /* 0x000000ae0b097211 */ /* 0x000fe200030f16ff */
[----:B------:R-:W-:Y:S04]  /*2a730*/  @P5 STG.E desc[UR22][R6.64], R69 ;  /* 0x0000004506005986 */ /* 0x000fe8000c101916 */
[----:B------:R1:W-:Y:S01]  /*2a740*/  @P0 STG.E desc[UR22][R8.64], R70 ;  /* 0x0000004608000986 */ /* 0x0003e2000c101916 */
[----:B------:R-:W-:Y:S01]  /*2a750*/  ISETP.LT.AND P4, PT, R12, UR6, !P2 ;  /* 0x000000060c007c0c */ /* 0x000fe2000d781270 */
[----:B------:R-:W4:Y:S02]  /*2a760*/  LDCU UR6, c[0x0][0x39c] ;  /* 0x00007380ff0677ac */ /* 0x000f240008000800 */
[----:B------:R-:W3:Y:S01]  /*2a770*/  LDL.LU R12, [R1+0xaf8] ;  /* 0x000af800010c7983 */ /* 0x000ee20000300800 */
[----:B-----5:R-:W-:Y:S01]  /*2a780*/  ISETP.LT.AND P1, PT, R10, UR7, !P2 ;  /* 0x000000070a007c0c */ /* 0x020fe2000d721270 */
[----:B------:R-:W3:Y:S02]  /*2a790*/  LDCU UR7, c[0x0][0x39c] ;  /* 0x00007380ff0777ac */ /* 0x000ee40008000800 */
[----:B------:R-:W5:Y:S01]  /*2a7a0*/  LDL.LU R10, [R1+0xaf4] ;  /* 0x000af400010a7983 */ /* 0x000f620000300800 */
[----:B-1----:R-:W-:Y:S01]  /*2a7b0*/  ISETP.LT.AND P5, PT, R15, UR4, !P2 ;  /* 0x000000040f007c0c */ /* 0x002fe2000d7a1270 */
[----:B--2---:R-:W-:-:S02]  /*2a7c0*/  VIADD R5, R11, UR5 ;  /* 0x000000050b057c36 */ /* 0x004fc40008000000 */
[----:B------:R-:W2:Y:S01]  /*2a7d0*/  LDL.LU R15, [R1+0xaf0] ;  /* 0x000af000010f7983 */ /* 0x000ea20000300800 */
[----:B------:R-:W1:Y:S01]  /*2a7e0*/  LDCU UR4, c[0x0][0x39c] ;  /* 0x00007380ff0477ac */ /* 0x000e620008000800 */
[----:B----4-:R-:W-:Y:S02]  /*2a7f0*/  ISETP.LT.AND P0, PT, R14, UR6, !P2 ;  /* 0x000000060e007c0c */ /* 0x010fe4000d701270 */
[----:B------:R-:W4:Y:S01]  /*2a800*/  LDL.LU R14, [R1+0xaec] ;  /* 0x000aec00010e7983 */ /* 0x000f220000300800 */
[C---:B------:R-:W-:Y:S01]  /*2a810*/  LEA R4, P6, R5.reuse, R0, 0x2 ;  /* 0x0000000005047211 */ /* 0x040fe200078c10ff */
[C---:B------:R-:W-:Y:S01]  /*2a820*/  VIADD R3, R5.reuse, UR5 ;  /* 0x0000000505037c36 */ /* 0x040fe20008000000 */
[----:B------:R-:W5:Y:S02]  /*2a830*/  LDCU UR6, c[0x0][0x39c] ;  /* 0x00007380ff0677ac */ /* 0x000f640008000800 */
[----:B------:R-:W-:Y:S01]  /*2a840*/  LEA.HI.X.SX32 R5, R5, R174, 0x2, P6 ;  /* 0x000000ae05057211 */ /* 0x000fe200030f16ff */
[----:B------:R-:W-:-:S04]  /*2a850*/  VIADD R11, R3, UR5 ;  /* 0x00000005030b7c36 */ /* 0x000fc80008000000 */
        /* <DEDUP_REMOVED lines=20> */
[----:B------:R-:W4:Y:S02]  /*2a9a0*/  LDCU UR4, c[0x0][0x39c] ;  /* 0x00007380ff0477ac */ /* 0x000f240008000800 */
[----:B------:R-:W3:Y:S01]  /*2a9b0*/  LDL.LU R12, [R1+0xae4] ;  /* 0x000ae400010c7983 */ /* 0x000ee20000300800 */
[----:B-----5:R-:W-:Y:S01]  /*2a9c0*/  ISETP.LT.AND P5, PT, R10, UR6, !P2 ;  /* 0x000000060a007c0c */ /* 0x020fe2000d7a1270 */
[----:B------:R-:W3:Y:S02]  /*2a9d0*/  LDCU UR6, c[0x0][0x39c] ;  /* 0x00007380ff0677ac */ /* 0x000ee40008000800 */
[----:B------:R-:W5:Y:S01]  /*2a9e0*/  LDL.LU R10, [R1+0xae0] ;  /* 0x000ae000010a7983 */ /* 0x000f620000300800 */
[----:B--2---:R-:W-:Y:S01]  /*2a9f0*/  ISETP.LT.AND P0, PT, R15, UR7, !P2 ;  /* 0x000000070f007c0c */ /* 0x004fe2000d701270 */
[----:B------:R-:W2:Y:S02]  /*2aa00*/  LDCU UR7, c[0x0][0x39c] ;  /* 0x00007380ff0777ac */ /* 0x000ea40008000800 */
[----:B------:R-:W5:Y:S01]  /*2aa10*/  LDL.LU R15, [R1+0xadc] ;  /* 0x000adc00010f7983 */ /* 0x000f620000300800 */
[----:B----4-:R-:W-:Y:S01]  /*2aa20*/  ISETP.LT.AND P4, PT, R14, UR4, !P2 ;  /* 0x000000040e007c0c */ /* 0x010fe2000d781270 */
[----:B------:R-:W-:-:S02]  /*2aa30*/  VIADD R7, R11, UR5 ;  /* 0x000000050b077c36 */ /* 0x000fc40008000000 */
[----:B------:R-:W4:Y:S01]  /*2aa40*/  LDL.LU R14, [R1+0xad8] ;  /* 0x000ad800010e7983 */ /* 0x000f220000300800 */
[C---:B------:R-:W-:Y:S01]  /*2aa50*/  LEA R2, P6, R11.reuse, R0, 0x2 ;  /* 0x000000000b027211 */ /* 0x040fe200078c10ff */
[----:B------:R-:W5:Y:S03]  /*2aa60*/  LDCU UR4, c[0x0][0x39c] ;  /* 0x00007380ff0477ac */ /* 0x000f660008000800 */
[----:B------:R-:W-:Y:S01]  /*2aa70*/  LEA.HI.X.SX32 R3, R11, R174, 0x2, P6 ;  /* 0x000000ae0b037211 */ /* 0x000fe200030f16ff */
[----:B-1----:R-:W-:-:S04]  /*2aa80*/  VIADD R9, R7, UR5 ;  /* 0x0000000507097c36 */ /* 0x002fc80008000000 */
[----:B------:R1:W-:Y:S01]  /*2aa90*/  @P1 STG.E desc[UR22][R2.64], R76 ;  /* 0x0000004c02001986 */ /* 0x0003e2000c101916 */
[----:B------:R-:W-:Y:S02]  /*2aaa0*/  LEA R6, P6, R7, R0, 0x2 ;  /* 0x0000000007067211 */ /* 0x000fe400078c10ff */
[----:B---3--:R-:W-:Y:S01]  /*2aab0*/  ISETP.LT.AND P1, PT, R13, UR6, !P2 ;  /* 0x000000060d007c0c */ /* 0x008fe2000d721270 */
[----:B------:R-:W-:Y:S01]  /*2aac0*/  VIADD R11, R9, UR5 ;  /* 0x00000005090b7c36 */ /* 0x000fe20008000000 */
[----:B------:R-:W3:Y:S01]  /*2aad0*/  LDL.LU R13, [R1+0xad4] ;  /* 0x000ad400010d7983 */ /* 0x000ee20000300800 */
[----:B------:R-:W-:Y:S01]  /*2aae0*/  LEA.HI.X.SX32 R7, R7, R174, 0x2, P6 ;  /* 0x000000ae07077211 */ /* 0x000fe200030f16ff */
[----:B------:R-:W2:Y:S01]  /*2aaf0*/  LDCU UR6, c[0x0][0x39c] ;  /* 0x00007380ff0677ac */ /* 0x000ea20008000800 */
        /* <DEDUP_REMOVED lines=19> */
[----:B------:R-:W1:Y:S02]  /*2ac30*/  LDCU UR6, c[0x0][0x39c] ;  /* 0x00007380ff0677ac */ /* 0x000e640008000800 */
[----:B------:R-:W5:Y:S01]  /*2ac40*/  LDL.LU R15, [R1+0xac8] ;  /* 0x000ac800010f7983 */ /* 0x000f620000300800 */
[----:B----4-:R-:W-:Y:S01]  /*2ac50*/  ISETP.LT.AND P1, PT, R14, UR7, !P2 ;  /* 0x000000070e007c0c */ /* 0x010fe2000d721270 */
[----:B------:R-:W5:Y:S02]  /*2ac60*/  LDCU UR7, c[0x0][0x39c] ;  /* 0x00007380ff0777ac */ /* 0x000f640008000800 */
[----:B------:R-:W4:Y:S01]  /*2ac70*/  LDL.LU R14, [R1+0xac4] ;  /* 0x000ac400010e7983 */ /* 0x000f220000300800 */
[----:B------:R-:W-:-:S02]  /*2ac80*/  LEA R6, P6, R7, R0, 0x2 ;  /* 0x0000000007067211 */ /* 0x000fc400078c10ff */
[C---:B------:R-:W-:Y:S02]  /*2ac90*/  IADD3 R11, PT, PT, R7.reuse, UR5, RZ ;  /* 0x00000005070b7c10 */ /* 0x040fe4000fffe0ff */
[----:B------:R-:W-:-:S05]  /*2aca0*/  LEA.HI.X.SX32 R7, R7, R174, 0x2, P6 ;  /* 0x000000ae07077211 */ /* 0x000fca00030f16ff */
[----:B------:R2:W-:Y:S01]  /*2acb0*/  @P5 STG.E desc[UR22][R6.64], R81 ;  /* 0x0000005106005986 */ /* 0x0005e2000c101916 */
[----:B------:R-:W-:Y:S02]  /*2acc0*/  LEA R8, P6, R11, R0, 0x2 ;  /* 0x000000000b087211 */ /* 0x000fe400078c10ff */
[----:B---3--:R-:W-:Y:S01]  /*2acd0*/  ISETP.LT.AND P5, PT, R13, UR4, !P2 ;  /* 0x000000040d007c0c */ /* 0x008fe2000d7a1270 */
[C---:B-1----:R-:W-:Y:S01]  /*2ace0*/  VIADD R5, R11.reuse, UR5 ;  /* 0x000000050b057c36 */ /* 0x042fe20008000000 */
[----:B------:R-:W3:Y:S01]  /*2acf0*/  LDL.LU R13, [R1+0xac0] ;  /* 0x000ac000010d7983 */ /* 0x000ee20000300800 */
[----:B------:R-:W-:Y:S01]  /*2ad00*/  LEA.HI.X.SX32 R9, R11, R174, 0x2, P6 ;  /* 0x000000ae0b097211 */ /* 0x000fe200030f16ff */
[----:B------:R-:W1:Y:S02]  /*2ad10*/  LDCU UR4, c[0x0][0x39c] ;  /* 0x00007380ff0477ac */ /* 0x000e640008000800 */
[C---:B------:R-:W-:Y:S01]  /*2ad20*/  LEA R4, P6, R5.reuse, R0, 0x2 ;  /* 0x0000000005047211 */ /* 0x040fe200078c10ff */
[----:B--2---:R-:W-:-:S03]  /*2ad30*/  VIADD R3, R5, UR5 ;  /* 0x0000000505037c36 */ /* 0x004fc60008000000 */
[----:B------:R-:W-:Y:S01]  /*2ad40*/  LEA.HI.X.SX32 R5, R5, R174, 0x2, P6 ;  /* 0x000000ae05057211 */ /* 0x000fe200030f16ff */
[----:B------:R2:W-:Y:S01]  /*2ad50*/  @P0 STG.E desc[UR22][R8.64], R82 ;  /* 0x0000005208000986 */ /* 0x0005e2000c101916 */
[----:B------:R-:W-:-:S03]  /*2ad60*/  LEA R2, P6, R3, R0, 0x2 ;  /* 0x0000000003027211 */ /* 0x000fc600078c10ff */
[----:B------:R1:W-:Y:S01]  /*2ad70*/  @P4 STG.E desc[UR22][R4.64], R83 ;  /* 0x0000005304004986 */ /* 0x0003e2000c101916 */
[C---:B------:R-:W-:Y:S01]  /*2ad80*/  VIADD R11, R3.reuse, UR5 ;  /* 0x00000005030b7c36 */ /* 0x040fe20008000000 */
[----:B------:R-:W-:-:S04]  /*2ad90*/  LEA.HI.X.SX32 R3, R3, R174, 0x2, P6 ;  /* 0x000000ae03037211 */ /* 0x000fc800030f16ff */
        /* <DEDUP_REMOVED lines=59> */
[----:B------:R-:W3:Y:S01]  /*2b150*/  LDCU UR6, c[0x0][0x39c] ;  /* 0x00007380ff0677ac */ /* 0x000ee20008000800 */
[----:B------:R-:W4:Y:S01]  /*2b160*/  LDL.LU R13, [R1+0xa7c] ;  /* 0x000a7c00010d7983 */ /* 0x000f220000300800 */
[----:B------:R-:W-:Y:S02]  /*2b170*/  LEA.HI.X.SX32 R3, R3, R174, 0x2, P6 ;  /* 0x000000ae03037211 */ /* 0x000fe400030f16ff */
[C---:B------:R-:W-:Y:S02]  /*2b180*/  LEA R6, P6, R7.reuse, R0, 0x2 ;  /* 0x0000000007067211 */ /* 0x040fe400078c10ff */
[----:B------:R-:W-:-:S02]  /*2b190*/  IADD3 R11, PT, PT, R7, UR5, RZ ;  /* 0x00000005070b7c10 */ /* 0x000fc4000fffe0ff */
        /* <DEDUP_REMOVED lines=15> */
[----:B------:R-:W5:Y:S02]  /*2b290*/  LDCU UR4, c[0x0][0x39c] ;  /* 0x00007380ff0477ac */ /* 0x000f640008000800 */
[----:B------:R-:W2:Y:S01]  /*2b2a0*/  LDL.LU R10, [R1+0xa74] ;  /* 0x000a7400010a7983 */ /* 0x000ea20000300800 */
[----:B---3--:R-:W-:Y:S01]  /*2b2b0*/  ISETP.LT.AND P0, PT, R15, UR6, !P2 ;  /* 0x000000060f007c0c */ /* 0x008fe2000d701270 */
[----:B------:R-:W-:-:S02]  /*2b2c0*/  VIADD R11, R3, UR5 ;  /* 0x00000005030b7c36 */ /* 0x000fc40008000000 */
[----:B------:R-:W3:Y:S01]  /*2b2d0*/  LDL.LU R15, [R1+0xa70] ;  /* 0x000a7000010f7983 */ /* 0x000ee20000300800 */
[C---:B------:R-:W-:Y:S01]  /*2b2e0*/  LEA R2, P6, R3.reuse, R0, 0x2 ;  /* 0x0000000003027211 */ /* 0x040fe200078c10ff */
[----:B------:R-:W2:Y:S01]  /*2b2f0*/  LDCU UR6, c[0x0][0x39c] ;  /* 0x00007380ff0677ac */ /* 0x000ea20008000800 */
[----:B----4-:R-:W-:Y:S02]  /*2b300*/  ISETP.LT.AND P4, PT, R14, UR7, !P2 ;  /* 0x000000070e007c0c */ /* 0x010fe4000d781270 */
[----:B------:R-:W4:Y:S01]  /*2b310*/  LDL.LU R14, [R1+0xa6c] ;  /* 0x000a6c00010e7983 */ /* 0x000f220000300800 */
[----:B------:R-:W-:Y:S01]  /*2b320*/  LEA.HI.X.SX32 R3, R3, R174, 0x2, P6 ;  /* 0x000000ae03037211 */ /* 0x000fe200030f16ff */
[----:B------:R-:W2:Y:S04]  /*2b330*/  LDCU UR7, c[0x0][0x39c] ;  /* 0x00007380ff0777ac */ /* 0x000ea80008000800 */
[----:B------:R2:W-:Y:S01]  /*2b340*/  @P1 STG.E desc[UR22][R2.64], R96 ;  /* 0x0000006002001986 */ /* 0x0005e2000c101916 */
[C---:B------:R-:W-:Y:S01]  /*2b350*/  LEA R6, P6, R11.reuse, R0, 0x2 ;  /* 0x000000000b067211 */ /* 0x040fe200078c10ff */
[----:B-1----:R-:W-:Y:S01]  /*2b360*/  VIADD R9, R11, UR5 ;  /* 0x000000050b097c36 */ /* 0x002fe20008000000 */
[----:B-----5:R-:W-:-:S02]  /*2b370*/  ISETP.LT.AND P1, PT, R13, UR4, !P2 ;  /* 0x000000040d007c0c */ /* 0x020fc4000d721270 */
[----:B------:R-:W-:Y:S01]  /*2b380*/  LEA.HI.X.SX32 R7, R11, R174, 0x2, P6 ;  /* 0x000000ae0b077211 */ /* 0x000fe200030f16ff */
[----:B------:R-:W5:Y:S01]  /*2b390*/  LDL.LU R13, [R1+0xa68] ;  /* 0x000a6800010d7983 */ /* 0x000f620000300800 */
[C---:B------:R-:W-:Y:S01]  /*2b3a0*/  LEA R8, P6, R9.reuse, R0, 0x2 ;  /* 0x0000000009087211 */ /* 0x040fe200078c10ff */
[C---:B--2---:R-:W-:Y:S01]  /*2b3b0*/  VIADD R5, R9.reuse, UR5 ;  /* 0x0000000509057c36 */ /* 0x044fe20008000000 */
[----:B------:R-:W3:Y:S02]  /*2b3c0*/  LDCU UR4, c[0x0][0x39c] ;  /* 0x00007380ff0477ac */ /* 0x000ee40008000800 */
        /* <DEDUP_REMOVED lines=17> */
[----:B-1----:R-:W-:-:S02]  /*2b4e0*/  VIADD R7, R11, UR5 ;  /* 0x000000050b077c36 */ /* 0x002fc40008000000 */
[----:B------:R-:W3:Y:S01]  /*2b4f0*/  LDL.LU R15, [R1+0xa5c] ;  /* 0x000a5c00010f7983 */ /* 0x000ee20000300800 */
[----:B------:R-:W1:Y:S01]  /*2b500*/  LDCU UR4, c[0x0][0x39c] ;  /* 0x00007380ff0477ac */ /* 0x000e620008000800 */
[----:B----4-:R-:W-:Y:S02]  /*2b510*/  ISETP.LT.AND P1, PT, R14, UR6, !P2 ;  /* 0x000000060e007c0c */ /* 0x010fe4000d721270 */
[----:B------:R-:W4:Y:S01]  /*2b520*/  LDL.LU R14, [R1+0xa58] ;  /* 0x000a5800010e7983 */ /* 0x000f220000300800 */
[C---:B------:R-:W-:Y:S01]  /*2b530*/  LEA R6, P6, R7.reuse, R0, 0x2 ;  /* 0x0000000007067211 */ /* 0x040fe200078c10ff */
[C---:B--2---:R-:W-:Y:S01]  /*2b540*/  VIADD R9, R7.reuse, UR5 ;  /* 0x0000000507097c36 */ /* 0x044fe20008000000 */
[----:B------:R-:W2:Y:S02]  /*2b550*/  LDCU UR6, c[0x0][0x39c] ;  /* 0x00007380ff0677ac */ /* 0x000ea40008000800 */
[----:B------:R-:W-:Y:S01]  /*2b560*/  LEA.HI.X.SX32 R7, R7, R174, 0x2, P6 ;  /* 0x000000ae07077211 */ /* 0x000fe200030f16ff */
[----:B------:R-:W-:-:S04]  /*2b570*/  VIADD R11, R9, UR5 ;  /* 0x00000005090b7c36 */ /* 0x000fc80008000000 */
[----:B------:R1:W-:Y:S01]  /*2b580*/  @P5 STG.E desc[UR22][R6.64], R101 ;  /* 0x0000006506005986 */ /* 0x0003e2000c101916 */
[----:B------:R-:W-:Y:S02]  /*2b590*/  LEA R8, P6, R9, R0, 0x2 ;  /* 0x0000000009087211 */ /* 0x000fe400078c10ff */
[----:B-----5:R-:W-:Y:S01]  /*2b5a0*/  ISETP.LT.AND P5, PT, R13, UR7, !P2 ;  /* 0x000000070d007c0c */ /* 0x020fe2000d7a1270 */
[----:B------:R-:W-:Y:S01]  /*2b5b0*/  VIADD R3, R11, UR5 ;  /* 0x000000050b037c36 */ /* 0x000fe20008000000 */
[----:B------:R-:W5:Y:S01]  /*2b5c0*/  LDL.LU R13, [R1+0xa54] ;  /* 0x000a5400010d7983 */ /* 0x000f620000300800 */
[----:B------:R-:W-:Y:S01]  /*2b5d0*/  LEA.HI.X.SX32 R9, R9, R174, 0x2, P6 ;  /* 0x000000ae09097211 */ /* 0x000fe200030f16ff */
[----:B------:R-:W3:Y:S01]  /*2b5e0*/  LDCU UR7, c[0x0][0x39c] ;  /* 0x00007380ff0777ac */ /* 0x000ee20008000800 */
[----:B------:R-:W-:-:S04]  /*2b5f0*/  LEA R4, P6, R11, R0, 0x2 ;  /* 0x000000000b047211 */ /* 0x000fc800078c10ff */
[----:B------:R-:W-:Y:S01]  /*2b600*/  LEA.HI.X.SX32 R5, R11, R174, 0x2, P6 ;  /* 0x000000ae0b057211 */ /* 0x000fe200030f16ff */
[----:B------:R-:W-:Y:S01]  /*2b610*/  @P0 STG.E desc[UR22][R8.64], R102 ;  /* 0x0000006608000986 */ /* 0x000fe2000c101916 */
[----:B------:R-:W-:-:S03]  /*2b620*/  LEA R2, P6, R3, R0, 0x2 ;  /* 0x0000000003027211 */ /* 0x000fc600078c10ff */
[----:B------:R2:W-:Y:S01]  /*2b630*/  @P4 STG.E desc[UR22][R4.64], R103 ;  /* 0x0000006704004986 */ /* 0x0005e2000c101916 */
[C---:B-1----:R-:W-:Y:S01]  /*2b640*/  VIADD R7, R3.reuse, UR5 ;  /* 0x0000000503077c36 */ /* 0x042fe20008000000 */
[----:B------:R-:W-:-:S04]  /*2b650*/  LEA.HI.X.SX32 R3, R3, R174, 0x2, P6 ;  /* 0x000000ae03037211 */ /* 0x000fc800030f16ff */
[C---:B------:R-:W-:Y:S02]  /*2b660*/  LEA R6, P6, R7.reuse, R0, 0x2 ;  /* 0x0000000007067211 */ /* 0x040fe400078c10ff */
[C---:B------:R-:W-:Y:S02]  /*2b670*/  IADD3 R11, PT, PT, R7.reuse, UR5, RZ ;  /* 0x00000005070b7c10 */ /* 0x040fe4000fffe0ff */
[----:B------:R-:W-:Y:S01]  /*2b680*/  LEA.HI.X.SX32 R7, R7, R174, 0x2, P6 ;  /* 0x000000ae07077211 */ /* 0x000fe200030f16ff */
[----:B------:R1:W-:Y:S04]  /*2b690*/  @P1 STG.E desc[UR22][R2.64], R104 ;  /* 0x0000006802001986 */ /* 0x0003e8000c101916 */
[----:B------:R1:W-:Y:S01]  /*2b6a0*/  @P5 STG.E desc[UR22][R6.64], R105 ;  /* 0x0000006906005986 */ /* 0x0003e2000c101916 */
[----:B------:R-:W-:Y:S01]  /*2b6b0*/  ISETP.LT.AND P0, PT, R12, UR4, !P2 ;  /* 0x000000040c007c0c */ /* 0x000fe2000d701270 */
[----:B------:R-:W4:Y:S02]  /*2b6c0*/  LDCU UR4, c[0x0][0x39c] ;  /* 0x00007380ff0477ac */ /* 0x000f240008000800 */
[----:B------:R-:W5:Y:S01]  /*2b6d0*/  LDL.LU R12, [R1+0xa50] ;  /* 0x000a5000010c7983 */ /* 0x000f620000300800 */
[----:B--2---:R-:W-:Y:S01]  /*2b6e0*/  ISETP.LT.AND P4, PT, R10, UR6, !P2 ;  /* 0x000000060a007c0c */ /* 0x004fe2000d781270 */
[----:B------:R-:W5:Y:S02]  /*2b6f0*/  LDCU UR6, c[0x0][0x39c] ;  /* 0x00007380ff0677ac */ /* 0x000f640008000800 */
[----:B------:R-:W2:Y:S01]  /*2b700*/  LDL.LU R10, [R1+0xa4c] ;  /* 0x000a4c00010a7983 */ /* 0x000ea20000300800 */
[----:B---3--:R-:W-:Y:S01]  /*2b710*/  ISETP.LT.AND P1, PT, R15, UR7, !P2 ;  /* 0x000000070f007c0c */ /* 0x008fe2000d721270 */
[----:B------:R-:W3:Y:S02]  /*2b720*/  LDCU UR7, c[0x0][0x39c] ;  /* 0x00007380ff0777ac */ /* 0x000ee40008000800 */
[----:B------:R-:W2:Y:S01]  /*2b730*/  LDL.LU R15, [R1+0xa48] ;  /* 0x000a4800010f7983 */ /* 0x000ea20000300800 */
[----:B----4-:R-:W-:Y:S01]  /*2b740*/  ISETP.LT.AND P5, PT, R14, UR4, !P2 ;  /* 0x000000040e007c0c */ /* 0x010fe2000d7a1270 */
[----:B------:R-:W-:-:S02]  /*2b750*/  VIADD R5, R11, UR5 ;  /* 0x000000050b057c36 */ /* 0x000fc40008000000 */
[----:B------:R-:W4:Y:S01]  /*2b760*/  LDL.LU R14, [R1+0xa44] ;  /* 0x000a4400010e7983 */ /* 0x000f220000300800 */
[C---:B------:R-:W-:Y:S01]  /*2b770*/  LEA R8, P6, R11.reuse, R0, 0x2 ;  /* 0x000000000b087211 */ /* 0x040fe200078c10ff */
[----:B------:R-:W2:Y:S03]  /*2b780*/  LDCU UR4, c[0x0][0x39c] ;  /* 0x00007380ff0477ac */ /* 0x000ea60008000800 */
[----:B------:R-:W-:Y:S01]  /*2b790*/  LEA.HI.X.SX32 R9, R11, R174, 0x2, P6 ;  /* 0x000000ae0b097211 */ /* 0x000fe200030f16ff */
[----:B-1----:R-:W-:-:S04]  /*2b7a0*/  VIADD R3, R5, UR5 ;  /* 0x0000000505037c36 */ /* 0x002fc80008000000 */
[----:B------:R1:W-:Y:S01]  /*2b7b0*/  @P0 STG.E desc[UR22][R8.64], R106 ;  /* 0x0000006a08000986 */ /* 0x0003e2000c101916 */
[----:B------:R-:W-:Y:S02]  /*2b7c0*/  LEA R4, P6, R5, R0, 0x2 ;  /* 0x0000000005047211 */ /* 0x000fe400078c10ff */
[----:B-----5:R-:W-:Y:S01]  /*2b7d0*/  ISETP.LT.AND P0, PT, R13, UR6, !P2 ;  /* 0x000000060d007c0c */ /* 0x020fe2000d701270 */
[----:B------:R-:W-:Y:S01]  /*2b7e0*/  VIADD R11, R3, UR5 ;  /* 0x00000005030b7c36 */ /* 0x000fe20008000000 */
[----:B------:R-:W5:Y:S01]  /*2b7f0*/  LDL.LU R13, [R1+0xa40] ;  /* 0x000a4000010d7983 */ /* 0x000f620000300800 */
        /* <DEDUP_REMOVED lines=10> */
[----:B---3--:R-:W-:-:S03]  /*2b8a0*/  VIADD R5, R9, UR5 ;  /* 0x0000000509057c36 */ /* 0x008fc60008000000 */
[----:B------:R-:W-:Y:S01]  /*2b8b0*/  LEA.HI.X.SX32 R9, R9, R174, 0x2, P6 ;  /* 0x000000ae09097211 */ /* 0x000fe200030f16ff */
[----:B------:R1:W-:Y:S04]  /*2b8c0*/  @P5 STG.E desc[UR22][R6.64], R109 ;  /* 0x0000006d06005986 */ /* 0x0003e8000c101916 */
[----:B------:R3:W-:Y:S01]  /*2b8d0*/  @P0 STG.E desc[UR22][R8.64], R110 ;  /* 0x0000006e08000986 */ /* 0x0007e2000c101916 */
[----:B------:R-:W-:Y:S01]  /*2b8e0*/  ISETP.LT.AND P4, PT, R12, UR7, !P2 ;  /* 0x000000070c007c0c */ /* 0x000fe2000d781270 */
[----:B------:R-:W4:Y:S02]  /*2b8f0*/  LDCU UR7, c[0x0][0x39c] ;  /* 0x00007380ff0777ac */ /* 0x000f240008000800 */
[----:B------:R-:W3:Y:S01]  /*2b900*/  LDL.LU R12, [R1+0xa3c] ;  /* 0x000a3c00010c7983 */ /* 0x000ee20000300800 */
[----:B--2---:R-:W-:Y:S01]  /*2b910*/  ISETP.LT.AND P1, PT, R10, UR4, !P2 ;  /* 0x000000040a007c0c */ /* 0x004fe2000d721270 */
[----:B------:R-:W5:Y:S02]  /*2b920*/  LDCU UR4, c[0x0][0x39c] ;  /* 0x00007380ff0477ac */ /* 0x000f640008000800 */
[----:B------:R-:W2:Y:S01]  /*2b930*/  LDL.LU R10, [R1+0xa38] ;  /* 0x000a3800010a7983 */ /* 0x000ea20000300800 */
[----:B------:R-:W-:Y:S01]  /*2b940*/  ISETP.LT.AND P5, PT, R15, UR6, !P2 ;  /* 0x000000060f007c0c */ /* 0x000fe2000d7a1270 */
[----:B------:R-:W-:-:S02]  /*2b950*/  VIADD R11, R5, UR5 ;  /* 0x00000005050b7c36 */ /* 0x000fc40008000000 */
[----:B------:R-:W2:Y:S01]  /*2b960*/  LDL.LU R15, [R1+0xa34] ;  /* 0x000a3400010f7983 */ /* 0x000ea20000300800 */
[C---:B------:R-:W-:Y:S01]  /*2b970*/  LEA R4, P6, R5.reuse, R0, 0x2 ;  /* 0x0000000005047211 */ /* 0x040fe200078c10ff */
[----:B------:R-:W3:Y:S01]  /*2b980*/  LDCU UR6, c[0x0][0x39c] ;  /* 0x00007380ff0677ac */ /* 0x000ee20008000800 */
        /* <DEDUP_REMOVED lines=11> */
[C---:B---3--:R-:W-:Y:S01]  /*2ba40*/  VIADD R9, R7.reuse, UR5 ;  /* 0x0000000507097c36 */ /* 0x048fe20008000000 */
[----:B------:R-:W1:Y:S02]  /*2ba50*/  LDCU UR4, c[0x0][0x39c] ;  /* 0x00007380ff0477ac */ /* 0x000e640008000800 */
        /* <DEDUP_REMOVED lines=16> */
[----:B-1----:R-:W-:Y:S01]  /*2bb60*/  ISETP.LT.AND P0, PT, R15, UR4, !P2 ;  /* 0x000000040f007c0c */ /* 0x002fe2000d701270 */
[----:B---3--:R-:W-:-:S02]  /*2bb70*/  VIADD R3, R11, UR5 ;  /* 0x000000050b037c36 */ /* 0x008fc40008000000 */
[----:B------:R-:W3:Y:S01]  /*2bb80*/  LDL.LU R15, [R1+0xa20] ;  /* 0x000a2000010f7983 */ /* 0x000ee20000300800 */
[----:B------:R-:W1:Y:S01]  /*2bb90*/  LDCU UR4, c[0x0][0x39c] ;  /* 0x00007380ff0477ac */ /* 0x000e620008000800 */
[----:B----4-:R-:W-:Y:S02]  /*2bba0*/  ISETP.LT.AND P4, PT, R14, UR6, !P2 ;  /* 0x000000060e007c0c */ /* 0x010fe4000d781270 */
[----:B------:R-:W4:Y:S01]  /*2bbb0*/  LDL.LU R14, [R1+0xa1c] ;  /* 0x000a1c00010e7983 */ /* 0x000f220000300800 */
[C---:B------:R-:W-:Y:S01]  /*2bbc0*/  LEA R2, P6, R3.reuse, R0, 0x2 ;  /* 0x0000000003027211 */ /* 0x040fe200078c10ff */
[C---:B------:R-:W-:Y:S01]  /*2bbd0*/  VIADD R7, R3.reuse, UR5 ;  /* 0x0000000503077c36 */ /* 0x040fe20008000000 */
[----:B------:R-:W2:Y:S02]  /*2bbe0*/  LDCU UR6, c[0x0][0x39c] ;  /* 0x00007380ff0677ac */ /* 0x000ea40008000800 */
[----:B------:R-:W-:-:S05]  /*2bbf0*/  LEA.HI.X.SX32 R3, R3, R174, 0x2, P6 ;  /* 0x000000ae03037211 */ /* 0x000fca00030f16ff */
[----:B------:R1:W-:Y:S01]  /*2bc00*/  @P1 STG.E desc[UR22][R2.64], R116 ;  /* 0x0000007402001986 */ /* 0x0003e2000c101916 */
[----:B------:R-:W-:Y:S02]  /*2bc10*/  LEA R6, P6, R7, R0, 0x2 ;  /* 0x0000000007067211 */ /* 0x000fe400078c10ff */
[----:B-----5:R-:W-:Y:S01]  /*2bc20*/  ISETP.LT.AND P1, PT, R13, UR7, !P2 ;  /* 0x000000070d007c0c */ /* 0x020fe2000d721270 */
[----:B------:R-:W3:Y:S01]  /*2bc30*/  LDCU UR7, c[0x0][0x39c] ;  /* 0x00007380ff0777ac */ /* 0x000ee20008000800 */
[----:B------:R-:W5:Y:S01]  /*2bc40*/  LDL.LU R13, [R1+0xa18] ;  /* 0x000a1800010d7983 */ /* 0x000f620000300800 */
[C---:B------:R-:W-:Y:S02]  /*2bc50*/  IADD3 R11, PT, PT, R7.reuse, UR5, RZ ;  /* 0x00000005070b7c10 */ /* 0x040fe4000fffe0ff */
[----:B------:R-:W-:Y:S02]  /*2bc60*/  LEA.HI.X.SX32 R7, R7, R174, 0x2, P6 ;  /* 0x000000ae07077211 */ /* 0x000fe400030f16ff */
[C---:B------:R-:W-:Y:S01]  /*2bc70*/  LEA R8, P6, R11.reuse, R0, 0x2 ;  /* 0x000000000b087211 */ /* 0x040fe200078c10ff */
        /* <DEDUP_REMOVED lines=18> */
[----:B----4-:R-:W-:Y:S01]  /*2bda0*/  ISETP.LT.AND P1, PT, R14, UR4, !P2 ;  /* 0x000000040e007c0c */ /* 0x010fe2000d721270 */
[----:B------:R-:W-:-:S02]  /*2bdb0*/  VIADD R9, R11, UR5 ;  /* 0x000000050b097c36 */ /* 0x000fc40008000000 */
[----:B------:R-:W4:Y:S01]  /*2bdc0*/  LDL.LU R14, [R1+0xa0c] ;  /* 0x000a0c00010e7983 */ /* 0x000f220000300800 */
[C---:B------:R-:W-:Y:S01]  /*2bdd0*/  LEA R6, P6, R11.reuse, R0, 0x2 ;  /* 0x000000000b067211 */ /* 0x040fe200078c10ff */
[----:B------:R-:W2:Y:S02]  /*2bde0*/  LDCU UR4, c[0x0][0x39c] ;  /* 0x00007380ff0477ac */ /* 0x000ea40008000800 */
[----:B------:R-:W4:Y:S04]  /*2bdf0*/  LDL.LU R18, [R1+0xa08] ;  /* 0x000a080001127983 */ /* 0x000f280000300800 */
[----:B------:R-:W4:Y:S01]  /*2be00*/  LDL.LU R16, [R1+0xa04] ;  /* 0x000a040001107983 */ /* 0x000f220000300800 */
[----:B------:R-:W-:Y:S01]  /*2be10*/  LEA.HI.X.SX32 R7, R11, R174, 0x2, P6 ;  /* 0x000000ae0b077211 */ /* 0x000fe200030f16ff */
[C---:B------:R-:W-:Y:S01]  /*2be20*/  VIADD R11, R9.reuse, UR5 ;  /* 0x00000005090b7c36 */ /* 0x040fe20008000000 */
[----:B------:R-:W-:-:S02]  /*2be30*/  LEA R8, P6, R9, R0, 0x2 ;  /* 0x0000000009087211 */ /* 0x000fc400078c10ff */
[----:B---3--:R-:W-:Y:S01]  /*2be40*/  ISETP.LT.AND P4, PT, R15, UR7, !P2 ;  /* 0x000000070f007c0c */ /* 0x008fe2000d781270 */
[----:B------:R-:W3:Y:S01]  /*2be50*/  LDCU UR7, c[0x0][0x39c] ;  /* 0x00007380ff0777ac */ /* 0x000ee20008000800 */
[----:B------:R-:W-:Y:S01]  /*2be60*/  LEA.HI.X.SX32 R9, R9, R174, 0x2, P6 ;  /* 0x000000ae09097211 */ /* 0x000fe200030f16ff */
[----:B------:R5:W-:Y:S02]  /*2be70*/  @P5 STG.E desc[UR22][R6.64], R121 ;  /* 0x0000007906005986 */ /* 0x000be4000c101916 */
[----:B-----5:R-:W-:Y:S01]  /*2be80*/  ISETP.LT.AND P5, PT, R13, UR6, !P2 ;  /* 0x000000060d007c0c */ /* 0x020fe2000d7a1270 */
[C---:B------:R-:W-:Y:S01]  /*2be90*/  VIADD R13, R11.reuse, UR5 ;  /* 0x000000050b0d7c36 */ /* 0x040fe20008000000 */
[C---:B-1----:R-:W-:Y:S01]  /*2bea0*/  LEA R4, P6, R11.reuse, R0, 0x2 ;  /* 0x000000000b047211 */ /* 0x042fe200078c10ff */
[----:B------:R1:W-:Y:S01]  /*2beb0*/  @P0 STG.E desc[UR22][R8.64], R122 ;  /* 0x0000007a08000986 */ /* 0x0003e2000c101916 */
[----:B------:R-:W4:Y:S02]  /*2bec0*/  LDCU UR6, c[0x0][0x39c] ;  /* 0x00007380ff0677ac */ /* 0x000f240008000800 */
[----:B------:R-:W-:Y:S01]  /*2bed0*/  LEA.HI.X.SX32 R5, R11, R174, 0x2, P6 ;  /* 0x000000ae0b057211 */ /* 0x000fe200030f16ff */
[C---:B------:R-:W-:Y:S01]  /*2bee0*/  VIADD R11, R13.reuse, UR5 ;  /* 0x000000050d0b7c36 */ /* 0x040fe20008000000 */
[----:B------:R-:W-:-:S03]  /*2bef0*/  LEA R2, P6, R13, R0, 0x2 ;  /* 0x000000000d027211 */ /* 0x000fc600078c10ff */
[----:B------:R-:W-:Y:S01]  /*2bf00*/  VIADD R15, R11, UR5 ;  /* 0x000000050b0f7c36 */ /* 0x000fe20008000000 */
[----:B------:R-:W-:Y:S02]  /*2bf10*/  LEA.HI.X.SX32 R3, R13, R174, 0x2, P6 ;  /* 0x000000ae0d037211 */ /* 0x000fe400030f16ff */
[----:B------:R-:W-:Y:S01]  /*2bf20*/  LEA R6, P6, R11, R0, 0x2 ;  /* 0x000000000b067211 */ /* 0x000fe200078c10ff */
[----:B-1----:R-:W-:Y:S01]  /*2bf30*/  VIADD R9, R15, UR5 ;  /* 0x000000050f097c36 */ /* 0x002fe20008000000 */
[----:B------:R1:W-:Y:S02]  /*2bf40*/  @P4 STG.E desc[UR22][R4.64], R123 ;  /* 0x0000007b04004986 */ /* 0x0003e4000c101916 */
[----:B------:R-:W-:Y:S01]  /*2bf50*/  LEA.HI.X.SX32 R7, R11, R174, 0x2, P6 ;  /* 0x000000ae0b077211 */ /* 0x000fe200030f16ff */
[----:B------:R-:W-:-:S04]  /*2bf60*/  VIADD R11, R9, UR5 ;  /* 0x00000005090b7c36 */ /* 0x000fc80008000000 */
[----:B------:R-:W-:Y:S01]  /*2bf70*/  VIADD R13, R11, UR5 ;  /* 0x000000050b0d7c36 */ /* 0x000fe20008000000 */
[----:B------:R5:W-:Y:S01]  /*2bf80*/  @P1 STG.E desc[UR22][R2.64], R124 ;  /* 0x0000007c02001986 */ /* 0x000be2000c101916 */
[-C--:B------:R-:W-:Y:S02]  /*2bf90*/  LEA R8, P6, R9, R0.reuse, 0x2 ;  /* 0x0000000009087211 */ /* 0x080fe400078c10ff */
[----:B-1----:R-:W-:Y:S02]  /*2bfa0*/  LEA R4, P1, R15, R0, 0x2 ;  /* 0x000000000f047211 */ /* 0x002fe400078210ff */
[----:B------:R-:W-:Y:S02]  /*2bfb0*/  IADD3 R17, PT, PT, R13, UR5, RZ ;  /* 0x000000050d117c10 */ /* 0x000fe4000fffe0ff */
[-C--:B------:R-:W-:Y:S02]  /*2bfc0*/  LEA.HI.X.SX32 R5, R15, R174.reuse, 0x2, P1 ;  /* 0x000000ae0f057211 */ /* 0x080fe400008f16ff */
[----:B------:R-:W-:Y:S01]  /*2bfd0*/  LEA.HI.X.SX32 R9, R9, R174, 0x2, P6 ;  /* 0x000000ae09097211 */ /* 0x000fe200030f16ff */
[----:B------:R-:W-:Y:S01]  /*2bfe0*/  VIADD R15, R17, UR5 ;  /* 0x00000005110f7c36 */ /* 0x000fe20008000000 */
[----:B------:R1:W-:Y:S01]  /*2bff0*/  @P5 STG.E desc[UR22][R6.64], R125 ;  /* 0x0000007d06005986 */ /* 0x0003e2000c101916 */
[----:B---3--:R-:W-:Y:S01]  /*2c000*/  ISETP.LT.AND P0, PT, R12, UR7, !P2 ;  /* 0x000000070c007c0c */ /* 0x008fe2000d701270 */
[----:B------:R-:W3:Y:S01]  /*2c010*/  LDCU UR7, c[0x0][0x39c] ;  /* 0x00007380ff0777ac */ /* 0x000ee20008000800 */
[----:B------:R-:W-:-:S04]  /*2c020*/  LEA R12, P1, R13, R0, 0x2 ;  /* 0x000000000d0c7211 */ /* 0x000fc800078210ff */
[----:B------:R-:W-:-:S07]  /*2c030*/  LEA.HI.X.SX32 R13, R13, R174, 0x2, P1 ;  /* 0x000000ae0d0d7211 */ /* 0x000fce00008f16ff */
[----:B------:R1:W-:Y:S01]  /*2c040*/  @P0 STG.E desc[UR22][R4.64], R126 ;  /* 0x0000007e04000986 */ /* 0x0003e2000c101916 */
[----:B--2---:R-:W-:Y:S01]  /*2c050*/  ISETP.LT.AND P4, PT, R10, UR4, !P2 ;  /* 0x000000040a007c0c */ /* 0x004fe2000d781270 */
[----:B------:R-:W2:Y:S01]  /*2c060*/  LDCU UR4, c[0x0][0x39c] ;  /* 0x00007380ff0477ac */ /* 0x000ea20008000800 */
[----:B------:R-:W-:-:S04]  /*2c070*/  LEA R10, P6, R11, R0, 0x2 ;  /* 0x000000000b0a7211 */ /* 0x000fc800078c10ff */
[----:B------:R-:W-:-:S07]  /*2c080*/  LEA.HI.X.SX32 R11, R11, R174, 0x2, P6 ;  /* 0x000000ae0b0b7211 */ /* 0x000fce00030f16ff */
[----:B------:R1:W-:Y:S01]  /*2c090*/  @P4 STG.E desc[UR22][R8.64], R127 ;  /* 0x0000007f08004986 */ /* 0x0003e2000c101916 */
[----:B----4-:R-:W-:Y:S02]  /*2c0a0*/  ISETP.LT.AND P5, PT, R14, UR6, !P2 ;  /* 0x000000060e007c0c */ /* 0x010fe4000d7a1270 */
[C---:B------:R-:W-:Y:S02]  /*2c0b0*/  LEA R14, P6, R15.reuse, R0, 0x2 ;  /* 0x000000000f0e7211 */ /* 0x040fe400078c10ff */
[----:B---3--:R-:W-:Y:S02]  /*2c0c0*/  ISETP.LT.AND P1, PT, R18, UR7, !P2 ;  /* 0x0000000712007c0c */ /* 0x008fe4000d721270 */
[----:B--2---:R-:W-:Y:S02]  /*2c0d0*/  ISETP.LT.AND P2, PT, R16, UR4, !P2 ;  /* 0x0000000410007c0c */ /* 0x004fe4000d741270 */
[----:B------:R-:W-:Y:S02]  /*2c0e0*/  LEA.HI.X.SX32 R15, R15, R174, 0x2, P6 ;  /* 0x000000ae0f0f7211 */ /* 0x000fe400030f16ff */
[----:B-----5:R-:W-:-:S03]  /*2c0f0*/  LEA R2, P6, R17, R0, 0x2 ;  /* 0x0000000011027211 */ /* 0x020fc600078c10ff */
[----:B------:R1:W-:Y:S01]  /*2c100*/  @P5 STG.E desc[UR22][R10.64], R128 ;  /* 0x000000800a005986 */ /* 0x0003e2000c101916 */
[----:B------:R-:W-:-:S03]  /*2c110*/  LEA.HI.X.SX32 R3, R17, R174, 0x2, P6 ;  /* 0x000000ae11037211 */ /* 0x000fc600030f16ff */
[----:B------:R1:W-:Y:S04]  /*2c120*/  @P1 STG.E desc[UR22][R12.64], R129 ;  /* 0x000000810c001986 */ /* 0x0003e8000c101916 */
[----:B------:R1:W-:Y:S04]  /*2c130*/  @P2 STG.E desc[UR22][R2.64], R130 ;  /* 0x0000008202002986 */ /* 0x0003e8000c101916 */
[----:B------:R1:W-:Y:S01]  /*2c140*/  @P3 STG.E desc[UR22][R14.64], R131 ;  /* 0x000000830e003986 */ /* 0x0003e2000c101916 */
[----:B------:R-:W-:Y:S06]  /*2c150*/  BAR.SYNC.DEFER_BLOCKING 0x0 ;  /* 0x0000000000007b1d */ /* 0x000fec0000010000 */
[----:B------:R-:W-:Y:S05]  /*2c160*/  BRA.U UP0, `(.L_x_14) ;  /* 0x0000000100a07547 */ /* 0x000fea000b800000 */
[----:B------:R-:W2:Y:S01]  /*2c170*/  S2UR UR5, SR_CgaCtaId ;  /* 0x00000000000579c3 */ /* 0x000ea20000008800 */
[----:B------:R-:W-:Y:S01]  /*2c180*/  NOP ;  /* 0x0000000000007918 */ /* 0x000fe20000000000 */
[----:B------:R-:W-:Y:S01]  /*2c190*/  UMOV UR4, 0x50 ;  /* 0x0000005000047882 */ /* 0x000fe20000000000 */
[----:B------:R-:W-:Y:S02]  /*2c1a0*/  IMAD.U32 R0, RZ, RZ, UR10 ;  /* 0x0000000aff007e24 */ /* 0x000fe4000f8e00ff */
[----:B-1----:R-:W-:Y:S02]  /*2c1b0*/  IMAD.MOV.U32 R3, RZ, RZ, 0xff ;  /* 0x000000ffff037424 */ /* 0x002fe400078e00ff */
[----:B------:R-:W-:Y:S01]  /*2c1c0*/  IMAD.MOV.U32 R7, RZ, RZ, 0x1 ;  /* 0x00000001ff077424 */ /* 0x000fe200078e00ff */
[----:B------:R-:W-:-:S04]  /*2c1d0*/  LOP3.LUT R0, R0, 0xffff, RZ, 0xc0, !PT ;  /* 0x0000ffff00007812 */ /* 0x000fc800078ec0ff */
[----:B------:R-:W-:-:S05]  /*2c1e0*/  SHF.R.U32.HI R0, RZ, 0x5, R0 ;  /* 0x00000005ff007819 */ /* 0x000fca0000011600 */
[----:B------:R-:W-:Y:S01]  /*2c1f0*/  VIADD R2, R0, 0x10 ;  /* 0x0000001000027836 */ /* 0x000fe20000000000 */
[----:B------:R-:W-:Y:S01]  /*2c200*/  SHF.L.U32 R0, R3, R0, RZ ;  /* 0x0000000003007219 */ /* 0x000fe200000006ff */
[----:B--2---:R-:W-:-:S03]  /*2c210*/  ULEA UR6, UR5, UR4, 0x18 ;  /* 0x0000000405067291 */ /* 0x004fc6000f8ec0ff */
[----:B------:R-:W-:-:S04]  /*2c220*/  SHF.L.U32 R3, R7, R2, RZ ;  /* 0x0000000207037219 */ /* 0x000fc800000006ff */
[----:B------:R-:W-:Y:S02]  /*2c230*/  LOP3.LUT R0, R3, R0, RZ, 0xfc, !PT ;  /* 0x0000000003007212 */ /* 0x000fe400078efcff */
[----:B------:R-:W1:Y:S02]  /*2c240*/  LDS R5, [UR6] ;  /* 0x00000006ff057984 */ /* 0x000e640008000800 */
[C---:B------:R-:W-:Y:S02]  /*2c250*/  LOP3.LUT R2, R0.reuse, 0xffff, RZ, 0xc0, !PT ;  /* 0x0000ffff00027812 */ /* 0x040fe400078ec0ff */
[----:B-1----:R-:W-:-:S04]  /*2c260*/  LOP3.LUT R3, R0, 0xffff, R5, 0x80, !PT ;  /* 0x0000ffff00037812 */ /* 0x002fc800078e8005 */
[----:B------:R-:W-:-:S13]  /*2c270*/  ISETP.NE.AND P0, PT, R3, R2, PT ;  /* 0x000000020300720c */ /* 0x000fda0003f05270 */
[----:B------:R-:W-:Y:S05]  /*2c280*/  @P0 BRA `(.L_x_15) ;  /* 0x0000000000500947 */ /* 0x000fea0003800000 */
[----:B------:R-:W-:Y:S02]  /*2c290*/  SHF.R.U32.HI R5, RZ, 0x10, R5 ;  /* 0x00000010ff057819 */ /* 0x000fe40000011605 */
[----:B------:R-:W-:-:S04]  /*2c2a0*/  SHF.R.U32.HI R2, RZ, 0x10, R0 ;  /* 0x00000010ff027819 */ /* 0x000fc80000011600 */
[----:B------:R-:W-:-:S04]  /*2c2b0*/  LOP3.LUT R5, R5, R2, RZ, 0xc0, !PT ;  /* 0x0000000205057212 */ /* 0x000fc800078ec0ff */
[----:B------:R-:W-:-:S13]  /*2c2c0*/  ISETP.NE.AND P0, PT, R5, R2, PT ;  /* 0x000000020500720c */ /* 0x000fda0003f05270 */
[----:B------:R-:W-:Y:S05]  /*2c2d0*/  @P0 BRA `(.L_x_16) ;  /* 0x0000000000300947 */ /* 0x000fea0003800000 */
[----:B------:R-:W-:Y:S01]  /*2c2e0*/  R2UR UR4, R0 ;  /* 0x00000000000472ca */ /* 0x000fe200000e0000 */
[----:B------:R-:W-:Y:S01]  /*2c2f0*/  VOTEU.ANY UR5, UPT, PT ;  /* 0x0000000000057886 */ /* 0x000fe200038e0100 */
[----:B------:R-:W1:Y:S01]  /*2c300*/  S2R R0, SR_LANEID ;  /* 0x0000000000007919 */ /* 0x000e620000000000 */
[----:B------:R-:W-:-:S10]  /*2c310*/  UFLO.U32 UR5, UR5 ;  /* 0x00000005000572bd */ /* 0x000fd400080e0000 */
[----:B------:R-:W-:-:S06]  /*2c320*/  ULOP3.LUT UR4, URZ, UR4, URZ, 0x33, !UPT ;  /* 0x00000004ff047292 */ /* 0x000fcc000f8e33ff */
[----:B------:R-:W-:-:S04]  /*2c330*/  IMAD.U32 R2, RZ, RZ, UR4 ;  /* 0x00000004ff027e24 */ /* 0x000fc8000f8e00ff */
[----:B------:R-:W2:Y:S02]  /*2c340*/  REDUX UR7, R2 ;  /* 0x00000000020773c4 */ /* 0x000ea40000000000 */
[----:B------:R3:W-:Y:S01]  /*2c350*/  UTCATOMSWS.AND URZ, UR4 ;  /* 0x0000000400ff79e3 */ /* 0x0007e20008000000 */
[----:B-1----:R-:W-:Y:S01]  /*2c360*/  ISETP.EQ.U32.AND P0, PT, R0, UR5, PT ;  /* 0x0000000500007c0c */ /* 0x002fe2000bf02070 */
[----:B--2---:R-:W-:-:S12]  /*2c370*/  IMAD.U32 R0, RZ, RZ, UR7 ;  /* 0x00000007ff007e24 */ /* 0x004fd8000f8e00ff */
[----:B------:R3:W-:Y:S01]  /*2c380*/  @P0 ATOMS.AND RZ, [UR6], R0 ;  /* 0x00000000ffff098c */ /* 0x0007e2000a800006 */
[----:B------:R-:W-:Y:S05]  /*2c390*/  BRA `(.L_x_14) ;  /* 0x0000000000147947 */ /* 0x000fea0003800000 */
.L_x_16:
[----:B------:R-:W-:-:S07]  /*2c3a0*/  MOV R2, 0x2c3c0 ;  /* 0x0002c3c000027802 */ /* 0x000fce0000000f00 */
[----:B------:R-:W-:Y:S05]  /*2c3b0*/  CALL.REL.NOINC `($__internal_0_$__cuda_sm10x_tcgen05_guardrail_trap_col_being_dealloced_not_returned_by_alloc) ;  /* 0x00000000002c7944 */ /* 0x000fea0003c00000 */
[----:B------:R-:W-:Y:S05]  /*2c3c0*/  BRA `(.L_x_14) ;  /* 0x0000000000087947 */ /* 0x000fea0003800000 */
.L_x_15:
[----:B------:R-:W-:-:S07]  /*2c3d0*/  MOV R2, 0x2c3f0 ;  /* 0x0002c3f000027802 */ /* 0x000fce0000000f00 */
[----:B------:R-:W-:Y:S05]  /*2c3e0*/  CALL.REL.NOINC `($__internal_2_$__cuda_sm10x_tcgen05_guardrail_trap_unallocated_columns_being_dealloced) ;  /* 0x0000000000387944 */ /* 0x000fea0003c00000 */
.L_x_14:
[----:B------:R-:W-:Y:S01]  /*2c3f0*/  NOP ;  /* 0x0000000000007918 */ /* 0x000fe20000000000 */
[----:B---3--:R-:W-:Y:S05]  /*2c400*/  EXIT ;  /* 0x000000000000794d */ /* 0x008fea0003800000 */
.L_x_9:
[----:B------:R-:W2:Y:S02]  /*2c410*/  SYNCS.PHASECHK.TRANS64.TRYWAIT P2, [UR4], R4 ;  /* 0x00000004ff0075a7 */ /* 0x000ea40008041104 */
[----:B--2---:R-:W-:Y:S05]  /*2c420*/  @!P2 BRA `(.L_x_9) ;  /* 0xfffffffc00f8a947 */ /* 0x004fea000383ffff */
[----:B------:R-:W-:Y:S05]  /*2c430*/  BRA `(.L_x_17) ;  /* 0xffffff1400f07947 */ /* 0x000fea000383ffff */
.L_x_13:
[----:B------:R-:W1:Y:S02]  /*2c440*/  SYNCS.PHASECHK.TRANS64.TRYWAIT P3, [UR4], R2 ;  /* 0x00000002ff0075a7 */ /* 0x000e640008061104 */
[----:B-1----:R-:W-:Y:S05]  /*2c450*/  @!P3 BRA `(.L_x_13) ;  /* 0xfffffffc00f8b947 */ /* 0x002fea000383ffff */
[----:B------:R-:W-:Y:S05]  /*2c460*/  BRA `(.L_x_12) ;  /* 0xffffffc4007c7947 */ /* 0x000fea000383ffff */
        .weak           $__internal_0_$__cuda_sm10x_tcgen05_guardrail_trap_col_being_dealloced_not_returned_by_alloc
        .type           $__internal_0_$__cuda_sm10x_tcgen05_guardrail_trap_col_being_dealloced_not_returned_by_alloc,@function
        .size           $__internal_0_$__cuda_sm10x_tcgen05_guardrail_trap_col_being_dealloced_not_returned_by_alloc,($__internal_1_$__cuda_sm10x_tcgen05_guardrail_trap_phase_invalid_during_alloc - $__internal_0_$__cuda_sm10x_tcgen05_guardrail_trap_col_being_dealloced_not_returned_by_alloc)
$__internal_0_$__cuda_sm10x_tcgen05_guardrail_trap_col_being_dealloced_not_returned_by_alloc:
[----:B------:R-:W-:Y:S05]  /*2c470*/  BPT.TRAP 0x1 ;  /* 0x000000040000795c */ /* 0x000fea0000300000 */
[----:B------:R-:W-:-:S04]  /*2c480*/  IMAD.MOV.U32 R3, RZ, RZ, 0x0 ;  /* 0x00000000ff037424 */ /* 0x000fc800078e00ff */
[----:B------:R-:W-:Y:S05]  /*2c490*/  RET.REL.NODEC R2 `(matmul_kernel) ;  /* 0xfffffd3802d87950 */ /* 0x000fea0003c3ffff */
        .weak           $__internal_1_$__cuda_sm10x_tcgen05_guardrail_trap_phase_invalid_during_alloc
        .type           $__internal_1_$__cuda_sm10x_tcgen05_guardrail_trap_phase_invalid_during_alloc,@function
        .size           $__internal_1_$__cuda_sm10x_tcgen05_guardrail_trap_phase_invalid_during_alloc,($__internal_2_$__cuda_sm10x_tcgen05_guardrail_trap_unallocated_columns_being_dealloced - $__internal_1_$__cuda_sm10x_tcgen05_guardrail_trap_phase_invalid_during_alloc)
$__internal_1_$__cuda_sm10x_tcgen05_guardrail_trap_phase_invalid_during_alloc:
[----:B------:R-:W-:Y:S05]  /*2c4a0*/  BPT.TRAP 0x1 ;  /* 0x000000040000795c */ /* 0x000fea0000300000 */
[----:B------:R-:W-:-:S04]  /*2c4b0*/  IMAD.MOV.U32 R3, RZ, RZ, 0x0 ;  /* 0x00000000ff037424 */ /* 0x000fc800078e00ff */
[----:B------:R-:W-:Y:S05]  /*2c4c0*/  RET.REL.NODEC R2 `(matmul_kernel) ;  /* 0xfffffd3802cc7950 */ /* 0x000fea0003c3ffff */
        .weak           $__internal_2_$__cuda_sm10x_tcgen05_guardrail_trap_unallocated_columns_being_dealloced
        .type           $__internal_2_$__cuda_sm10x_tcgen05_guardrail_trap_unallocated_columns_being_dealloced,@function
        .size           $__internal_2_$__cuda_sm10x_tcgen05_guardrail_trap_unallocated_columns_being_dealloced,(.L_x_21 - $__internal_2_$__cuda_sm10x_tcgen05_guardrail_trap_unallocated_columns_being_dealloced)
$__internal_2_$__cuda_sm10x_tcgen05_guardrail_trap_unallocated_columns_being_dealloced:
[----:B------:R-:W-:Y:S05]  /*2c4d0*/  BPT.TRAP 0x1 ;  /* 0x000000040000795c */ /* 0x000fea0000300000 */
[----:B------:R-:W-:-:S04]  /*2c4e0*/  IMAD.MOV.U32 R3, RZ, RZ, 0x0 ;  /* 0x00000000ff037424 */ /* 0x000fc800078e00ff */
[----:B------:R-:W-:Y:S05]  /*2c4f0*/  RET.REL.NODEC R2 `(matmul_kernel) ;  /* 0xfffffd3802c07950 */ /* 0x000fea0003c3ffff */
.L_x_18:
[----:B------:R-:W-:-:S00]  /*2c500*/  BRA `(.L_x_18) ;  /* 0xfffffffc00fc7947 */ /* 0x000fc0000383ffff */
[----:B------:R-:W-:-:S00]  /*2c510*/  NOP ;  /* 0x0000000000007918 */ /* 0x000fc00000000000 */
        /* <DEDUP_REMOVED lines=14> */
.L_x_21:


//--------------------- .nv.shared.matmul_kernel  --------------------------
	.section	.nv.shared.matmul_kernel,"aw",@nobits
	.sectionflags	@""
	.align	16
	.zero		1024


//--------------------- .nv.shared.reserved.0     --------------------------
	.section	.nv.shared.reserved.0,"aw",@nobits
	.align	8
	.weak		__nv_reservedSMEM_offset_0_alias
	.size		__nv_reservedSMEM_offset_0_alias, 0, 64
	.other		__nv_reservedSMEM_offset_0_alias,@"STO_CUDA_RESERVED_SHARED STV_DEFAULT"
__nv_reservedSMEM_offset_0_alias:
	.zero		0
.nv.shared.reserved.0:
	.zero		64
	.weak		__nv_reservedSMEM_allocation_phase
	.type		__nv_reservedSMEM_allocation_phase,@object
	.size		__nv_reservedSMEM_allocation_phase,(.L_0 - __nv_reservedSMEM_allocation_phase)
__nv_reservedSMEM_allocation_phase:
	.zero		1
.L_0:
	.zero		7
	.weak		__nv_reservedSMEM_devtool_atexit_pc
	.type		__nv_reservedSMEM_devtool_atexit_pc,@object
	.size		__nv_reservedSMEM_devtool_atexit_pc,(__nv_reservedSMEM_allocation_mask - __nv_reservedSMEM_devtool_atexit_pc)
__nv_reservedSMEM_devtool_atexit_pc:
	.zero		8
	.weak		__nv_reservedSMEM_allocation_mask
	.type		__nv_reservedSMEM_allocation_mask,@object
	.size		__nv_reservedSMEM_allocation_mask,(.L_2 - __nv_reservedSMEM_allocation_mask)
__nv_reservedSMEM_allocation_mask:
	.zero		4
.L_2:


//--------------------- .nv.constant0.matmul_kernel --------------------------
	.section	.nv.constant0.matmul_kernel,"a",@progbits
	.sectionflags	@""
	.align	4
.nv.constant0.matmul_kernel:
	.zero		976


//--------------------- SYMBOLS --------------------------

	.type		.nv.reservedSmem.offset0,@object
	.size		.nv.reservedSmem.offset0,0x4
	.type		.nv.reservedSmem.cap,@object
	.size		.nv.reservedSmem.cap,0x4
